def matmul_kernel(
    a_ptr,
    b_ptr,
    c_ptr,
    M,
    N,
    K,
    stride_am,
    stride_ak,
    stride_bk,
    stride_bn,
    stride_cm,
    stride_cn,
    BLOCK_M: tl.constexpr,
    BLOCK_N: tl.constexpr,
    BLOCK_K: tl.constexpr,
    GROUP_M: tl.constexpr,
):
    pid = tl.program_id(axis=0)
    num_pid_m = tl.cdiv(M, BLOCK_M)
    num_pid_n = tl.cdiv(N, BLOCK_N)
    num_pid_in_group = GROUP_M * num_pid_n
    group_id = pid // num_pid_in_group
    first_pid_m = group_id * GROUP_M
    group_size_m = min(num_pid_m - first_pid_m, GROUP_M)
    pid_m = first_pid_m + ((pid % num_pid_in_group) % group_size_m)
    pid_n = (pid % num_pid_in_group) // group_size_m

    offs_am = (pid_m * BLOCK_M + tl.arange(0, BLOCK_M)) % M
    offs_bn = (pid_n * BLOCK_N + tl.arange(0, BLOCK_N)) % N
    offs_k = tl.arange(0, BLOCK_K)
    a_ptrs = a_ptr + offs_am[:, None] * stride_am + offs_k[None, :] * stride_ak
    b_ptrs = b_ptr + offs_k[:, None] * stride_bk + offs_bn[None, :] * stride_bn

    acc = tl.zeros((BLOCK_M, BLOCK_N), dtype=tl.float32)
    for kk in range(0, tl.cdiv(K, BLOCK_K)):
        a = tl.load(a_ptrs, mask=offs_k[None, :] < K - kk * BLOCK_K, other=0.0)
        b = tl.load(b_ptrs, mask=offs_k[:, None] < K - kk * BLOCK_K, other=0.0)
        acc = tl.dot(a, b, acc)
        a_ptrs += BLOCK_K * stride_ak
        b_ptrs += BLOCK_K * stride_bk

    c = acc.to(c_ptr.dtype.element_ty)
    offs_cm = pid_m * BLOCK_M + tl.arange(0, BLOCK_M)
    offs_cn = pid_n * BLOCK_N + tl.arange(0, BLOCK_N)
    c_ptrs = c_ptr + offs_cm[:, None] * stride_cm + offs_cn[None, :] * stride_cn
    mask = (offs_cm[:, None] < M) & (offs_cn[None, :] < N)
    tl.store(c_ptrs, c, mask=mask)

# config = {"BLOCK_K": 128, "BLOCK_M": 256, "BLOCK_N": 128, "GROUP_M": 1, "arch": "sm_100", "dtype": "fp16", "num_ctas": 1, "num_stages": 3, "num_warps": 4}
# arch = sm_100


// ===== COMPILED SASS (sm_100a) =====

	.target	sm_100a

	.elftype	@"ET_EXEC"


//--------------------- .note.nv.tkinfo           --------------------------
	.section	.note.nv.tkinfo,"",@"SHT_NOTE"
	.sectionflags	@"SHF_NOTE_NV_TKINFO"
	.tkinfo
        /*0018*/ 	.word	0x00000081
        /*0030*/ 	.string	""
        /*0030*/ 	.string	"ptxas-blackwell"
        /*0030*/ 	.string	"Cuda compilation tools, release 12.9, V12.9.86"
        /*0030*/ 	.string	"Build cuda_12.9.r12.9/compiler.36037853_0"
        /*0030*/ 	.string	"-v  -suppress-debug-info  -lineinfo  -arch sm_100a "



//--------------------- .note.nv.cuver            --------------------------
	.section	.note.nv.cuver,"",@"SHT_NOTE"
	.sectionflags	@"SHF_NOTE_NV_CUVER"
        /*0018*/ 	.short	0x0001
        /*001a*/ 	.short	0x0064
        /*001c*/ 	.short	0x0001
        /*001e*/ 	.short	0x0000
        /*0020*/ 	.short	0x0001
        /*0022*/ 	.short	0x0000


//--------------------- .nv.info                  --------------------------
	.section	.nv.info,"",@"SHT_CUDA_INFO"
	.align	4


	//----- nvinfo : EIATTR_REGCOUNT
	.align		4
        /*0000*/ 	.byte	0x04, 0x2f
        /*0002*/ 	.short	(.L_4 - .L_3)
	.align		4
.L_3:
        /*0004*/ 	.word	index@(matmul_kernel)
        /*0008*/ 	.word	0x00000060


	//----- nvinfo : EIATTR_FRAME_SIZE
	.align		4
.L_4:
        /*000c*/ 	.byte	0x04, 0x11
        /*000e*/ 	.short	(.L_6 - .L_5)
	.align		4
.L_5:
        /*0010*/ 	.word	index@($__internal_2_$__cuda_sm10x_tcgen05_guardrail_trap_unallocated_columns_being_dealloced)
        /*0014*/ 	.word	0x00001e38


	//----- nvinfo : EIATTR_FRAME_SIZE
	.align		4
.L_6:
        /*0018*/ 	.byte	0x04, 0x11
        /*001a*/ 	.short	(.L_8 - .L_7)
	.align		4
.L_7:
        /*001c*/ 	.word	index@($__internal_1_$__cuda_sm10x_tcgen05_guardrail_trap_phase_invalid_during_alloc)
        /*0020*/ 	.word	0x00001e38


	//----- nvinfo : EIATTR_FRAME_SIZE
	.align		4
.L_8:
        /*0024*/ 	.byte	0x04, 0x11
        /*0026*/ 	.short	(.L_10 - .L_9)
	.align		4
.L_9:
        /*0028*/ 	.word	index@($__internal_0_$__cuda_sm10x_tcgen05_guardrail_trap_col_being_dealloced_not_returned_by_alloc)
        /*002c*/ 	.word	0x00001e38


	//----- nvinfo : EIATTR_FRAME_SIZE
	.align		4
.L_10:
        /*0030*/ 	.byte	0x04, 0x11
        /*0032*/ 	.short	(.L_12 - .L_11)
	.align		4
.L_11:
        /*0034*/ 	.word	index@(matmul_kernel)
        /*0038*/ 	.word	0x00001e38


	//----- nvinfo : EIATTR_MIN_STACK_SIZE
	.align		4
.L_12:
        /*003c*/ 	.byte	0x04, 0x12
        /*003e*/ 	.short	(.L_14 - .L_13)
	.align		4
.L_13:
        /*0040*/ 	.word	index@(matmul_kernel)
        /*0044*/ 	.word	0x00001e38
.L_14:


//--------------------- .nv.info.matmul_kernel    --------------------------
	.section	.nv.info.matmul_kernel,"",@"SHT_CUDA_INFO"
	.sectionflags	@""
	.align	4


	//----- nvinfo : EIATTR_CUDA_API_VERSION
	.align		4
        /*0000*/ 	.byte	0x04, 0x37
        /*0002*/ 	.short	(.L_16 - .L_15)
.L_15:
        /*0004*/ 	.word	0x00000081


	//----- nvinfo : EIATTR_KPARAM_INFO
	.align		4
.L_16:
        /*0008*/ 	.byte	0x04, 0x17
        /*000a*/ 	.short	(.L_18 - .L_17)
.L_17:
        /*000c*/ 	.word	0x00000000
        /*0010*/ 	.short	0x000d
        /*0012*/ 	.short	0x0048
        /*0014*/ 	.byte	0x00, 0xf4, 0x21, 0x00


	//----- nvinfo : EIATTR_KPARAM_INFO
	.align		4
.L_18:
        /*0018*/ 	.byte	0x04, 0x17
        /*001a*/ 	.short	(.L_20 - .L_19)
.L_19:
        /*001c*/ 	.word	0x00000000
        /*0020*/ 	.short	0x000c
        /*0022*/ 	.short	0x0040
        /*0024*/ 	.byte	0x00, 0xf4, 0x21, 0x00


	//----- nvinfo : EIATTR_KPARAM_INFO
	.align		4
.L_20:
        /*0028*/ 	.byte	0x04, 0x17
        /*002a*/ 	.short	(.L_22 - .L_21)
.L_21:
        /*002c*/ 	.word	0x00000000
        /*0030*/ 	.short	0x000b
        /*0032*/ 	.short	0x0038
        /*0034*/ 	.byte	0x00, 0xf0, 0x11, 0x00


	//----- nvinfo : EIATTR_KPARAM_INFO
	.align		4
.L_22:
        /*0038*/ 	.byte	0x04, 0x17
        /*003a*/ 	.short	(.L_24 - .L_23)
.L_23:
        /*003c*/ 	.word	0x00000000
        /*0040*/ 	.short	0x000a
        /*0042*/ 	.short	0x0034
        /*0044*/ 	.byte	0x00, 0xf0, 0x11, 0x00


	//----- nvinfo : EIATTR_KPARAM_INFO
	.align		4
.L_24:
        /*0048*/ 	.byte	0x04, 0x17
        /*004a*/ 	.short	(.L_26 - .L_25)
.L_25:
        /*004c*/ 	.word	0x00000000
        /*0050*/ 	.short	0x0009
        /*0052*/ 	.short	0x0030
        /*0054*/ 	.byte	0x00, 0xf0, 0x11, 0x00


	//----- nvinfo : EIATTR_KPARAM_INFO
	.align		4
.L_26:
        /*0058*/ 	.byte	0x04, 0x17
        /*005a*/ 	.short	(.L_28 - .L_27)
.L_27:
        /*005c*/ 	.word	0x00000000
        /*0060*/ 	.short	0x0008
        /*0062*/ 	.short	0x002c
        /*0064*/ 	.byte	0x00, 0xf0, 0x11, 0x00


	//----- nvinfo : EIATTR_KPARAM_INFO
	.align		4
.L_28:
        /*0068*/ 	.byte	0x04, 0x17
        /*006a*/ 	.short	(.L_30 - .L_29)
.L_29:
        /*006c*/ 	.word	0x00000000
        /*0070*/ 	.short	0x0007
        /*0072*/ 	.short	0x0028
        /*0074*/ 	.byte	0x00, 0xf0, 0x11, 0x00


	//----- nvinfo : EIATTR_KPARAM_INFO
	.align		4
.L_30:
        /*0078*/ 	.byte	0x04, 0x17
        /*007a*/ 	.short	(.L_32 - .L_31)
.L_31:
        /*007c*/ 	.word	0x00000000
        /*0080*/ 	.short	0x0006
        /*0082*/ 	.short	0x0024
        /*0084*/ 	.byte	0x00, 0xf0, 0x11, 0x00


	//----- nvinfo : EIATTR_KPARAM_INFO
	.align		4
.L_32:
        /*0088*/ 	.byte	0x04, 0x17
        /*008a*/ 	.short	(.L_34 - .L_33)
.L_33:
        /*008c*/ 	.word	0x00000000
        /*0090*/ 	.short	0x0005
        /*0092*/ 	.short	0x0020
        /*0094*/ 	.byte	0x00, 0xf0, 0x11, 0x00


	//----- nvinfo : EIATTR_KPARAM_INFO
	.align		4
.L_34:
        /*0098*/ 	.byte	0x04, 0x17
        /*009a*/ 	.short	(.L_36 - .L_35)
.L_35:
        /*009c*/ 	.word	0x00000000
        /*00a0*/ 	.short	0x0004
        /*00a2*/ 	.short	0x001c
        /*00a4*/ 	.byte	0x00, 0xf0, 0x11, 0x00


	//----- nvinfo : EIATTR_KPARAM_INFO
	.align		4
.L_36:
        /*00a8*/ 	.byte	0x04, 0x17
        /*00aa*/ 	.short	(.L_38 - .L_37)
.L_37:
        /*00ac*/ 	.word	0x00000000
        /*00b0*/ 	.short	0x0003
        /*00b2*/ 	.short	0x0018
        /*00b4*/ 	.byte	0x00, 0xf0, 0x11, 0x00


	//----- nvinfo : EIATTR_KPARAM_INFO
	.align		4
.L_38:
        /*00b8*/ 	.byte	0x04, 0x17
        /*00ba*/ 	.short	(.L_40 - .L_39)
.L_39:
        /*00bc*/ 	.word	0x00000000
        /*00c0*/ 	.short	0x0002
        /*00c2*/ 	.short	0x0010
        /*00c4*/ 	.byte	0x00, 0xf4, 0x21, 0x00


	//----- nvinfo : EIATTR_KPARAM_INFO
	.align		4
.L_40:
        /*00c8*/ 	.byte	0x04, 0x17
        /*00ca*/ 	.short	(.L_42 - .L_41)
.L_41:
        /*00cc*/ 	.word	0x00000000
        /*00d0*/ 	.short	0x0001
        /*00d2*/ 	.short	0x0008
        /*00d4*/ 	.byte	0x00, 0xf4, 0x21, 0x00


	//----- nvinfo : EIATTR_KPARAM_INFO
	.align		4
.L_42:
        /*00d8*/ 	.byte	0x04, 0x17
        /*00da*/ 	.short	(.L_44 - .L_43)
.L_43:
        /*00dc*/ 	.word	0x00000000
        /*00e0*/ 	.short	0x0000
        /*00e2*/ 	.short	0x0000
        /*00e4*/ 	.byte	0x00, 0xf4, 0x21, 0x00


	//----- nvinfo : EIATTR_AT_ENTRY_FRAGMENTS
	.align		4
.L_44:
        /*00e8*/ 	.byte	0x04, 0x4f
        /*00ea*/ 	.short	(.L_46 - .L_45)


	//   ....[0]....
.L_45:
        /*00ec*/ 	.word	0x00000004


	//----- nvinfo : EIATTR_RESERVED_SMEM_USED
	.align		4
.L_46:
        /*00f0*/ 	.byte	0x01, 0x41
	.zero		2


	//----- nvinfo : EIATTR_SPARSE_MMA_MASK
	.align		4
        /*00f4*/ 	.byte	0x03, 0x50
        /*00f6*/ 	.short	0x0000


	//----- nvinfo : EIATTR_TCGEN05_1CTA_USED
	.align		4
        /*00f8*/ 	.byte	0x01, 0x51
	.zero		2


	//----- nvinfo : EIATTR_MAXREG_COUNT
	.align		4
        /*00fc*/ 	.byte	0x03, 0x1b
        /*00fe*/ 	.short	0x00ff


	//----- nvinfo : EIATTR_NUM_BARRIERS
	.align		4
        /*0100*/ 	.byte	0x02, 0x4c
        /*0102*/ 	.byte	0x01
	.zero		1


	//----- nvinfo : EIATTR_ANNOTATIONS
	.align		4
        /*0104*/ 	.byte	0x04, 0x55
        /*0106*/ 	.short	(.L_48 - .L_47)


	//   ....[0]....
.L_47:
        /*0108*/ 	.word	0x00000001
        /*010c*/ 	.byte	0xd0, 0x09, 0x00, 0x00, 0x01, 0x00, 0x00, 0x00, 0x10, 0x0a, 0x00, 0x00, 0x01, 0x00, 0x00, 0x00
        /* <DEDUP_REMOVED lines=3090> */
        /*c23c*/ 	.byte	0x70, 0xad, 0x03, 0x00, 0x01, 0x00, 0x00, 0x00, 0x50, 0xc9, 0x03, 0x00


	//----- nvinfo : EIATTR_INT_WARP_WIDE_INSTR_OFFSETS
	.align		4
.L_48:
        /*c248*/ 	.byte	0x04, 0x31
        /*c24a*/ 	.short	(.L_50 - .L_49)


	//   ....[0]....
.L_49:
        /*c24c*/ 	.word	0x00000ee0


	//   ....[1]....
        /*c250*/ 	.word	0x00000f20


	//   ....[2]....
        /*c254*/ 	.word	0x00007830


	//   ....[3]....
        /*c258*/ 	.word	0x0003ceb0


	//   ....[4]....
        /*c25c*/ 	.word	0x0003cf00


	//----- nvinfo : EIATTR_COOP_GROUP_MASK_REGIDS
	.align		4
.L_50:
        /*c260*/ 	.byte	0x04, 0x29
        /*c262*/ 	.short	(.L_52 - .L_51)


	//   ....[0]....
.L_51:
        /*c264*/ 	.word	0xffffffff


	//   ....[1]....
        /*c268*/ 	.word	0xffffffff


	//   ....[2]....
        /*c26c*/ 	.word	0xffffffff


	//   ....[3]....
        /*c270*/ 	.word	0xffffffff


	//----- nvinfo : EIATTR_COOP_GROUP_INSTR_OFFSETS
	.align		4
.L_52:
        /*c274*/ 	.byte	0x04, 0x28
        /*c276*/ 	.short	(.L_54 - .L_53)


	//   ....[0]....
.L_53:
        /*c278*/ 	.word	0x00000070


	//   ....[1]....
        /*c27c*/ 	.word	0x00000330


	//   ....[2]....
        /*c280*/ 	.word	0x0003cd40


	//   ....[3]....
        /*c284*/ 	.word	0x0003cfb0


	//----- nvinfo : EIATTR_VRC_CTA_INIT_COUNT
	.align		4
.L_54:
        /*c288*/ 	.byte	0x02, 0x4a
        /*c28a*/ 	.byte	0x80
	.zero		1


	//----- nvinfo : EIATTR_MBARRIER_INSTR_OFFSETS
	.align		4
        /*c28c*/ 	.byte	0x04, 0x39
        /*c28e*/ 	.short	(.L_56 - .L_55)


	//   ....[0]....
.L_55:
        /*c290*/ 	.word	0x00001120
        /*c294*/ 	.word	0x000000ff
        /*c298*/ 	.word	0x00000000
        /*c29c*/ 	.short	0x0100
        /*c29e*/ 	.byte	0x08
	.zero		1


	//   ....[1]....
        /*c2a0*/ 	.word	0x00007850
        /*c2a4*/ 	.word	0x000000ff
        /*c2a8*/ 	.word	0x00030008
        /*c2ac*/ 	.short	0x0100
        /*c2ae*/ 	.byte	0x04
	.zero		1


	//   ....[2]....
        /*c2b0*/ 	.word	0x00020320
        /*c2b4*/ 	.word	0x000000ff
        /*c2b8*/ 	.word	0x00000000
        /*c2bc*/ 	.short	0x010a
        /*c2be*/ 	.byte	0x08
	.zero		1


	//   ....[3]....
        /*c2c0*/ 	.word	0x00034870
        /*c2c4*/ 	.word	0x000000ff
        /*c2c8*/ 	.word	0x00000000
        /*c2cc*/ 	.short	0x010a
        /*c2ce*/ 	.byte	0x08
	.zero		1


	//   ....[4]....
        /*c2d0*/ 	.word	0x00034910
        /*c2d4*/ 	.word	0x000000ff
        /*c2d8*/ 	.word	0x00030000
        /*c2dc*/ 	.short	0x0108
        /*c2de*/ 	.byte	0x04
	.zero		1


	//   ....[5]....
        /*c2e0*/ 	.word	0x00034990
        /*c2e4*/ 	.word	0x000000ff
        /*c2e8*/ 	.word	0x00030008
        /*c2ec*/ 	.short	0x0108
        /*c2ee*/ 	.byte	0x04
	.zero		1


	//   ....[6]....
        /*c2f0*/ 	.word	0x0003cfd0
        /*c2f4*/ 	.word	0x000000ff
        /*c2f8*/ 	.word	0x00000000
        /*c2fc*/ 	.short	0x010a
        /*c2fe*/ 	.byte	0x08
	.zero		1


	//   ....[7]....
        /*c300*/ 	.word	0x0003d000
        /*c304*/ 	.word	0x000000ff
        /*c308*/ 	.word	0x00000000
        /*c30c*/ 	.short	0x010a
        /*c30e*/ 	.byte	0x08
	.zero		1


	//----- nvinfo : EIATTR_NUM_MBARRIERS
	.align		4
.L_56:
        /*c310*/ 	.byte	0x03, 0x38
        /*c312*/ 	.short	0x0002


	//----- nvinfo : EIATTR_EXIT_INSTR_OFFSETS
	.align		4
        /*c314*/ 	.byte	0x04, 0x1c
        /*c316*/ 	.short	(.L_58 - .L_57)


	//   ....[0]....
.L_57:
        /*c318*/ 	.word	0x0003cfc0


	//----- nvinfo : EIATTR_REQNTID
	.align		4
.L_58:
        /*c31c*/ 	.byte	0x04, 0x10
        /*c31e*/ 	.short	(.L_60 - .L_59)
.L_59:
        /*c320*/ 	.word	0x00000080
        /*c324*/ 	.word	0x00000001
        /*c328*/ 	.word	0x00000001


	//----- nvinfo : EIATTR_CRS_STACK_SIZE
	.align		4
.L_60:
        /*c32c*/ 	.byte	0x04, 0x1e
        /*c32e*/ 	.short	(.L_62 - .L_61)
.L_61:
        /*c330*/ 	.word	0x00000000


	//----- nvinfo : EIATTR_CBANK_PARAM_SIZE
	.align		4
.L_62:
        /*c334*/ 	.byte	0x03, 0x19
        /*c336*/ 	.short	0x0050


	//----- nvinfo : EIATTR_PARAM_CBANK
	.align		4
        /*c338*/ 	.byte	0x04, 0x0a
        /*c33a*/ 	.short	(.L_64 - .L_63)
	.align		4
.L_63:
        /*c33c*/ 	.word	index@(.nv.constant0.matmul_kernel)
        /*c340*/ 	.short	0x0380
        /*c342*/ 	.short	0x0050


	//----- nvinfo : EIATTR_SW_WAR
	.align		4
.L_64:
        /*c344*/ 	.byte	0x04, 0x36
        /*c346*/ 	.short	(.L_66 - .L_65)
.L_65:
        /*c348*/ 	.word	0x00000008
.L_66:


//--------------------- .nv.compat                --------------------------
	.section	.nv.compat,"",@"SHT_CUDA_COMPAT_INFO"
	.align	4
        /*0000*/ 	.byte	0x02, 0x02, 0x02, 0x00, 0x02, 0x05, 0x05, 0x00, 0x02, 0x03, 0x00, 0x00, 0x02, 0x06, 0x01, 0x00


//--------------------- .nv.callgraph             --------------------------
	.section	.nv.callgraph,"",@"SHT_CUDA_CALLGRAPH"
	.align	4
	.sectionentsize	8
	.align		4
        /*0000*/ 	.word	0x00000000
	.align		4
        /*0004*/ 	.word	0xffffffff
	.align		4
        /*0008*/ 	.word	0x00000000
	.align		4
        /*000c*/ 	.word	0xfffffffe
	.align		4
        /*0010*/ 	.word	0x00000000
	.align		4
        /*0014*/ 	.word	0xfffffffd
	.align		4
        /*0018*/ 	.word	0x00000000
	.align		4
        /*001c*/ 	.word	0xfffffffc


//--------------------- .text.matmul_kernel       --------------------------
	.section	.text.matmul_kernel,"ax",@progbits
	.align	128
        .global         matmul_kernel
        .type           matmul_kernel,@function
        .size           matmul_kernel,(.L_x_20 - matmul_kernel)
        .other          matmul_kernel,@"STO_CUDA_ENTRY STV_DEFAULT"
matmul_kernel:
.text.matmul_kernel:
[----:B------:R-:W0:Y:S01]  /*0000*/  LDC R1, c[0x0][0x37c] ;  /* 0x0000df00ff017b82 */ /* 0x000e220000000800 */
[----:B------:R-:W1:Y:S01]  /*0010*/  S2R R0, SR_TID.X ;  /* 0x0000000000007919 */ /* 0x000e620000002100 */
[----:B0-----:R-:W-:Y:S01]  /*0020*/  VIADD R1, R1, 0xffffe1c8 ;  /* 0xffffe1c801017836 */ /* 0x001fe20000000000 */
[----:B-1----:R-:W-:-:S13]  /*0030*/  ISETP.GE.U32.AND P0, PT, R0, 0x20, PT ;  /* 0x000000200000780c */ /* 0x002fda0003f06070 */
[----:B------:R-:W-:Y:S02]  /*0040*/  VOTEU.ANY UP0, P0 ;  /* 0x0000000000ff7886 */ /* 0x000fe40000000100 */
[----:B------:R-:W-:Y:S05]  /*0050*/  BRA.U UP0, `(.L_x_0) ;  /* 0x0000000100b87547 */ /* 0x000fea000b800000 */
[----:B------:R-:W0:Y:S01]  /*0060*/  S2UR UR6, SR_CgaCtaId ;  /* 0x00000000000679c3 */ /* 0x000e220000008800 */
[----:B------:R-:W-:Y:S01]  /*0070*/  NOP ;  /* 0x0000000000007918 */ /* 0x000fe20000000000 */
[----:B------:R-:W-:Y:S02]  /*0080*/  UMOV UR4, 0x40 ;  /* 0x0000004000047882 */ /* 0x000fe40000000000 */
[----:B0-----:R-:W-:-:S09]  /*0090*/  ULEA UR4, UR6, UR4, 0x18 ;  /* 0x0000000406047291 */ /* 0x001fd2000f8ec0ff */
[----:B------:R-:W0:Y:S01]  /*00a0*/  LDS.U8 R0, [UR4] ;  /* 0x00000004ff007984 */ /* 0x000e220008000000 */
[----:B------:R-:W-:Y:S02]  /*00b0*/  UMOV UR4, 0x400 ;  /* 0x0000040000047882 */ /* 0x000fe40000000000 */
[----:B------:R-:W-:Y:S01]  /*00c0*/  ULEA UR4, UR6, UR4, 0x18 ;  /* 0x0000000406047291 */ /* 0x000fe2000f8ec0ff */
[----:B0-----:R-:W-:-:S13]  /*00d0*/  ISETP.NE.AND P0, PT, R0, RZ, PT ;  /* 0x000000ff0000720c */ /* 0x001fda0003f05270 */
[----:B------:R-:W-:Y:S05]  /*00e0*/  @P0 BRA `(.L_x_1) ;  /* 0x00000000007c0947 */ /* 0x000fea0003800000 */
[----:B------:R-:W-:-:S13]  /*00f0*/  ELECT P0, URZ, PT ;  /* 0x0000000000ff782f */ /* 0x000fda0003800000 */
[----:B------:R-:W-:Y:S05]  /*0100*/  @!P0 BRA `(.L_x_2) ;  /* 0x0000000000848947 */ /* 0x000fea0003800000 */
[----:B------:R-:W-:Y:S01]  /*0110*/  UMOV UR5, 0x8 ;  /* 0x0000000800057882 */ /* 0x000fe20000000000 */
[----:B------:R-:W-:Y:S02]  /*0120*/  IMAD.MOV.U32 R4, RZ, RZ, 0x1 ;  /* 0x00000001ff047424 */ /* 0x000fe400078e00ff */
[----:B------:R-:W-:Y:S02]  /*0130*/  IMAD.MOV.U32 R5, RZ, RZ, 0xff ;  /* 0x000000ffff057424 */ /* 0x000fe400078e00ff */
[----:B------:R-:W-:Y:S04]  /*0140*/  DEPBAR.LE SB0, 0x36 ;  /* 0x00008d800000791a */ /* 0x000fe80000000000 */
[----:B------:R-:W0:Y:S02]  /*0150*/  UTCATOMSWS.FIND_AND_SET.ALIGN UP1, UR5, UR5 ;  /* 0x00000005000575e3 */ /* 0x000e240008020800 */
[----:B0-----:R-:W-:-:S04]  /*0160*/  PLOP3.LUT P0, PT, PT, PT, UP1, 0x80, 0x8 ;  /* 0x000000000008781c */ /* 0x001fc80003f0f018 */
[----:B------:R-:W-:-:S04]  /*0170*/  SEL R0, RZ, 0xffffffff, !P0 ;  /* 0xffffffffff007807 */ /* 0x000fc80004000000 */
[----:B------:R-:W-:Y:S01]  /*0180*/  ISETP.NE.AND P0, PT, R0, RZ, PT ;  /* 0x000000ff0000720c */ /* 0x000fe20003f05270 */
[----:B------:R-:W-:-:S12]  /*0190*/  IMAD.U32 R0, RZ, RZ, UR5 ;  /* 0x00000005ff007e24 */ /* 0x000fd8000f8e00ff */
[----:B------:R-:W-:Y:S05]  /*01a0*/  @P0 BRA `(.L_x_3) ;  /* 0x0000000000240947 */ /* 0x000fea0003800000 */
.L_x_4:
[----:B------:R-:W-:Y:S05]  /*01b0*/  NANOSLEEP 0x64 ;  /* 0x000000640000795d */ /* 0x000fea0003800000 */
[----:B------:R-:W-:-:S05]  /*01c0*/  UMOV UR5, 0x8 ;  /* 0x0000000800057882 */ /* 0x000fca0000000000 */
[----:B------:R-:W-:Y:S04]  /*01d0*/  DEPBAR.LE SB0, 0x36 ;  /* 0x00008d800000791a */ /* 0x000fe80000000000 */
[----:B------:R-:W0:Y:S02]  /*01e0*/  UTCATOMSWS.FIND_AND_SET.ALIGN UP1, UR5, UR5 ;  /* 0x00000005000575e3 */ /* 0x000e240008020800 */
[----:B0-----:R-:W-:-:S04]  /*01f0*/  PLOP3.LUT P0, PT, PT, PT, UP1, 0x80, 0x8 ;  /* 0x000000000008781c */ /* 0x001fc80003f0f018 */
[----:B------:R-:W-:-:S04]  /*0200*/  SEL R0, RZ, 0xffffffff, !P0 ;  /* 0xffffffffff007807 */ /* 0x000fc80004000000 */
[----:B------:R-:W-:Y:S01]  /*0210*/  ISETP.NE.AND P0, PT, R0, RZ, PT ;  /* 0x000000ff0000720c */ /* 0x000fe20003f05270 */
[----:B------:R-:W-:-:S12]  /*0220*/  IMAD.U32 R0, RZ, RZ, UR5 ;  /* 0x00000005ff007e24 */ /* 0x000fd8000f8e00ff */
[----:B------:R-:W-:Y:S05]  /*0230*/  @!P0 BRA `(.L_x_4) ;  /* 0xfffffffc00dc8947 */ /* 0x000fea000383ffff */
.L_x_3:
[C---:B------:R-:W-:Y:S01]  /*0240*/  VIADD R3, R0.reuse, 0x10 ;  /* 0x0000001000037836 */ /* 0x040fe20000000000 */
[----:B------:R-:W-:Y:S01]  /*0250*/  UMOV UR5, 0x50 ;  /* 0x0000005000057882 */ /* 0x000fe20000000000 */
[----:B------:R-:W-:Y:S01]  /*0260*/  SHF.L.U32 R2, R5, R0, RZ ;  /* 0x0000000005027219 */ /* 0x000fe200000006ff */
[----:B------:R-:W-:Y:S01]  /*0270*/  ULEA UR5, UR6, UR5, 0x18 ;  /* 0x0000000506057291 */ /* 0x000fe2000f8ec0ff */
[----:B------:R-:W-:Y:S01]  /*0280*/  IMAD.SHL.U32 R0, R0, 0x20, RZ ;  /* 0x0000002000007824 */ /* 0x000fe200078e00ff */
[----:B------:R-:W-:-:S04]  /*0290*/  SHF.L.U32 R3, R4, R3, RZ ;  /* 0x0000000304037219 */ /* 0x000fc800000006ff */
[----:B------:R-:W-:-:S05]  /*02a0*/  LOP3.LUT R2, R3, R2, RZ, 0xfc, !PT ;  /* 0x0000000203027212 */ /* 0x000fca00078efcff */
[----:B------:R0:W-:Y:S04]  /*02b0*/  ATOMS.OR RZ, [UR5], R2 ;  /* 0x00000002ffff798c */ /* 0x0001e8000b000005 */
[----:B------:R0:W-:Y:S01]  /*02c0*/  STS [UR4], R0 ;  /* 0x00000000ff007988 */ /* 0x0001e20008000804 */
[----:B------:R-:W-:Y:S05]  /*02d0*/  BRA `(.L_x_2) ;  /* 0x0000000000107947 */ /* 0x000fea0003800000 */
.L_x_1:
[----:B------:R-:W-:Y:S01]  /*02e0*/  IMAD.MOV.U32 R0, RZ, RZ, -0x1 ;  /* 0xffffffffff007424 */ /* 0x000fe200078e00ff */
[----:B------:R-:W-:-:S04]  /*02f0*/  MOV R2, 0x320 ;  /* 0x0000032000027802 */ /* 0x000fc80000000f00 */
[----:B------:R0:W-:Y:S03]  /*0300*/  STS [UR4], R0 ;  /* 0x00000000ff007988 */ /* 0x0001e60008000804 */
[----:B0-----:R-:W-:Y:S05]  /*0310*/  CALL.REL.NOINC `($__internal_1_$__cuda_sm10x_tcgen05_guardrail_trap_phase_invalid_during_alloc) ;  /* 0x000003cc00507944 */ /* 0x001fea0003c00000 */
.L_x_2:
[----:B------:R-:W-:Y:S05]  /*0320*/  WARPSYNC.ALL ;  /* 0x0000000000007948 */ /* 0x000fea0003800000 */
[----:B------:R-:W-:Y:S01]  /*0330*/  NOP ;  /* 0x0000000000007918 */ /* 0x000fe20000000000 */
.L_x_0:
[----:B------:R-:W1:Y:S01]  /*0340*/  LDC.64 R84, c[0x0][0x398] ;  /* 0x0000e600ff547b82 */ /* 0x000e620000000a00 */
[----:B------:R-:W2:Y:S01]  /*0350*/  S2R R5, SR_CTAID.X ;  /* 0x0000000000057919 */ /* 0x000ea20000002500 */
[----:B------:R-:W-:Y:S01]  /*0360*/  UMOV UR4, 0x400 ;  /* 0x0000040000047882 */ /* 0x000fe20000000000 */
[----:B------:R-:W3:Y:S01]  /*0370*/  LDCU UR9, c[0x0][0x3a4] ;  /* 0x00007480ff0977ac */ /* 0x000ee20008000800 */
[----:B------:R-:W4:Y:S01]  /*0380*/  S2R R17, SR_TID.X ;  /* 0x0000000000117919 */ /* 0x000f220000002100 */
[----:B------:R-:W0:Y:S03]  /*0390*/  LDCU.128 UR12, c[0x0][0x380] ;  /* 0x00007000ff0c77ac */ /* 0x000e260008000c00 */
[----:B------:R-:W5:Y:S01]  /*03a0*/  S2UR UR6, SR_CgaCtaId ;  /* 0x00000000000679c3 */ /* 0x000f620000008800 */
[----:B------:R-:W-:Y:S01]  /*03b0*/  UMOV UR10, 0x1 ;  /* 0x00000001000a7882 */ /* 0x000fe20000000000 */
[----:B01----:R-:W-:-:S05]  /*03c0*/  VIADD R0, R85, 0x7f ;  /* 0x0000007f55007836 */ /* 0x003fca0000000000 */
[----:B------:R-:W-:Y:S01]  /*03d0*/  SHF.R.S32.HI R3, RZ, 0x1f, R0 ;  /* 0x0000001fff037819 */ /* 0x000fe20000011400 */
[----:B-----5:R-:W-:-:S03]  /*03e0*/  ULEA UR4, UR6, UR4, 0x18 ;  /* 0x0000000406047291 */ /* 0x020fc6000f8ec0ff */
[----:B------:R-:W-:Y:S02]  /*03f0*/  LEA.HI R3, R3, R0, RZ, 0x7 ;  /* 0x0000000003037211 */ /* 0x000fe400078f38ff */
[----:B--2---:R-:W-:Y:S02]  /*0400*/  IABS R8, R5 ;  /* 0x0000000500087213 */ /* 0x004fe40000000000 */
[----:B------:R-:W-:Y:S02]  /*0410*/  SHF.R.S32.HI R4, RZ, 0x7, R3 ;  /* 0x00000007ff047819 */ /* 0x000fe40000011403 */
[----:B----4-:R-:W-:Y:S02]  /*0420*/  LOP3.LUT R14, R17, 0x7f, RZ, 0xc0, !PT ;  /* 0x0000007f110e7812 */ /* 0x010fe400078ec0ff */
[-C--:B------:R-:W-:Y:S02]  /*0430*/  IABS R7, R4.reuse ;  /* 0x0000000400077213 */ /* 0x080fe40000000000 */
[----:B------:R-:W-:-:S02]  /*0440*/  IABS R10, R4 ;  /* 0x00000004000a7213 */ /* 0x000fc40000000000 */
[----:B------:R-:W0:Y:S08]  /*0450*/  I2F.RP R0, R7 ;  /* 0x0000000700007306 */ /* 0x000e300000209400 */
[----:B0-----:R-:W0:Y:S02]  /*0460*/  MUFU.RCP R0, R0 ;  /* 0x0000000000007308 */ /* 0x001e240000001000 */
[----:B0-----:R-:W-:Y:S01]  /*0470*/  VIADD R2, R0, 0xffffffe ;  /* 0x0ffffffe00027836 */ /* 0x001fe20000000000 */
[----:B------:R-:W-:-:S05]  /*0480*/  IADD3 R0, PT, PT, RZ, -R10, RZ ;  /* 0x8000000aff007210 */ /* 0x000fca0007ffe0ff */
[----:B------:R0:W1:Y:S02]  /*0490*/  F2I.FTZ.U32.TRUNC.NTZ R3, R2 ;  /* 0x0000000200037305 */ /* 0x000064000021f000 */
[----:B0-----:R-:W-:Y:S02]  /*04a0*/  IMAD.MOV.U32 R2, RZ, RZ, RZ ;  /* 0x000000ffff027224 */ /* 0x001fe400078e00ff */
[----:B-1----:R-:W-:-:S04]  /*04b0*/  IMAD.MOV R6, RZ, RZ, -R3 ;  /* 0x000000ffff067224 */ /* 0x002fc800078e0a03 */
[----:B------:R-:W-:Y:S02]  /*04c0*/  IMAD R9, R6, R7, RZ ;  /* 0x0000000706097224 */ /* 0x000fe400078e02ff */
[----:B------:R-:W-:Y:S02]  /*04d0*/  IMAD.MOV.U32 R6, RZ, RZ, R8 ;  /* 0x000000ffff067224 */ /* 0x000fe400078e0008 */
[----:B------:R-:W-:-:S06]  /*04e0*/  IMAD.HI.U32 R3, R3, R9, R2 ;  /* 0x0000000903037227 */ /* 0x000fcc00078e0002 */
[----:B------:R-:W-:-:S04]  /*04f0*/  IMAD.HI.U32 R3, R3, R6, RZ ;  /* 0x0000000603037227 */ /* 0x000fc800078e00ff */
[----:B------:R-:W-:Y:S01]  /*0500*/  IMAD R0, R3, R0, R6 ;  /* 0x0000000003007224 */ /* 0x000fe200078e0206 */
[----:B------:R-:W-:Y:S04]  /*0510*/  BAR.SYNC.DEFER_BLOCKING 0x0 ;  /* 0x0000000000007b1d */ /* 0x000fe80000010000 */
[----:B------:R-:W-:-:S13]  /*0520*/  ISETP.GT.U32.AND P1, PT, R7, R0, PT ;  /* 0x000000000700720c */ /* 0x000fda0003f24070 */
[----:B------:R-:W-:Y:S02]  /*0530*/  @!P1 IMAD.IADD R0, R0, 0x1, -R7 ;  /* 0x0000000100009824 */ /* 0x000fe400078e0a07 */
[----:B------:R-:W-:Y:S01]  /*0540*/  @!P1 VIADD R3, R3, 0x1 ;  /* 0x0000000103039836 */ /* 0x000fe20000000000 */
[----:B------:R-:W-:Y:S02]  /*0550*/  ISETP.NE.AND P1, PT, R4, RZ, PT ;  /* 0x000000ff0400720c */ /* 0x000fe40003f25270 */
[----:B------:R-:W-:Y:S02]  /*0560*/  ISETP.GE.U32.AND P0, PT, R0, R7, PT ;  /* 0x000000070000720c */ /* 0x000fe40003f06070 */
[----:B------:R-:W-:-:S04]  /*0570*/  LOP3.LUT R0, R5, R4, RZ, 0x3c, !PT ;  /* 0x0000000405007212 */ /* 0x000fc800078e3cff */
[----:B------:R-:W-:Y:S01]  /*0580*/  ISETP.GE.AND P2, PT, R0, RZ, PT ;  /* 0x000000ff0000720c */ /* 0x000fe20003f46270 */
[----:B------:R-:W-:-:S06]  /*0590*/  VIADD R0, R84, 0xff ;  /* 0x000000ff54007836 */ /* 0x000fcc0000000000 */
[----:B------:R-:W-:-:S04]  /*05a0*/  @P0 VIADD R3, R3, 0x1 ;  /* 0x0000000103030836 */ /* 0x000fc80000000000 */
[----:B------:R-:W-:Y:S01]  /*05b0*/  IMAD.MOV.U32 R9, RZ, RZ, R3 ;  /* 0x000000ffff097224 */ /* 0x000fe200078e0003 */
[----:B------:R-:W-:-:S03]  /*05c0*/  SHF.R.S32.HI R3, RZ, 0x1f, R0 ;  /* 0x0000001fff037819 */ /* 0x000fc60000011400 */
[----:B------:R-:W-:Y:S01]  /*05d0*/  @!P2 IMAD.MOV R9, RZ, RZ, -R9 ;  /* 0x000000ffff09a224 */ /* 0x000fe200078e0a09 */
[----:B------:R-:W-:Y:S02]  /*05e0*/  LEA.HI R3, R3, R0, RZ, 0x8 ;  /* 0x0000000003037211 */ /* 0x000fe400078f40ff */
[----:B------:R-:W-:-:S04]  /*05f0*/  @!P1 LOP3.LUT R9, RZ, R4, RZ, 0x33, !PT ;  /* 0x00000004ff099212 */ /* 0x000fc800078e33ff */
[----:B------:R-:W-:Y:S01]  /*0600*/  LEA.HI.SX32 R3, R3, -R9, 0x18 ;  /* 0x8000000903037211 */ /* 0x000fe200078fc2ff */
[----:B------:R-:W-:-:S03]  /*0610*/  IMAD.MOV R6, RZ, RZ, -R9 ;  /* 0x000000ffff067224 */ /* 0x000fc600078e0a09 */
[----:B------:R-:W-:Y:S01]  /*0620*/  VIMNMX R11, PT, PT, R3, 0x1, PT ;  /* 0x00000001030b7848 */ /* 0x000fe20003fe0100 */
[----:B------:R-:W-:-:S03]  /*0630*/  IMAD R10, R4, R6, R5 ;  /* 0x00000006040a7224 */ /* 0x000fc600078e0205 */
[----:B------:R-:W-:Y:S02]  /*0640*/  IABS R7, R11 ;  /* 0x0000000b00077213 */ /* 0x000fe40000000000 */
[----:B------:R-:W-:Y:S02]  /*0650*/  IABS R6, R10 ;  /* 0x0000000a00067213 */ /* 0x000fe40000000000 */
[----:B------:R-:W0:Y:S08]  /*0660*/  I2F.RP R0, R7 ;  /* 0x0000000700007306 */ /* 0x000e300000209400 */
[----:B0-----:R-:W0:Y:S02]  /*0670*/  MUFU.RCP R0, R0 ;  /* 0x0000000000007308 */ /* 0x001e240000001000 */
[----:B0-----:R-:W-:-:S06]  /*0680*/  VIADD R2, R0, 0xffffffe ;  /* 0x0ffffffe00027836 */ /* 0x001fcc0000000000 */
[----:B------:R0:W1:Y:S02]  /*0690*/  F2I.FTZ.U32.TRUNC.NTZ R3, R2 ;  /* 0x0000000200037305 */ /* 0x000064000021f000 */
[----:B0-----:R-:W-:Y:S02]  /*06a0*/  IMAD.MOV.U32 R2, RZ, RZ, RZ ;  /* 0x000000ffff027224 */ /* 0x001fe400078e00ff */
[----:B-1----:R-:W-:-:S04]  /*06b0*/  IMAD.MOV R8, RZ, RZ, -R3 ;  /* 0x000000ffff087224 */ /* 0x002fc800078e0a03 */
[----:B------:R-:W-:Y:S01]  /*06c0*/  IMAD.MOV.U32 R4, RZ, RZ, R8 ;  /* 0x000000ffff047224 */ /* 0x000fe200078e0008 */
[----:B------:R-:W-:-:S03]  /*06d0*/  IABS R8, R11 ;  /* 0x0000000b00087213 */ /* 0x000fc60000000000 */
[----:B------:R-:W-:Y:S02]  /*06e0*/  IMAD R5, R4, R7, RZ ;  /* 0x0000000704057224 */ /* 0x000fe400078e02ff */
[----:B------:R-:W-:Y:S02]  /*06f0*/  IMAD.MOV.U32 R4, RZ, RZ, R6 ;  /* 0x000000ffff047224 */ /* 0x000fe400078e0006 */
[----:B------:R-:W-:Y:S01]  /*0700*/  IMAD.HI.U32 R3, R3, R5, R2 ;  /* 0x0000000503037227 */ /* 0x000fe200078e0002 */
[----:B------:R-:W-:-:S03]  /*0710*/  IABS R2, R85 ;  /* 0x0000005500027213 */ /* 0x000fc60000000000 */
[----:B------:R-:W-:Y:S01]  /*0720*/  IMAD.MOV R0, RZ, RZ, -R8 ;  /* 0x000000ffff007224 */ /* 0x000fe200078e0a08 */
[----:B------:R-:W-:Y:S01]  /*0730*/  IABS R8, R84 ;  /* 0x0000005400087213 */ /* 0x000fe20000000000 */
[----:B------:R-:W-:Y:S01]  /*0740*/  IMAD.HI.U32 R3, R3, R4, RZ ;  /* 0x0000000403037227 */ /* 0x000fe200078e00ff */
[----:B------:R-:W0:Y:S03]  /*0750*/  I2F.RP R5, R2 ;  /* 0x0000000200057306 */ /* 0x000e260000209400 */
[----:B------:R-:W-:-:S05]  /*0760*/  IMAD R0, R3, R0, R4 ;  /* 0x0000000003007224 */ /* 0x000fca00078e0204 */
[----:B------:R-:W-:Y:S01]  /*0770*/  ISETP.GT.U32.AND P1, PT, R7, R0, PT ;  /* 0x000000000700720c */ /* 0x000fe20003f24070 */
[----:B------:R-:W1:Y:S08]  /*0780*/  I2F.RP R4, R8 ;  /* 0x0000000800047306 */ /* 0x000e700000209400 */
[----:B0-----:R-:W0:Y:S04]  /*0790*/  MUFU.RCP R5, R5 ;  /* 0x0000000500057308 */ /* 0x001e280000001000 */
[----:B------:R-:W-:Y:S01]  /*07a0*/  @!P1 IADD3 R0, PT, PT, R0, -R7, RZ ;  /* 0x8000000700009210 */ /* 0x000fe20007ffe0ff */
[----:B------:R-:W-:Y:S01]  /*07b0*/  @!P1 VIADD R3, R3, 0x1 ;  /* 0x0000000103039836 */ /* 0x000fe20000000000 */
[----:B------:R-:W-:-:S02]  /*07c0*/  ISETP.NE.AND P1, PT, R11, RZ, PT ;  /* 0x000000ff0b00720c */ /* 0x000fc40003f25270 */
[----:B-1----:R-:W1:Y:S01]  /*07d0*/  MUFU.RCP R4, R4 ;  /* 0x0000000400047308 */ /* 0x002e620000001000 */
[----:B------:R-:W-:Y:S02]  /*07e0*/  ISETP.GE.U32.AND P0, PT, R0, R7, PT ;  /* 0x000000070000720c */ /* 0x000fe40003f06070 */
[----:B------:R-:W-:-:S04]  /*07f0*/  LOP3.LUT R0, R10, R11, RZ, 0x3c, !PT ;  /* 0x0000000b0a007212 */ /* 0x000fc800078e3cff */
[----:B------:R-:W-:Y:S01]  /*0800*/  ISETP.GE.AND P2, PT, R0, RZ, PT ;  /* 0x000000ff0000720c */ /* 0x000fe20003f46270 */
[----:B0-----:R-:W-:-:S04]  /*0810*/  VIADD R6, R5, 0xffffffe ;  /* 0x0ffffffe05067836 */ /* 0x001fc80000000000 */
[----:B------:R0:W2:Y:S02]  /*0820*/  F2I.FTZ.U32.TRUNC.NTZ R7, R6 ;  /* 0x0000000600077305 */ /* 0x0000a4000021f000 */
[----:B------:R-:W-:Y:S02]  /*0830*/  @P0 VIADD R3, R3, 0x1 ;  /* 0x0000000103030836 */ /* 0x000fe40000000000 */
[----:B-1----:R-:W-:Y:S02]  /*0840*/  VIADD R5, R4, 0xffffffe ;  /* 0x0ffffffe04057836 */ /* 0x002fe40000000000 */
[----:B------:R-:W-:Y:S02]  /*0850*/  HFMA2 R4, -RZ, RZ, 0, 0 ;  /* 0x00000000ff047431 */ /* 0x000fe400000001ff */
[----:B------:R-:W-:Y:S02]  /*0860*/  IMAD.MOV.U32 R12, RZ, RZ, R3 ;  /* 0x000000ffff0c7224 */ /* 0x000fe400078e0003 */
[----:B0-----:R-:W-:Y:S01]  /*0870*/  IMAD.MOV.U32 R6, RZ, RZ, RZ ;  /* 0x000000ffff067224 */ /* 0x001fe200078e00ff */
[----:B------:R-:W0:Y:S01]  /*0880*/  F2I.FTZ.U32.TRUNC.NTZ R5, R5 ;  /* 0x0000000500057305 */ /* 0x000e22000021f000 */
[----:B------:R-:W-:Y:S01]  /*0890*/  @!P2 IMAD.MOV R12, RZ, RZ, -R12 ;  /* 0x000000ffff0ca224 */ /* 0x000fe200078e0a0c */
[----:B------:R-:W-:Y:S01]  /*08a0*/  @!P1 LOP3.LUT R12, RZ, R11, RZ, 0x33, !PT ;  /* 0x0000000bff0c9212 */ /* 0x000fe200078e33ff */
[----:B--2---:R-:W-:-:S04]  /*08b0*/  IMAD.MOV R13, RZ, RZ, -R7 ;  /* 0x000000ffff0d7224 */ /* 0x004fc800078e0a07 */
[----:B------:R-:W-:Y:S02]  /*08c0*/  IMAD.MOV R0, RZ, RZ, -R12 ;  /* 0x000000ffff007224 */ /* 0x000fe400078e0a0c */
[----:B------:R-:W-:Y:S02]  /*08d0*/  IMAD.SHL.U32 R16, R12, 0x80, RZ ;  /* 0x000000800c107824 */ /* 0x000fe400078e00ff */
[----:B------:R-:W-:Y:S01]  /*08e0*/  IMAD R0, R11, R0, R10 ;  /* 0x000000000b007224 */ /* 0x000fe200078e020a */
[----:B------:R-:W-:Y:S01]  /*08f0*/  SHF.R.U32.HI R10, RZ, 0x5, R17 ;  /* 0x00000005ff0a7819 */ /* 0x000fe20000011611 */
[----:B------:R-:W-:Y:S01]  /*0900*/  VIADD R12, R16, 0x7f ;  /* 0x0000007f100c7836 */ /* 0x000fe20000000000 */
[----:B------:R-:W1:Y:S01]  /*0910*/  LDC R17, c[0x0][0x3a0] ;  /* 0x0000e800ff117b82 */ /* 0x000e620000000800 */
[----:B------:R-:W-:Y:S02]  /*0920*/  IMAD.IADD R3, R9, 0x1, R0 ;  /* 0x0000000109037824 */ /* 0x000fe400078e0200 */
[----:B------:R-:W-:-:S02]  /*0930*/  IMAD R9, R13, R2, RZ ;  /* 0x000000020d097224 */ /* 0x000fc400078e02ff */
[----:B0-----:R-:W-:Y:S01]  /*0940*/  IMAD.MOV R11, RZ, RZ, -R5 ;  /* 0x000000ffff0b7224 */ /* 0x001fe200078e0a05 */
[----:B------:R-:W0:Y:S01]  /*0950*/  LDS R13, [UR4] ;  /* 0x00000004ff0d7984 */ /* 0x000e220008000800 */
[----:B------:R-:W-:-:S04]  /*0960*/  IMAD.HI.U32 R0, R7, R9, R6 ;  /* 0x0000000907007227 */ /* 0x000fc800078e0006 */
[----:B------:R-:W-:Y:S01]  /*0970*/  IMAD R7, R11, R8, RZ ;  /* 0x000000080b077224 */ /* 0x000fe200078e02ff */
[----:B------:R-:W-:Y:S01]  /*0980*/  IABS R11, R12 ;  /* 0x0000000c000b7213 */ /* 0x000fe20000000000 */
[----:B------:R-:W-:Y:S02]  /*0990*/  IMAD R18, R3, 0x100, R14 ;  /* 0x0000010003127824 */ /* 0x000fe400078e020e */
[----:B------:R-:W-:-:S03]  /*09a0*/  IMAD.HI.U32 R4, R5, R7, R4 ;  /* 0x0000000705047227 */ /* 0x000fc600078e0004 */
[----:B------:R-:W-:Y:S01]  /*09b0*/  IABS R7, R18 ;  /* 0x0000001200077213 */ /* 0x000fe20000000000 */
[----:B------:R-:W-:Y:S01]  /*09c0*/  VIADD R15, R18, 0x80 ;  /* 0x00000080120f7836 */ /* 0x000fe20000000000 */
[----:B------:R-:W-:Y:S01]  /*09d0*/  STL [R1+0x304], R18 ;  /* 0x0003041201007387 */ /* 0x000fe20000100800 */
[----:B------:R-:W-:-:S03]  /*09e0*/  IMAD.HI.U32 R5, R0, R11, RZ ;  /* 0x0000000b00057227 */ /* 0x000fc600078e00ff */
[----:B------:R-:W-:Y:S01]  /*09f0*/  IABS R9, R15 ;  /* 0x0000000f00097213 */ /* 0x000fe20000000000 */
[C---:B------:R-:W-:Y:S01]  /*0a00*/  IMAD.HI.U32 R3, R4.reuse, R7, RZ ;  /* 0x0000000704037227 */ /* 0x040fe200078e00ff */
[----:B------:R-:W-:Y:S03]  /*0a10*/  STL [R1+0x300], R16 ;  /* 0x0003001001007387 */ /* 0x000fe60000100800 */
[----:B------:R-:W-:Y:S01]  /*0a20*/  IMAD.HI.U32 R4, R4, R9, RZ ;  /* 0x0000000904047227 */ /* 0x000fe200078e00ff */
[----:B------:R-:W-:Y:S03]  /*0a30*/  STL [R1+0x6b0], R15 ;  /* 0x0006b00f01007387 */ /* 0x000fe60000100800 */
[----:B------:R-:W-:Y:S02]  /*0a40*/  IMAD.MOV R3, RZ, RZ, -R3 ;  /* 0x000000ffff037224 */ /* 0x000fe400078e0a03 */
[----:B------:R-:W-:-:S02]  /*0a50*/  IMAD.MOV R5, RZ, RZ, -R5 ;  /* 0x000000ffff057224 */ /* 0x000fc400078e0a05 */
[----:B------:R-:W-:Y:S02]  /*0a60*/  IMAD.MOV R4, RZ, RZ, -R4 ;  /* 0x000000ffff047224 */ /* 0x000fe400078e0a04 */
[----:B------:R-:W-:Y:S02]  /*0a70*/  IMAD R3, R8, R3, R7 ;  /* 0x0000000308037224 */ /* 0x000fe400078e0207 */
[----:B------:R-:W-:Y:S02]  /*0a80*/  IMAD R7, R2, R5, R11 ;  /* 0x0000000502077224 */ /* 0x000fe400078e020b */
[C---:B------:R-:W-:Y:S01]  /*0a90*/  IMAD R4, R8.reuse, R4, R9 ;  /* 0x0000000408047224 */ /* 0x040fe200078e0209 */
[----:B------:R-:W-:Y:S01]  /*0aa0*/  BAR.SYNC.DEFER_BLOCKING 0x0 ;  /* 0x0000000000007b1d */ /* 0x000fe20000010000 */
[----:B------:R-:W-:Y:S01]  /*0ab0*/  ISETP.GT.U32.AND P0, PT, R8, R3, PT ;  /* 0x000000030800720c */ /* 0x000fe20003f04070 */
[----:B------:R-:W-:Y:S01]  /*0ac0*/  IMAD.SHL.U32 R5, R10, 0x200000, RZ ;  /* 0x002000000a057824 */ /* 0x000fe200078e00ff */
[----:B------:R-:W-:Y:S01]  /*0ad0*/  ISETP.GT.U32.AND P2, PT, R2, R7, PT ;  /* 0x000000070200720c */ /* 0x000fe20003f44070 */
[----:B------:R-:W-:Y:S01]  /*0ae0*/  VIADD R10, R16, 0x1 ;  /* 0x00000001100a7836 */ /* 0x000fe20000000000 */
[----:B------:R-:W-:Y:S01]  /*0af0*/  ISETP.GT.U32.AND P1, PT, R8, R4, PT ;  /* 0x000000040800720c */ /* 0x000fe20003f24070 */
[C---:B------:R-:W-:Y:S01]  /*0b00*/  VIADD R11, R16.reuse, 0x2 ;  /* 0x00000002100b7836 */ /* 0x040fe20000000000 */
[----:B------:R-:W-:Y:S01]  /*0b10*/  LOP3.LUT R5, R5, 0x600000, RZ, 0xc0, !PT ;  /* 0x0060000005057812 */ /* 0x000fe200078ec0ff */
[----:B------:R-:W-:Y:S01]  /*0b20*/  VIADD R75, R16, 0x4 ;  /* 0x00000004104b7836 */ /* 0x000fe20000000000 */
[----:B------:R-:W-:-:S02]  /*0b30*/  IABS R69, R10 ;  /* 0x0000000a00457213 */ /* 0x000fc40000000000 */
[----:B------:R-:W-:Y:S02]  /*0b40*/  R2UR UR8, R5 ;  /* 0x00000000050872ca */ /* 0x000fe400000e0000 */
[----:B------:R-:W-:Y:S01]  /*0b50*/  IABS R9, R11 ;  /* 0x0000000b00097213 */ /* 0x000fe20000000000 */
[----:B------:R-:W-:Y:S01]  /*0b60*/  @!P0 IMAD.IADD R3, R3, 0x1, -R8 ;  /* 0x0000000103038824 */ /* 0x000fe200078e0a08 */
[----:B0-----:R-:W-:Y:S01]  /*0b70*/  R2UR UR5, R13 ;  /* 0x000000000d0572ca */ /* 0x001fe200000e0000 */
[----:B------:R-:W-:Y:S01]  /*0b80*/  @!P2 IMAD.IADD R7, R7, 0x1, -R2 ;  /* 0x000000010707a824 */ /* 0x000fe200078e0a02 */
[----:B------:R-:W-:Y:S01]  /*0b90*/  ISETP.GE.AND P3, PT, R10, RZ, PT ;  /* 0x000000ff0a00720c */ /* 0x000fe20003f66270 */
[----:B------:R-:W-:Y:S01]  /*0ba0*/  @!P1 IMAD.IADD R4, R4, 0x1, -R8 ;  /* 0x0000000104049824 */ /* 0x000fe200078e0a08 */
[----:B------:R-:W-:Y:S01]  /*0bb0*/  ISETP.GT.U32.AND P0, PT, R8, R3, PT ;  /* 0x000000030800720c */ /* 0x000fe20003f04070 */
[----:B------:R-:W-:Y:S01]  /*0bc0*/  IMAD.HI.U32 R5, R0, R69, RZ ;  /* 0x0000004500057227 */ /* 0x000fe200078e00ff */
[----:B------:R-:W-:-:S02]  /*0bd0*/  ISETP.GT.U32.AND P2, PT, R2, R7, PT ;  /* 0x000000070200720c */ /* 0x000fc40003f44070 */
[----:B------:R-:W-:Y:S01]  /*0be0*/  ISETP.GT.U32.AND P5, PT, R8, R4, PT ;  /* 0x000000040800720c */ /* 0x000fe20003fa4070 */
[----:B------:R-:W-:Y:S01]  /*0bf0*/  IMAD.MOV R5, RZ, RZ, -R5 ;  /* 0x000000ffff057224 */ /* 0x000fe200078e0a05 */
[----:B------:R-:W-:Y:S01]  /*0c00*/  ISETP.GE.AND P1, PT, R12, RZ, PT ;  /* 0x000000ff0c00720c */ /* 0x000fe20003f26270 */
[----:B------:R-:W-:Y:S01]  /*0c10*/  IMAD.HI.U32 R6, R0, R9, RZ ;  /* 0x0000000900067227 */ /* 0x000fe200078e00ff */
[----:B------:R-:W-:-:S03]  /*0c20*/  ISETP.GE.AND P4, PT, R11, RZ, PT ;  /* 0x000000ff0b00720c */ /* 0x000fc60003f86270 */
[----:B------:R-:W-:Y:S01]  /*0c30*/  IMAD R69, R2, R5, R69 ;  /* 0x0000000502457224 */ /* 0x000fe200078e0245 */
[----:B-1----:R-:W-:Y:S01]  /*0c40*/  IADD3 R5, PT, PT, R17, -0x1, RZ ;  /* 0xffffffff11057810 */ /* 0x002fe20007ffe0ff */
[----:B------:R-:W-:Y:S02]  /*0c50*/  @!P0 IMAD.IADD R3, R3, 0x1, -R8 ;  /* 0x0000000103038824 */ /* 0x000fe400078e0a08 */
[----:B------:R-:W-:Y:S01]  /*0c60*/  @!P2 IMAD.IADD R7, R7, 0x1, -R2 ;  /* 0x000000010707a824 */ /* 0x000fe200078e0a02 */
[----:B------:R-:W-:Y:S01]  /*0c70*/  ISETP.GE.U32.AND P0, PT, R5, 0x7fffff80, PT ;  /* 0x7fffff800500780c */ /* 0x000fe20003f06070 */
[----:B------:R-:W-:Y:S01]  /*0c80*/  @!P5 IMAD.IADD R4, R4, 0x1, -R8 ;  /* 0x000000010404d824 */ /* 0x000fe200078e0a08 */
[----:B------:R-:W-:Y:S01]  /*0c90*/  ISETP.GE.AND P5, PT, R18, RZ, PT ;  /* 0x000000ff1200720c */ /* 0x000fe20003fa6270 */
[----:B------:R-:W-:Y:S02]  /*0ca0*/  IMAD.MOV.U32 R8, RZ, RZ, R7 ;  /* 0x000000ffff087224 */ /* 0x000fe400078e0007 */
[----:B------:R-:W-:-:S02]  /*0cb0*/  IMAD.MOV R6, RZ, RZ, -R6 ;  /* 0x000000ffff067224 */ /* 0x000fc400078e0a06 */
[----:B------:R-:W-:Y:S01]  /*0cc0*/  @!P1 IMAD.MOV R8, RZ, RZ, -R8 ;  /* 0x000000ffff089224 */ /* 0x000fe200078e0a08 */
[----:B------:R-:W-:Y:S01]  /*0cd0*/  ISETP.GE.AND P1, PT, R15, RZ, PT ;  /* 0x000000ff0f00720c */ /* 0x000fe20003f26270 */
[----:B------:R-:W-:Y:S02]  /*0ce0*/  VIADD R5, R16, 0x3 ;  /* 0x0000000310057836 */ /* 0x000fe40000000000 */
[----:B------:R-:W-:Y:S01]  /*0cf0*/  IMAD R68, R2, R6, R9 ;  /* 0x0000000602447224 */ /* 0x000fe200078e0209 */
[----:B------:R-:W-:Y:S01]  /*0d00*/  IABS R9, R75 ;  /* 0x0000004b00097213 */ /* 0x000fe20000000000 */
[----:B------:R-:W-:Y:S01]  /*0d10*/  VIADD R6, R17, 0xfffffff7 ;  /* 0xfffffff711067836 */ /* 0x000fe20000000000 */
[----:B------:R-:W-:Y:S01]  /*0d20*/  IABS R7, R5 ;  /* 0x0000000500077213 */ /* 0x000fe20000000000 */
[----:B------:R-:W-:Y:S01]  /*0d30*/  @!P5 IMAD.MOV R3, RZ, RZ, -R3 ;  /* 0x000000ffff03d224 */ /* 0x000fe200078e0a03 */
[----:B------:R-:W-:Y:S01]  /*0d40*/  ISETP.NE.AND P5, PT, R84, RZ, PT ;  /* 0x000000ff5400720c */ /* 0x000fe20003fa5270 */
[----:B------:R0:W-:Y:S01]  /*0d50*/  STL [R1+0x894], R8 ;  /* 0x0008940801007387 */ /* 0x0001e20000100800 */
[----:B------:R-:W-:Y:S01]  /*0d60*/  ISETP.GE.AND P2, PT, R5, RZ, PT ;  /* 0x000000ff0500720c */ /* 0x000fe20003f46270 */
[----:B------:R-:W-:Y:S01]  /*0d70*/  IMAD.HI.U32 R5, R0, R7, RZ ;  /* 0x0000000700057227 */ /* 0x000fe200078e00ff */
[----:B------:R-:W-:-:S02]  /*0d80*/  ISETP.GE.U32.AND P6, PT, R6, 0x7fffff78, PT ;  /* 0x7fffff780600780c */ /* 0x000fc40003fc6070 */
[----:B------:R-:W-:Y:S01]  /*0d90*/  LOP3.LUT R84, RZ, R84, RZ, 0x33, !PT ;  /* 0x00000054ff547212 */ /* 0x000fe200078e33ff */
[----:B------:R-:W-:-:S04]  /*0da0*/  IMAD.HI.U32 R6, R0, R9, RZ ;  /* 0x0000000900067227 */ /* 0x000fc800078e00ff */
[----:B------:R-:W-:Y:S01]  /*0db0*/  @!P1 IMAD.MOV R4, RZ, RZ, -R4 ;  /* 0x000000ffff049224 */ /* 0x000fe200078e0a04 */
[----:B0-----:R-:W-:Y:S01]  /*0dc0*/  SEL R8, R84, R3, !P5 ;  /* 0x0000000354087207 */ /* 0x001fe20006800000 */
[----:B------:R-:W-:Y:S01]  /*0dd0*/  IMAD.MOV R5, RZ, RZ, -R5 ;  /* 0x000000ffff057224 */ /* 0x000fe200078e0a05 */
[----:B------:R-:W-:Y:S01]  /*0de0*/  ISETP.NE.U32.AND P1, PT, R14, RZ, PT ;  /* 0x000000ff0e00720c */ /* 0x000fe20003f25070 */
[----:B------:R-:W-:Y:S01]  /*0df0*/  IMAD.MOV R6, RZ, RZ, -R6 ;  /* 0x000000ffff067224 */ /* 0x000fe200078e0a06 */
[----:B------:R-:W-:Y:S01]  /*0e00*/  SEL R84, R84, R4, !P5 ;  /* 0x0000000454547207 */ /* 0x000fe20006800000 */
[C---:B------:R-:W-:Y:S02]  /*0e10*/  IMAD R3, R2.reuse, R5, R7 ;  /* 0x0000000502037224 */ /* 0x040fe400078e0207 */
[----:B------:R-:W-:Y:S02]  /*0e20*/  IMAD R70, R2, R6, R9 ;  /* 0x0000000602467224 */ /* 0x000fe400078e0209 */
[----:B---3--:R-:W-:Y:S01]  /*0e30*/  IMAD R4, R8, UR9, RZ ;  /* 0x0000000908047c24 */ /* 0x008fe2000f8e02ff */
[----:B------:R-:W-:Y:S06]  /*0e40*/  BRA.U UP0, `(.L_x_5) ;  /* 0x0000000100187547 */ /* 0x000fec000b800000 */
[----:B------:R-:W-:Y:S01]  /*0e50*/  ELECT P5, URZ, PT ;  /* 0x0000000000ff782f */ /* 0x000fe200038a0000 */
[----:B------:R-:W-:Y:S01]  /*0e60*/  IMAD.MOV.U32 R5, RZ, RZ, 0x1 ;  /* 0x00000001ff057424 */ /* 0x000fe200078e00ff */
[----:B------:R-:W-:Y:S01]  /*0e70*/  UMOV UR7, 0x40 ;  /* 0x0000004000077882 */ /* 0x000fe20000000000 */
[----:B------:R-:W-:Y:S01]  /*0e80*/  UVIRTCOUNT.DEALLOC.SMPOOL 0x80 ;  /* 0x000000800000784c */ /* 0x000fe20000000000 */
[----:B------:R-:W-:-:S09]  /*0e90*/  ULEA UR7, UR6, UR7, 0x18 ;  /* 0x0000000706077291 */ /* 0x000fd2000f8ec0ff */
[----:B------:R0:W-:Y:S03]  /*0ea0*/  @P5 STS.U8 [UR7], R5 ;  /* 0x00000005ff005988 */ /* 0x0001e60008000007 */
.L_x_5:
[----:B------:R-:W-:Y:S01]  /*0eb0*/  UIADD3 UR6, UPT, UPT, UR5, UR8, URZ ;  /* 0x0000000805067290 */ /* 0x000fe2000fffe0ff */
[----:B0-----:R-:W-:Y:S01]  /*0ec0*/  IMAD R5, R84, UR9, RZ ;  /* 0x0000000954057c24 */ /* 0x001fe2000f8e02ff */
[C---:B------:R-:W-:Y:S01]  /*0ed0*/  LEA R66, P5, R4.reuse, UR12, 0x1 ;  /* 0x0000000c04427c11 */ /* 0x040fe2000f8a08ff */
[----:B------:R-:W-:Y:S01]  /*0ee0*/  VOTEU.ALL UP1, P1 ;  /* 0x0000000000ff7886 */ /* 0x000fe20000820000 */
[----:B------:R-:W-:Y:S01]  /*0ef0*/  STL.64 [R1+0x1888], R60 ;  /* 0x0018883c01007387 */ /* 0x000fe20000100a00 */
[----:B------:R-:W-:Y:S01]  /*0f00*/  UIADD3 UR8, UPT, UPT, UR4, 0x30000, URZ ;  /* 0x0003000004087890 */ /* 0x000fe2000fffe0ff */
[----:B------:R-:W-:Y:S01]  /*0f10*/  LEA.HI.X.SX32 R67, R4, UR13, 0x1, P5 ;  /* 0x0000000d04437c11 */ /* 0x000fe2000a8f0eff */
[----:B------:R-:W-:Y:S01]  /*0f20*/  VOTEU.ALL UP2, P1 ;  /* 0x0000000000ff7886 */ /* 0x000fe20000840000 */
[C---:B------:R-:W-:Y:S01]  /*0f30*/  LEA R64, P5, R5.reuse, UR12, 0x1 ;  /* 0x0000000c05407c11 */ /* 0x040fe2000f8a08ff */
[----:B------:R-:W-:Y:S01]  /*0f40*/  STTM.x64 tmem[UR6], RZ ;  /* 0x000000ff000079ed */ /* 0x000fe20008340006 */
[----:B------:R-:W-:Y:S01]  /*0f50*/  STTM.x64 tmem[UR6+0x40], RZ ;  /* 0x000040ff000079ed */ /* 0x000fe20008340006 */
[----:B------:R-:W-:Y:S01]  /*0f60*/  STTM.x64 tmem[UR6+0x80], RZ ;  /* 0x000080ff000079ed */ /* 0x000fe20008340006 */
[----:B------:R-:W-:Y:S01]  /*0f70*/  STTM.x64 tmem[UR6+0xc0], RZ ;  /* 0x0000c0ff000079ed */ /* 0x000fe20008340006 */
[----:B------:R-:W0:Y:S01]  /*0f80*/  FENCE.VIEW.ASYNC.T ;  /* 0x00000000000073c6 */ /* 0x000e220000000200 */
[----:B------:R-:W-:Y:S01]  /*0f90*/  LEA.HI.X.SX32 R65, R5, UR13, 0x1, P5 ;  /* 0x0000000d05417c11 */ /* 0x000fe2000a8f0eff */
[----:B------:R-:W-:Y:S01]  /*0fa0*/  STL.64 [R1+0x1880], R54 ;  /* 0x0018803601007387 */ /* 0x000fe20000100a00 */
[----:B------:R-:W-:-:S04]  /*0fb0*/  @!UP1 UIADD3 UR12, UPT, UPT, -UR10, 0x100000, URZ ;  /* 0x001000000a0c9890 */ /* 0x000fc8000fffe1ff */
[----:B------:R-:W-:Y:S02]  /*0fc0*/  @!UP1 USHF.L.U32 UR13, UR12, 0xb, URZ ;  /* 0x0000000b0c0d9899 */ /* 0x000fe400080006ff */
[----:B------:R-:W-:Y:S01]  /*0fd0*/  @!UP1 USHF.L.U32 UR12, UR12, 0x1, URZ ;  /* 0x000000010c0c9899 */ /* 0x000fe200080006ff */
[----:B------:R-:W1:Y:S01]  /*0fe0*/  LDC.64 R62, c[0x0][0x3a8] ;  /* 0x0000ea00ff3e7b82 */ /* 0x000e620000000a00 */
[----:B------:R-:W2:Y:S07]  /*0ff0*/  LDCU.64 UR20, c[0x0][0x358] ;  /* 0x00006b00ff1477ac */ /* 0x000eae0008000a00 */
[----:B0-----:R-:W-:Y:S01]  /*1000*/  BAR.SYNC.DEFER_BLOCKING 0x0 ;  /* 0x0000000000007b1d */ /* 0x001fe20000010000 */
[----:B------:R-:W-:-:S02]  /*1010*/  PRMT R77, RZ, 0x7610, R77 ;  /* 0x00007610ff4d7816 */ /* 0x000fc4000000004d */
[----:B------:R-:W-:Y:S02]  /*1020*/  PRMT R79, RZ, 0x7610, R79 ;  /* 0x00007610ff4f7816 */ /* 0x000fe4000000004f */
[----:B------:R-:W-:Y:S01]  /*1030*/  PRMT R73, RZ, 0x7610, R73 ;  /* 0x00007610ff497816 */ /* 0x000fe20000000049 */
[----:B------:R-:W0:Y:S01]  /*1040*/  LDCU UR7, c[0x0][0x3b0] ;  /* 0x00007600ff0777ac */ /* 0x000e220008000800 */
[----:B------:R-:W-:Y:S01]  /*1050*/  STL [R1+0x1878], R0 ;  /* 0x0018780001007387 */ /* 0x000fe20000100800 */
[----:B------:R-:W-:Y:S01]  /*1060*/  PRMT R72, RZ, 0x7610, R72 ;  /* 0x00007610ff487816 */ /* 0x000fe20000000048 */
[----:B------:R-:W3:Y:S02]  /*1070*/  LDCU UR9, c[0x0][0x3b0] ;  /* 0x00007600ff0977ac */ /* 0x000ee40008000800 */
[----:B------:R-:W-:Y:S01]  /*1080*/  STL.64 [R1+0x1868], R50 ;  /* 0x0018683201007387 */ /* 0x000fe20000100a00 */
[----:B------:R-:W-:Y:S01]  /*1090*/  PRMT R71, RZ, 0x7610, R71 ;  /* 0x00007610ff477816 */ /* 0x000fe20000000047 */
[----:B------:R-:W4:Y:S02]  /*10a0*/  LDCU UR16, c[0x0][0x3b0] ;  /* 0x00007600ff1077ac */ /* 0x000f240008000800 */
[----:B------:R0:W-:Y:S01]  /*10b0*/  STL.64 [R1+0x1848], R48 ;  /* 0x0018483001007387 */ /* 0x0001e20000100a00 */
[----:B------:R-:W-:Y:S01]  /*10c0*/  PRMT R14, RZ, 0x7610, R14 ;  /* 0x00007610ff0e7816 */ /* 0x000fe2000000000e */
[----:B------:R-:W0:Y:S02]  /*10d0*/  LDCU UR17, c[0x0][0x3b0] ;  /* 0x00007600ff1177ac */ /* 0x000e240008000800 */
[----:B------:R-:W-:Y:S01]  /*10e0*/  STL.64 [R1+0x1840], R52 ;  /* 0x0018403401007387 */ /* 0x000fe20000100a00 */
[----:B------:R-:W-:Y:S01]  /*10f0*/  PRMT R10, RZ, 0x7610, R10 ;  /* 0x00007610ff0a7816 */ /* 0x000fe2000000000a */
[----:B------:R-:W0:Y:S02]  /*1100*/  LDCU UR18, c[0x0][0x3b0] ;  /* 0x00007600ff1277ac */ /* 0x000e240008000800 */
[----:B------:R-:W0:Y:S02]  /*1110*/  FENCE.VIEW.ASYNC.S ;  /* 0x00000000000073c6 */ /* 0x000e240000000000 */
[----:B0-----:R0:W0:Y:S02]  /*1120*/  @!UP2 SYNCS.EXCH.64 URZ, [UR8], UR12 ;  /* 0x0000000c08ffa5b2 */ /* 0x0010240008000100 */
[----:B0-----:R-:W-:Y:S01]  /*1130*/  BAR.SYNC.DEFER_BLOCKING 0x0 ;  /* 0x0000000000007b1d */ /* 0x001fe20000010000 */
[----:B------:R-:W-:-:S02]  /*1140*/  PRMT R13, RZ, 0x7610, R13 ;  /* 0x00007610ff0d7816 */ /* 0x000fc4000000000d */
[----:B------:R-:W-:Y:S02]  /*1150*/  PRMT R15, RZ, 0x7610, R15 ;  /* 0x00007610ff0f7816 */ /* 0x000fe4000000000f */
[----:B------:R-:W-:Y:S01]  /*1160*/  PRMT R78, RZ, 0x7610, R78 ;  /* 0x00007610ff4e7816 */ /* 0x000fe2000000004e */
[----:B------:R-:W0:Y:S01]  /*1170*/  LDCU UR19, c[0x0][0x3b0] ;  /* 0x00007600ff1377ac */ /* 0x000e220008000800 */
[----:B------:R-:W-:Y:S01]  /*1180*/  STL.64 [R1+0x1858], R52 ;  /* 0x0018583401007387 */ /* 0x000fe20000100a00 */
[C---:B-1----:R-:W-:Y:S01]  /*1190*/  IMAD.SHL.U32 R5, R62.reuse, 0x8, RZ ;  /* 0x000000083e057824 */ /* 0x042fe200078e00ff */
[----:B------:R-:W-:Y:S01]  /*11a0*/  PRMT R12, RZ, 0x7610, R12 ;  /* 0x00007610ff0c7816 */ /* 0x000fe2000000000c */
[----:B------:R-:W-:Y:S01]  /*11b0*/  IMAD.SHL.U32 R7, R62, 0x10, RZ ;  /* 0x000000103e077824 */ /* 0x000fe200078e00ff */
[----:B------:R-:W-:Y:S01]  /*11c0*/  STL.64 [R1+0x1870], R52 ;  /* 0x0018703401007387 */ /* 0x000fe20000100a00 */
[----:B------:R-:W-:Y:S01]  /*11d0*/  PRMT R9, RZ, 0x7610, R9 ;  /* 0x00007610ff097816 */ /* 0x000fe20000000009 */
[----:B------:R-:W1:Y:S01]  /*11e0*/  LDCU UR12, c[0x0][0x3b0] ;  /* 0x00007600ff0c77ac */ /* 0x000e620008000800 */
[----:B------:R-:W0:Y:S01]  /*11f0*/  LDC R49, c[0x0][0x3a0] ;  /* 0x0000e800ff317b82 */ /* 0x000e220000000800 */
[----:B------:R-:W-:Y:S01]  /*1200*/  STL.64 [R1+0x1838], R46 ;  /* 0x0018382e01007387 */ /* 0x000fe20000100a00 */
[----:B------:R-:W-:Y:S01]  /*1210*/  PRMT R76, RZ, 0x7610, R76 ;  /* 0x00007610ff4c7816 */ /* 0x000fe2000000004c */
[----:B------:R-:W0:Y:S02]  /*1220*/  LDCU UR13, c[0x0][0x3b0] ;  /* 0x00007600ff0d77ac */ /* 0x000e240008000800 */
        /* <DEDUP_REMOVED lines=10> */
[----:B------:R-:W0:Y:S03]  /*12d0*/  LDCU UR28, c[0x0][0x3b0] ;  /* 0x00007600ff1c77ac */ /* 0x000e260008000800 */
[----:B------:R-:W-:Y:S01]  /*12e0*/  STL.64 [R1+0x1820], R38 ;  /* 0x0018202601007387 */ /* 0x000fe20000100a00 */
[----:B------:R-:W0:Y:S02]  /*12f0*/  LDCU UR25, c[0x0][0x3b0] ;  /* 0x00007600ff1977ac */ /* 0x000e240008000800 */
[C---:B0-----:R-:W-:Y:S01]  /*1300*/  IADD3 R6, PT, PT, R49.reuse, -0x11, RZ ;  /* 0xffffffef31067810 */ /* 0x041fe20007ffe0ff */
[----:B------:R-:W-:Y:S01]  /*1310*/  STL [R1+0x1818], R70 ;  /* 0x0018184601007387 */ /* 0x000fe20000100800 */
[----:B------:R-:W-:Y:S01]  /*1320*/  VIADD R4, R49, 0xffffffe7 ;  /* 0xffffffe731047836 */ /* 0x000fe20000000000 */
[----:B------:R-:W0:Y:S01]  /*1330*/  LDCU UR26, c[0x0][0x3b0] ;  /* 0x00007600ff1a77ac */ /* 0x000e220008000800 */
[----:B------:R-:W-:Y:S01]  /*1340*/  ISETP.GE.U32.AND P5, PT, R6, 0x7fffff70, PT ;  /* 0x7fffff700600780c */ /* 0x000fe20003fa6070 */
[----:B------:R-:W-:Y:S01]  /*1350*/  STL.64 [R1+0x1810], R42 ;  /* 0x0018102a01007387 */ /* 0x000fe20000100a00 */
[----:B------:R-:W0:Y:S03]  /*1360*/  LDCU UR27, c[0x0][0x3b0] ;  /* 0x00007600ff1b77ac */ /* 0x000e260008000800 */
        /* <DEDUP_REMOVED lines=19> */
[C---:B------:R-:W-:Y:S01]  /*14a0*/  IMAD.WIDE R54, R5.reuse, 0x2, R66 ;  /* 0x0000000205367825 */ /* 0x040fe200078e0242 */
[----:B------:R-:W0:Y:S02]  /*14b0*/  LDCU UR58, c[0x0][0x3b0] ;  /* 0x00007600ff3a77ac */ /* 0x000e240008000800 */
[----:B------:R-:W-:Y:S01]  /*14c0*/  STL.64 [R1+0x17d8], R32 ;  /* 0x0017d82001007387 */ /* 0x000fe20000100a00 */
[----:B------:R-:W-:Y:S01]  /*14d0*/  IMAD.WIDE R60, R5, 0x2, R64 ;  /* 0x00000002053c7825 */ /* 0x000fe200078e0240 */
[----:B------:R-:W0:Y:S02]  /*14e0*/  LDCU UR36, c[0x0][0x3b0] ;  /* 0x00007600ff2477ac */ /* 0x000e240008000800 */
[----:B------:R-:W-:Y:S01]  /*14f0*/  STL.64 [R1+0x17b0], R28 ;  /* 0x0017b01c01007387 */ /* 0x000fe20000100a00 */
[----:B------:R-:W0:Y:S03]  /*1500*/  LDCU UR37, c[0x0][0x3b0] ;  /* 0x00007600ff2577ac */ /* 0x000e260008000800 */
[----:B------:R-:W-:Y:S01]  /*1510*/  STL.64 [R1+0x17a8], R26 ;  /* 0x0017a81a01007387 */ /* 0x000fe20000100a00 */
[----:B------:R-:W0:Y:S03]  /*1520*/  LDCU UR38, c[0x0][0x3b0] ;  /* 0x00007600ff2677ac */ /* 0x000e260008000800 */
[----:B--2---:R-:W2:Y:S01]  /*1530*/  @!P0 LDG.E.U16 R77, desc[UR20][R66.64] ;  /* 0x00000014424d8981 */ /* 0x004ea2000c1e1500 */
[----:B------:R-:W0:Y:S03]  /*1540*/  LDCU UR39, c[0x0][0x3b0] ;  /* 0x00007600ff2777ac */ /* 0x000e260008000800 */
[----:B------:R-:W2:Y:S01]  /*1550*/  @!P0 LDG.E.U16 R79, desc[UR20][R64.64] ;  /* 0x00000014404f8981 */ /* 0x000ea2000c1e1500 */
[----:B------:R-:W-:Y:S01]  /*1560*/  ISETP.GE.U32.AND P0, PT, R4, 0x7fffff68, PT ;  /* 0x7fffff680400780c */ /* 0x000fe20003f06070 */
[----:B------:R-:W-:Y:S01]  /*1570*/  VIADD R4, R49, 0xffffffdf ;  /* 0xffffffdf31047836 */ /* 0x000fe20000000000 */
[----:B------:R-:W0:Y:S01]  /*1580*/  LDCU UR40, c[0x0][0x3b0] ;  /* 0x00007600ff2877ac */ /* 0x000e220008000800 */
[----:B------:R-:W-:Y:S01]  /*1590*/  STL.64 [R1+0x17a0], R22 ;  /* 0x0017a01601007387 */ /* 0x000fe20000100a00 */
[C---:B------:R-:W-:Y:S01]  /*15a0*/  IMAD.WIDE R58, R7.reuse, 0x2, R66 ;  /* 0x00000002073a7825 */ /* 0x040fe200078e0242 */
[----:B------:R-:W0:Y:S02]  /*15b0*/  LDCU UR41, c[0x0][0x3b0] ;  /* 0x00007600ff2977ac */ /* 0x000e240008000800 */
[----:B------:R-:W-:Y:S01]  /*15c0*/  STL.64 [R1+0x1798], R20 ;  /* 0x0017981401007387 */ /* 0x000fe20000100a00 */
[--C-:B------:R-:W-:Y:S01]  /*15d0*/  IMAD.WIDE R56, R7, 0x2, R64.reuse ;  /* 0x0000000207387825 */ /* 0x100fe200078e0240 */
[----:B------:R-:W0:Y:S02]  /*15e0*/  LDCU UR42, c[0x0][0x3b0] ;  /* 0x00007600ff2a77ac */ /* 0x000e240008000800 */
[----:B------:R-:W-:Y:S01]  /*15f0*/  STL.64 [R1+0x1790], R24 ;  /* 0x0017901801007387 */ /* 0x000fe20000100a00 */
[----:B------:R-:W-:Y:S01]  /*1600*/  VIADD R5, R49, 0xffffffd7 ;  /* 0xffffffd731057836 */ /* 0x000fe20000000000 */
[----:B------:R-:W0:Y:S02]  /*1610*/  LDCU UR44, c[0x0][0x3b0] ;  /* 0x00007600ff2c77ac */ /* 0x000e240008000800 */
[----:B------:R-:W-:Y:S01]  /*1620*/  STL.64 [R1+0x1788], R18 ;  /* 0x0017881201007387 */ /* 0x000fe20000100a00 */
[----:B------:R-:W0:Y:S03]  /*1630*/  LDCU UR43, c[0x0][0x3b0] ;  /* 0x00007600ff2b77ac */ /* 0x000e260008000800 */
[----:B------:R-:W-:Y:S01]  /*1640*/  STL.64 [R1+0x1780], R16 ;  /* 0x0017801001007387 */ /* 0x000fe20000100a00 */
[----:B------:R-:W0:Y:S03]  /*1650*/  LDCU UR45, c[0x0][0x3b0] ;  /* 0x00007600ff2d77ac */ /* 0x000e260008000800 */
[----:B------:R-:W-:Y:S01]  /*1660*/  STL.64 [R1+0x1778], R2 ;  /* 0x0017780201007387 */ /* 0x000fe20000100a00 */
[----:B------:R-:W0:Y:S03]  /*1670*/  LDCU UR46, c[0x0][0x3b0] ;  /* 0x00007600ff2e77ac */ /* 0x000e260008000800 */
[----:B------:R0:W2:Y:S01]  /*1680*/  @!P6 LDG.E.U16 R73, desc[UR20][R54.64] ;  /* 0x000000143649e981 */ /* 0x0000a2000c1e1500 */
[----:B------:R-:W0:Y:S03]  /*1690*/  LDCU UR47, c[0x0][0x3b0] ;  /* 0x00007600ff2f77ac */ /* 0x000e260008000800 */
[----:B------:R0:W2:Y:S01]  /*16a0*/  @!P6 LDG.E.U16 R72, desc[UR20][R60.64] ;  /* 0x000000143c48e981 */ /* 0x0000a2000c1e1500 */
[----:B------:R-:W-:Y:S01]  /*16b0*/  ISETP.GE.U32.AND P6, PT, R4, 0x7fffff60, PT ;  /* 0x7fffff600400780c */ /* 0x000fe20003fc6070 */
[----:B------:R-:W0:Y:S02]  /*16c0*/  LDCU UR48, c[0x0][0x3b0] ;  /* 0x00007600ff3077ac */ /* 0x000e240008000800 */
[----:B------:R-:W-:Y:S01]  /*16d0*/  STL.64 [R1+0x1770], R68 ;  /* 0x0017704401007387 */ /* 0x000fe20000100a00 */
[C---:B------:R-:W-:Y:S01]  /*16e0*/  IMAD.SHL.U32 R7, R62.reuse, 0x20, RZ ;  /* 0x000000203e077824 */ /* 0x040fe200078e00ff */
[----:B------:R-:W0:Y:S02]  /*16f0*/  LDCU UR49, c[0x0][0x3b0] ;  /* 0x00007600ff3177ac */ /* 0x000e240008000800 */
[----:B------:R-:W-:Y:S01]  /*1700*/  STL [R1+0x1768], R75 ;  /* 0x0017684b01007387 */ /* 0x000fe20000100800 */
[----:B------:R-:W0:Y:S03]  /*1710*/  LDCU UR50, c[0x0][0x3b0] ;  /* 0x00007600ff3277ac */ /* 0x000e260008000800 */
[----:B------:R-:W-:Y:S01]  /*1720*/  STL [R1+0x16a0], R85 ;  /* 0x0016a05501007387 */ /* 0x000fe20000100800 */
[----:B------:R-:W0:Y:S03]  /*1730*/  LDCU UR51, c[0x0][0x3b0] ;  /* 0x00007600ff3377ac */ /* 0x000e260008000800 */
[----:B------:R0:W2:Y:S01]  /*1740*/  @!P5 LDG.E.U16 R71, desc[UR20][R58.64] ;  /* 0x000000143a47d981 */ /* 0x0000a2000c1e1500 */
[----:B------:R-:W0:Y:S03]  /*1750*/  LDCU UR52, c[0x0][0x3b0] ;  /* 0x00007600ff3477ac */ /* 0x000e260008000800 */
[----:B------:R0:W2:Y:S01]  /*1760*/  @!P5 LDG.E.U16 R14, desc[UR20][R56.64] ;  /* 0x00000014380ed981 */ /* 0x0000a2000c1e1500 */
[----:B------:R-:W-:Y:S01]  /*1770*/  ISETP.GE.U32.AND P5, PT, R5, 0x7fffff58, PT ;  /* 0x7fffff580500780c */ /* 0x000fe20003fa6070 */
[C---:B------:R-:W-:Y:S01]  /*1780*/  IMAD R5, R62.reuse, 0x18, RZ ;  /* 0x000000183e057824 */ /* 0x040fe200078e02ff */
[----:B------:R-:W0:Y:S01]  /*1790*/  LDCU UR53, c[0x0][0x3b0] ;  /* 0x00007600ff3577ac */ /* 0x000e220008000800 */
[----:B------:R-:W-:Y:S01]  /*17a0*/  STL [R1+0x16a4], R63 ;  /* 0x0016a43f01007387 */ /* 0x000fe20000100800 */
[----:B------:R-:W1:Y:S03]  /*17b0*/  LDCU UR54, c[0x0][0x3b0] ;  /* 0x00007600ff3677ac */ /* 0x000e660008000800 */
[----:B------:R0:W-:Y:S01]  /*17c0*/  STL.64 [R1+0x638], R54 ;  /* 0x0006383601007387 */ /* 0x0001e20000100a00 */
[----:B------:R-:W1:Y:S03]  /*17d0*/  LDCU UR55, c[0x0][0x3b0] ;  /* 0x00007600ff3777ac */ /* 0x000e660008000800 */
[----:B------:R3:W-:Y:S01]  /*17e0*/  STL.64 [R1+0x630], R60 ;  /* 0x0006303c01007387 */ /* 0x0007e20000100a00 */
[----:B------:R-:W1:Y:S03]  /*17f0*/  LDCU UR56, c[0x0][0x3b0] ;  /* 0x00007600ff3877ac */ /* 0x000e660008000800 */
[----:B------:R4:W-:Y:S01]  /*1800*/  STL.64 [R1+0x5b8], R58 ;  /* 0x0005b83a01007387 */ /* 0x0009e20000100a00 */
[----:B------:R-:W1:Y:S03]  /*1810*/  LDCU UR57, c[0x0][0x3b0] ;  /* 0x00007600ff3977ac */ /* 0x000e660008000800 */
[----:B------:R1:W-:Y:S01]  /*1820*/  STL.64 [R1+0x5b0], R56 ;  /* 0x0005b03801007387 */ /* 0x0003e20000100a00 */
[----:B0-----:R-:W-:Y:S01]  /*1830*/  IMAD.WIDE R54, R7, 0x2, R64 ;  /* 0x0000000207367825 */ /* 0x001fe200078e0240 */
[----:B------:R-:W0:Y:S03]  /*1840*/  LDCU UR59, c[0x0][0x3b0] ;  /* 0x00007600ff3b77ac */ /* 0x000e260008000800 */
[C---:B---3--:R-:W-:Y:S01]  /*1850*/  IMAD.WIDE R60, R5.reuse, 0x2, R66 ;  /* 0x00000002053c7825 */ /* 0x048fe200078e0242 */
[----:B------:R-:W3:Y:S01]  /*1860*/  @!P6 LDG.E.U16 R13, desc[UR20][R54.64] ;  /* 0x00000014360de981 */ /* 0x000ee2000c1e1500 */
[----:B------:R-:W0:Y:S02]  /*1870*/  LDCU UR61, c[0x0][0x3b0] ;  /* 0x00007600ff3d77ac */ /* 0x000e240008000800 */
[----:B----4-:R-:W-:Y:S01]  /*1880*/  IMAD.WIDE R58, R5, 0x2, R64 ;  /* 0x00000002053a7825 */ /* 0x010fe200078e0240 */
[----:B------:R4:W2:Y:S01]  /*1890*/  @!P0 LDG.E.U16 R15, desc[UR20][R60.64] ;  /* 0x000000143c0f8981 */ /* 0x0008a2000c1e1500 */
[----:B------:R-:W0:Y:S02]  /*18a0*/  LDCU UR62, c[0x0][0x3b0] ;  /* 0x00007600ff3e77ac */ /* 0x000e240008000800 */
[--C-:B-1----:R-:W-:Y:S01]  /*18b0*/  IMAD.WIDE R56, R7, 0x2, R66.reuse ;  /* 0x0000000207387825 */ /* 0x102fe200078e0242 */
[----:B------:R4:W-:Y:S01]  /*18c0*/  STL.64 [R1+0x538], R60 ;  /* 0x0005383c01007387 */ /* 0x0009e20000100a00 */
[----:B------:R-:W1:Y:S02]  /*18d0*/  LDCU UR63, c[0x0][0x3b0] ;  /* 0x00007600ff3f77ac */ /* 0x000e640008000800 */
[C---:B------:R-:W-:Y:S01]  /*18e0*/  VIADD R5, R49.reuse, 0xffffffc7 ;  /* 0xffffffc731057836 */ /* 0x040fe20000000000 */
[----:B------:R-:W2:Y:S01]  /*18f0*/  @!P6 LDG.E.U16 R10, desc[UR20][R56.64] ;  /* 0x00000014380ae981 */ /* 0x000ea2000c1e1500 */
[----:B------:R-:W-:Y:S01]  /*1900*/  VIADD R4, R49, 0xffffffcf ;  /* 0xffffffcf31047836 */ /* 0x000fe20000000000 */
[----:B------:R-:W0:Y:S02]  /*1910*/  LDCU UR64, c[0x0][0x3b0] ;  /* 0x00007600ff4077ac */ /* 0x000e240008000800 */
[----:B------:R-:W-:Y:S01]  /*1920*/  ISETP.GE.U32.AND P6, PT, R5, 0x7fffff48, PT ;  /* 0x7fffff480500780c */ /* 0x000fe20003fc6070 */
[----:B------:R-:W-:Y:S01]  /*1930*/  IMAD R5, R62, 0x28, RZ ;  /* 0x000000283e057824 */ /* 0x000fe200078e02ff */
[----:B------:R0:W-:Y:S03]  /*1940*/  STL.64 [R1+0x530], R58 ;  /* 0x0005303a01007387 */ /* 0x0001e60000100a00 */
[----:B----4-:R-:W-:Y:S01]  /*1950*/  IMAD.WIDE R60, R5, 0x2, R66 ;  /* 0x00000002053c7825 */ /* 0x010fe200078e0242 */
[----:B------:R0:W4:Y:S01]  /*1960*/  @!P0 LDG.E.U16 R78, desc[UR20][R58.64] ;  /* 0x000000143a4e8981 */ /* 0x000122000c1e1500 */
[----:B------:R-:W-:-:S02]  /*1970*/  ISETP.GE.U32.AND P0, PT, R4, 0x7fffff50, PT ;  /* 0x7fffff500400780c */ /* 0x000fc40003f06070 */
[----:B------:R-:W-:Y:S01]  /*1980*/  VIADD R4, R49, 0xffffffbf ;  /* 0xffffffbf31047836 */ /* 0x000fe20000000000 */
[----:B------:R-:W2:Y:S01]  /*1990*/  @!P5 LDG.E.U16 R12, desc[UR20][R60.64] ;  /* 0x000000143c0cd981 */ /* 0x000ea2000c1e1500 */
[----:B------:R-:W-:Y:S02]  /*19a0*/  IMAD R7, R62, 0x30, RZ ;  /* 0x000000303e077824 */ /* 0x000fe400078e02ff */
[----:B0-----:R-:W-:Y:S01]  /*19b0*/  IMAD.WIDE R58, R5, 0x2, R64 ;  /* 0x00000002053a7825 */ /* 0x001fe200078e0240 */
[----:B------:R0:W-:Y:S04]  /*19c0*/  STL.64 [R1+0x4b8], R56 ;  /* 0x0004b83801007387 */ /* 0x0001e80000100a00 */
[----:B------:R-:W2:Y:S01]  /*19d0*/  @!P5 LDG.E.U16 R9, desc[UR20][R58.64] ;  /* 0x000000143a09d981 */ /* 0x000ea2000c1e1500 */
[----:B------:R-:W-:-:S03]  /*19e0*/  ISETP.GE.U32.AND P5, PT, R4, 0x7fffff40, PT ;  /* 0x7fffff400400780c */ /* 0x000fc60003fa6070 */
[----:B------:R1:W-:Y:S01]  /*19f0*/  STL.64 [R1+0x4b0], R54 ;  /* 0x0004b03601007387 */ /* 0x0003e20000100a00 */
[----:B0-----:R-:W-:-:S03]  /*1a00*/  IMAD.WIDE R56, R7, 0x2, R66 ;  /* 0x0000000207387825 */ /* 0x001fc600078e0242 */
[----:B------:R-:W-:Y:S01]  /*1a10*/  STL.64 [R1+0x438], R60 ;  /* 0x0004383c01007387 */ /* 0x000fe20000100a00 */
[----:B------:R-:W-:-:S03]  /*1a20*/  PRMT R50, RZ, 0x7610, R50 ;  /* 0x00007610ff327816 */ /* 0x000fc60000000032 */
[----:B------:R-:W-:Y:S01]  /*1a30*/  STL.64 [R1+0x430], R58 ;  /* 0x0004303a01007387 */ /* 0x000fe20000100a00 */
[----:B-1----:R-:W-:-:S03]  /*1a40*/  IMAD.WIDE R54, R7, 0x2, R64 ;  /* 0x0000000207367825 */ /* 0x002fc600078e0240 */
[----:B------:R-:W-:Y:S01]  /*1a50*/  STL.64 [R1+0x3b8], R56 ;  /* 0x0003b83801007387 */ /* 0x000fe20000100a00 */
[----:B------:R-:W-:-:S03]  /*1a60*/  IMAD.SHL.U32 R7, R62, 0x40, RZ ;  /* 0x000000403e077824 */ /* 0x000fc600078e00ff */
[----:B------:R0:W-:Y:S01]  /*1a70*/  STL.64 [R1+0x3b0], R54 ;  /* 0x0003b03601007387 */ /* 0x0001e20000100a00 */
[----:B------:R-:W-:-:S03]  /*1a80*/  PRMT R51, RZ, 0x7610, R51 ;  /* 0x00007610ff337816 */ /* 0x000fc60000000033 */
[----:B------:R0:W2:Y:S04]  /*1a90*/  @!P0 LDG.E.U16 R76, desc[UR20][R54.64] ;  /* 0x00000014364c8981 */ /* 0x0000a8000c1e1500 */
[----:B------:R1:W2:Y:S01]  /*1aa0*/  @!P0 LDG.E.U16 R8, desc[UR20][R56.64] ;  /* 0x0000001438088981 */ /* 0x0002a2000c1e1500 */
[----:B0-----:R-:W-:-:S04]  /*1ab0*/  IMAD.WIDE R54, R7, 0x2, R64 ;  /* 0x0000000207367825 */ /* 0x001fc800078e0240 */
[----:B-1----:R-:W-:Y:S01]  /*1ac0*/  IMAD.WIDE R56, R7, 0x2, R66 ;  /* 0x0000000207387825 */ /* 0x002fe200078e0242 */
[----:B------:R-:W2:Y:S04]  /*1ad0*/  @!P5 LDG.E.U16 R50, desc[UR20][R54.64] ;  /* 0x000000143632d981 */ /* 0x000ea8000c1e1500 */
[----:B------:R-:W3:Y:S01]  /*1ae0*/  @!P5 LDG.E.U16 R51, desc[UR20][R56.64] ;  /* 0x000000143833d981 */ /* 0x000ee2000c1e1500 */
[----:B------:R-:W-:-:S05]  /*1af0*/  VIADD R5, R49, 0xffffffb7 ;  /* 0xffffffb731057836 */ /* 0x000fca0000000000 */
[----:B------:R-:W-:Y:S01]  /*1b00*/  ISETP.GE.U32.AND P0, PT, R5, 0x7fffff38, PT ;  /* 0x7fffff380500780c */ /* 0x000fe20003f06070 */
[----:B------:R-:W-:-:S04]  /*1b10*/  IMAD R5, R62, 0x38, RZ ;  /* 0x000000383e057824 */ /* 0x000fc800078e02ff */
[----:B------:R-:W-:-:S04]  /*1b20*/  IMAD.WIDE R60, R5, 0x2, R66 ;  /* 0x00000002053c7825 */ /* 0x000fc800078e0242 */
[----:B------:R-:W-:Y:S01]  /*1b30*/  IMAD.WIDE R58, R5, 0x2, R64 ;  /* 0x00000002053a7825 */ /* 0x000fe200078e0240 */
[----:B------:R-:W4:Y:S03]  /*1b40*/  @!P6 LDG.E.U16 R74, desc[UR20][R60.64] ;  /* 0x000000143c4ae981 */ /* 0x000f26000c1e1500 */
[C---:B------:R-:W-:Y:S01]  /*1b50*/  VIADD R5, R49.reuse, 0xffffffa7 ;  /* 0xffffffa731057836 */ /* 0x040fe20000000000 */
[----:B------:R0:W-:Y:S01]  /*1b60*/  STL.64 [R1+0x338], R60 ;  /* 0x0003383c01007387 */ /* 0x0001e20000100a00 */
[----:B------:R-:W-:-:S03]  /*1b70*/  VIADD R4, R49, 0xffffffaf ;  /* 0xffffffaf31047836 */ /* 0x000fc60000000000 */
[----:B------:R-:W-:Y:S01]  /*1b80*/  ISETP.GE.U32.AND P5, PT, R5, 0x7fffff28, PT ;  /* 0x7fffff280500780c */ /* 0x000fe20003fa6070 */
[----:B------:R1:W-:Y:S01]  /*1b90*/  STL.64 [R1+0x330], R58 ;  /* 0x0003303a01007387 */ /* 0x0003e20000100a00 */
[----:B------:R-:W-:-:S03]  /*1ba0*/  IMAD R5, R62, 0x48, RZ ;  /* 0x000000483e057824 */ /* 0x000fc600078e02ff */
[----:B------:R1:W4:Y:S01]  /*1bb0*/  @!P6 LDG.E.U16 R11, desc[UR20][R58.64] ;  /* 0x000000143a0be981 */ /* 0x000322000c1e1500 */
[----:B------:R-:W-:-:S03]  /*1bc0*/  ISETP.GE.U32.AND P6, PT, R4, 0x7fffff30, PT ;  /* 0x7fffff300400780c */ /* 0x000fc60003fc6070 */
[----:B0-----:R-:W4:Y:S04]  /*1bd0*/  LDL.LU.64 R60, [R1+0x1888] ;  /* 0x00188800013c7983 */ /* 0x001f280000300a00 */
[----:B------:R-:W-:Y:S04]  /*1be0*/  STL.64 [R1+0x2b0], R56 ;  /* 0x0002b03801007387 */ /* 0x000fe80000100a00 */
[----:B------:R0:W-:Y:S01]  /*1bf0*/  STL.64 [R1+0x2a8], R54 ;  /* 0x0002a83601007387 */ /* 0x0001e20000100a00 */
[----:B------:R-:W-:Y:S01]  /*1c00*/  PRMT R0, RZ, 0x7610, R0 ;  /* 0x00007610ff007816 */ /* 0x000fe20000000000 */
[----:B------:R-:W-:Y:S01]  /*1c10*/  IMAD R7, R62, 0x50, RZ ;  /* 0x000000503e077824 */ /* 0x000fe200078e02ff */
[----:B------:R-:W-:Y:S01]  /*1c20*/  PRMT R6, RZ, 0x7610, R6 ;  /* 0x00007610ff067816 */ /* 0x000fe20000000006 */
[----:B-1----:R-:W-:-:S04]  /*1c30*/  IMAD.WIDE R58, R5, 0x2, R64 ;  /* 0x00000002053a7825 */ /* 0x002fc800078e0240 */
[----:B0-----:R-:W-:Y:S01]  /*1c40*/  IMAD.WIDE R54, R5, 0x2, R66 ;  /* 0x0000000205367825 */ /* 0x001fe200078e0242 */
[----:B------:R-:W-:-:S04]  /*1c50*/  PRMT R52, RZ, 0x7610, R52 ;  /* 0x00007610ff347816 */ /* 0x000fc80000000034 */
[----:B------:R0:W-:Y:S01]  /*1c60*/  STL.64 [R1+0x230], R54 ;  /* 0x0002303601007387 */ /* 0x0001e20000100a00 */
[----:B------:R-:W-:Y:S01]  /*1c70*/  PRMT R53, RZ, 0x7610, R53 ;  /* 0x00007610ff357816 */ /* 0x000fe20000000035 */
[C---:B------:R-:W-:Y:S02]  /*1c80*/  IMAD.WIDE R56, R7.reuse, 0x2, R66 ;  /* 0x0000000207387825 */ /* 0x040fe400078e0242 */
[----:B------:R-:W4:Y:S04]  /*1c90*/  @!P0 LDG.E.U16 R0, desc[UR20][R54.64] ;  /* 0x0000001436008981 */ /* 0x000f28000c1e1500 */
[----:B------:R-:W4:Y:S04]  /*1ca0*/  @!P6 LDG.E.U16 R52, desc[UR20][R56.64] ;  /* 0x000000143834e981 */ /* 0x000f28000c1e1500 */
[----:B------:R1:W4:Y:S04]  /*1cb0*/  @!P0 LDG.E.U16 R53, desc[UR20][R58.64] ;  /* 0x000000143a358981 */ /* 0x000328000c1e1500 */
[----:B--2---:R-:W-:Y:S04]  /*1cc0*/  STL [R1+0x7f0], R50 ;  /* 0x0007f03201007387 */ /* 0x004fe80000100800 */
[----:B---3--:R2:W-:Y:S04]  /*1cd0*/  STL [R1+0x7f4], R51 ;  /* 0x0007f43301007387 */ /* 0x0085e80000100800 */
[----:B------:R1:W-:Y:S04]  /*1ce0*/  STL.64 [R1+0x228], R58 ;  /* 0x0002283a01007387 */ /* 0x0003e80000100a00 */
[----:B0-----:R-:W3:Y:S01]  /*1cf0*/  LDL.LU.64 R54, [R1+0x1880] ;  /* 0x0018800001367983 */ /* 0x001ee20000300a00 */
[----:B--2---:R-:W-:-:S05]  /*1d00*/  IMAD.WIDE R50, R7, 0x2, R64 ;  /* 0x0000000207327825 */ /* 0x004fca00078e0240 */
[----:B------:R0:W2:Y:S01]  /*1d10*/  @!P6 LDG.E.U16 R6, desc[UR20][R50.64] ;  /* 0x000000143206e981 */ /* 0x0000a2000c1e1500 */
[C---:B------:R-:W-:Y:S01]  /*1d20*/  IADD3 R4, PT, PT, R49.reuse, -0x61, RZ ;  /* 0xffffff9f31047810 */ /* 0x040fe20007ffe0ff */
[----:B------:R-:W-:-:S03]  /*1d30*/  VIADD R5, R49, 0xffffff97 ;  /* 0xffffff9731057836 */ /* 0x000fc60000000000 */
[----:B------:R-:W-:Y:S02]  /*1d40*/  ISETP.GE.U32.AND P0, PT, R4, 0x7fffff20, PT ;  /* 0x7fffff200400780c */ /* 0x000fe40003f06070 */
[----:B------:R-:W-:Y:S01]  /*1d50*/  ISETP.GE.U32.AND P6, PT, R5, 0x7fffff18, PT ;  /* 0x7fffff180500780c */ /* 0x000fe20003fc6070 */
[C---:B------:R-:W-:Y:S02]  /*1d60*/  IMAD R5, R62.reuse, 0x60, RZ ;  /* 0x000000603e057824 */ /* 0x040fe400078e02ff */
[----:B------:R-:W-:Y:S02]  /*1d70*/  IMAD R7, R62, 0x58, RZ ;  /* 0x000000583e077824 */ /* 0x000fe400078e02ff */
[C---:B-1----:R-:W-:Y:S01]  /*1d80*/  IMAD.WIDE R58, R5.reuse, 0x2, R66 ;  /* 0x00000002053a7825 */ /* 0x042fe200078e0242 */
[----:B----4-:R-:W-:Y:S02]  /*1d90*/  PRMT R60, RZ, 0x7610, R60 ;  /* 0x00007610ff3c7816 */ /* 0x010fe4000000003c */
[----:B------:R-:W-:Y:S01]  /*1da0*/  PRMT R61, RZ, 0x7610, R61 ;  /* 0x00007610ff3d7816 */ /* 0x000fe2000000003d */
[----:B------:R1:W-:Y:S04]  /*1db0*/  STL [R1+0x7ec], R0 ;  /* 0x0007ec0001007387 */ /* 0x0003e80000100800 */
[----:B-1----:R-:W4:Y:S04]  /*1dc0*/  LDL.LU R0, [R1+0x1878] ;  /* 0x0018780001007983 */ /* 0x002f280000300800 */
[----:B------:R1:W-:Y:S04]  /*1dd0*/  STL.64 [R1+0x1b0], R56 ;  /* 0x0001b03801007387 */ /* 0x0003e80000100a00 */
[----:B------:R0:W-:Y:S01]  /*1de0*/  STL.64 [R1+0x1a8], R50 ;  /* 0x0001a83201007387 */ /* 0x0001e20000100a00 */
[----:B-1----:R-:W-:-:S04]  /*1df0*/  IMAD.WIDE R56, R5, 0x2, R64 ;  /* 0x0000000205387825 */ /* 0x002fc800078e0240 */
[----:B0-----:R-:W-:-:S05]  /*1e00*/  IMAD.WIDE R50, R7, 0x2, R64 ;  /* 0x0000000207327825 */ /* 0x001fca00078e0240 */
[----:B------:R-:W4:Y:S01]  /*1e10*/  @!P5 LDG.E.U16 R60, desc[UR20][R50.64] ;  /* 0x00000014323cd981 */ /* 0x000f22000c1e1500 */
[----:B---3--:R-:W-:Y:S02]  /*1e20*/  PRMT R54, RZ, 0x7610, R54 ;  /* 0x00007610ff367816 */ /* 0x008fe40000000036 */
[----:B------:R-:W-:-:S04]  /*1e30*/  PRMT R55, RZ, 0x7610, R55 ;  /* 0x00007610ff377816 */ /* 0x000fc80000000037 */
[----:B------:R-:W3:Y:S04]  /*1e40*/  @!P0 LDG.E.U16 R54, desc[UR20][R56.64] ;  /* 0x0000001438368981 */ /* 0x000ee8000c1e1500 */
[----:B--2---:R-:W-:Y:S04]  /*1e50*/  STL [R1+0x7d0], R6 ;  /* 0x0007d00601007387 */ /* 0x004fe80000100800 */
[----:B------:R-:W-:Y:S04]  /*1e60*/  STL [R1+0x7d4], R52 ;  /* 0x0007d43401007387 */ /* 0x000fe80000100800 */
[----:B------:R0:W-:Y:S04]  /*1e70*/  STL [R1+0x7e8], R53 ;  /* 0x0007e83501007387 */ /* 0x0001e80000100800 */
[----:B------:R1:W2:Y:S01]  /*1e80*/  @!P0 LDG.E.U16 R55, desc[UR20][R58.64] ;  /* 0x000000143a378981 */ /* 0x0002a2000c1e1500 */
[----:B0-----:R-:W-:-:S05]  /*1e90*/  IMAD.WIDE R52, R7, 0x2, R66 ;  /* 0x0000000207347825 */ /* 0x001fca00078e0242 */
[----:B------:R-:W4:Y:S01]  /*1ea0*/  @!P5 LDG.E.U16 R61, desc[UR20][R52.64] ;  /* 0x00000014343dd981 */ /* 0x000f22000c1e1500 */
[----:B------:R-:W-:-:S03]  /*1eb0*/  VIADD R6, R49, 0xffffff8f ;  /* 0xffffff8f31067836 */ /* 0x000fc60000000000 */
[----:B------:R0:W-:Y:S01]  /*1ec0*/  STL.64 [R1+0x130], R52 ;  /* 0x0001303401007387 */ /* 0x0001e20000100a00 */
[----:B------:R-:W-:Y:S01]  /*1ed0*/  VIADD R4, R49, 0xffffff87 ;  /* 0xffffff8731047836 */ /* 0x000fe20000000000 */
[----:B------:R-:W-:Y:S02]  /*1ee0*/  ISETP.GE.U32.AND P5, PT, R6, 0x7fffff10, PT ;  /* 0x7fffff100600780c */ /* 0x000fe40003fa6070 */
[----:B------:R1:W-:Y:S02]  /*1ef0*/  STL.64 [R1+0x128], R50 ;  /* 0x0001283201007387 */ /* 0x0003e40000100a00 */
[----:B------:R-:W-:Y:S02]  /*1f00*/  ISETP.GE.U32.AND P0, PT, R4, 0x7fffff08, PT ;  /* 0x7fffff080400780c */ /* 0x000fe40003f06070 */
[----:B0-----:R-:W4:Y:S04]  /*1f10*/  LDL.LU.64 R52, [R1+0x1870] ;  /* 0x0018700001347983 */ /* 0x001f280000300a00 */
[----:B-1----:R-:W4:Y:S04]  /*1f20*/  LDL.LU.64 R50, [R1+0x1868] ;  /* 0x0018680001327983 */ /* 0x002f280000300a00 */
[----:B------:R0:W-:Y:S01]  /*1f30*/  STL.64 [R1+0xb0], R58 ;  /* 0x0000b03a01007387 */ /* 0x0001e20000100a00 */
[----:B------:R-:W-:-:S03]  /*1f40*/  IMAD R4, R62, 0x68, RZ ;  /* 0x000000683e047824 */ /* 0x000fc600078e02ff */
[----:B------:R1:W-:Y:S01]  /*1f50*/  STL.64 [R1+0xa8], R56 ;  /* 0x0000a83801007387 */ /* 0x0003e20000100a00 */
[----:B------:R-:W-:Y:S02]  /*1f60*/  PRMT R6, RZ, 0x7610, R6 ;  /* 0x00007610ff067816 */ /* 0x000fe40000000006 */
[----:B------:R-:W-:Y:S01]  /*1f70*/  PRMT R48, RZ, 0x7610, R48 ;  /* 0x00007610ff307816 */ /* 0x000fe20000000030 */
[----:B0-----:R-:W-:Y:S01]  /*1f80*/  IMAD R58, R62, 0x70, RZ ;  /* 0x000000703e3a7824 */ /* 0x001fe200078e02ff */
[----:B------:R-:W-:Y:S02]  /*1f90*/  PRMT R46, RZ, 0x7610, R46 ;  /* 0x00007610ff2e7816 */ /* 0x000fe4000000002e */
[----:B------:R-:W-:Y:S01]  /*1fa0*/  PRMT R47, RZ, 0x7610, R47 ;  /* 0x00007610ff2f7816 */ /* 0x000fe2000000002f */
[----:B-1----:R-:W-:-:S05]  /*1fb0*/  IMAD.WIDE R56, R4, 0x2, R66 ;  /* 0x0000000204387825 */ /* 0x002fca00078e0242 */
[----:B------:R-:W4:Y:S04]  /*1fc0*/  @!P6 LDG.E.U16 R48, desc[UR20][R56.64] ;  /* 0x000000143830e981 */ /* 0x000f28000c1e1500 */
[----:B---3--:R-:W-:Y:S04]  /*1fd0*/  STL [R1+0x7c0], R54 ;  /* 0x0007c03601007387 */ /* 0x008fe80000100800 */
[----:B--2---:R0:W-:Y:S04]  /*1fe0*/  STL [R1+0x7c4], R55 ;  /* 0x0007c43701007387 */ /* 0x0041e80000100800 */
[----:B----4-:R-:W-:Y:S04]  /*1ff0*/  STL [R1+0x7c8], R60 ;  /* 0x0007c83c01007387 */ /* 0x010fe80000100800 */
[----:B------:R1:W-:Y:S01]  /*2000*/  STL [R1+0x7cc], R61 ;  /* 0x0007cc3d01007387 */ /* 0x0003e20000100800 */
[----:B0-----:R-:W-:-:S05]  /*2010*/  IMAD.WIDE R54, R4, 0x2, R64 ;  /* 0x0000000204367825 */ /* 0x001fca00078e0240 */
[----:B------:R0:W2:Y:S01]  /*2020*/  @!P6 LDG.E.U16 R47, desc[UR20][R54.64] ;  /* 0x00000014362fe981 */ /* 0x0000a2000c1e1500 */
[----:B-1----:R-:W-:-:S04]  /*2030*/  IMAD.WIDE R60, R58, 0x2, R66 ;  /* 0x000000023a3c7825 */ /* 0x002fc800078e0242 */
[----:B------:R-:W-:Y:S01]  /*2040*/  IMAD.WIDE R58, R58, 0x2, R64 ;  /* 0x000000023a3a7825 */ /* 0x000fe200078e0240 */
[----:B------:R-:W3:Y:S04]  /*2050*/  @!P5 LDG.E.U16 R46, desc[UR20][R60.64] ;  /* 0x000000143c2ed981 */ /* 0x000ee8000c1e1500 */
[----:B------:R-:W4:Y:S01]  /*2060*/  @!P5 LDG.E.U16 R6, desc[UR20][R58.64] ;  /* 0x000000143a06d981 */ /* 0x000f22000c1e1500 */
[----:B------:R-:W-:-:S03]  /*2070*/  VIADD R5, R49, 0xfffffff6 ;  /* 0xfffffff631057836 */ /* 0x000fc60000000000 */
[----:B------:R-:W-:Y:S04]  /*2080*/  STL.64 [R1+0x30], R56 ;  /* 0x0000303801007387 */ /* 0x000fe80000100a00 */
[----:B------:R0:W-:Y:S04]  /*2090*/  STL.64 [R1+0x28], R54 ;  /* 0x0000283601007387 */ /* 0x0001e80000100a00 */
[----:B------:R-:W-:Y:S01]  /*20a0*/  STL [R1+0x1188], R60 ;  /* 0x0011883c01007387 */ /* 0x000fe20000100800 */
[----:B------:R-:W-:-:S03]  /*20b0*/  VIADD R4, R49, 0xffffffee ;  /* 0xffffffee31047836 */ /* 0x000fc60000000000 */
[----:B------:R-:W-:Y:S04]  /*20c0*/  STL [R1+0x131c], R60 ;  /* 0x00131c3c01007387 */ /* 0x000fe80000100800 */
[----:B------:R-:W-:Y:S01]  /*20d0*/  STL [R1+0x16a8], R60 ;  /* 0x0016a83c01007387 */ /* 0x000fe20000100800 */
[----:B------:R-:W-:-:S03]  /*20e0*/  ISETP.GE.U32.AND P6, PT, R5, 0x7fffff77, PT ;  /* 0x7fffff770500780c */ /* 0x000fc60003fc6070 */
[----:B------:R-:W-:Y:S04]  /*20f0*/  STL [R1+0x1184], R61 ;  /* 0x0011843d01007387 */ /* 0x000fe80000100800 */
[----:B------:R-:W-:Y:S04]  /*2100*/  STL [R1+0x16ac], R61 ;  /* 0x0016ac3d01007387 */ /* 0x000fe80000100800 */
[----:B------:R-:W-:Y:S01]  /*2110*/  STL [R1+0x1190], R58 ;  /* 0x0011903a01007387 */ /* 0x000fe20000100800 */
[----:B------:R-:W-:-:S03]  /*2120*/  ISETP.GE.U32.AND P5, PT, R4, 0x7fffff6f, PT ;  /* 0x7fffff6f0400780c */ /* 0x000fc60003fa6070 */
[----:B------:R-:W-:Y:S01]  /*2130*/  STL [R1+0x1330], R58 ;  /* 0x0013303a01007387 */ /* 0x000fe20000100800 */
[----:B------:R-:W-:-:S03]  /*2140*/  IMAD R4, R62, 0x9, RZ ;  /* 0x000000093e047824 */ /* 0x000fc600078e02ff */
[----:B------:R-:W-:Y:S01]  /*2150*/  STL [R1+0x118c], R59 ;  /* 0x00118c3b01007387 */ /* 0x000fe20000100800 */
[----:B0-----:R-:W-:-:S03]  /*2160*/  IMAD R54, R62, 0x78, RZ ;  /* 0x000000783e367824 */ /* 0x001fc600078e02ff */
[----:B------:R-:W-:Y:S04]  /*2170*/  STL [R1+0x1324], R59 ;  /* 0x0013243b01007387 */ /* 0x000fe80000100800 */
[----:B------:R-:W-:Y:S01]  /*2180*/  STL [R1+0x16b0], R59 ;  /* 0x0016b03b01007387 */ /* 0x000fe20000100800 */
[----:B------:R-:W-:Y:S01]  /*2190*/  PRMT R44, RZ, 0x7610, R44 ;  /* 0x00007610ff2c7816 */ /* 0x000fe2000000002c */
[----:B------:R-:W-:Y:S01]  /*21a0*/  VIADD R5, R49, 0xffffffde ;  /* 0xffffffde31057836 */ /* 0x000fe20000000000 */
[----:B------:R-:W-:Y:S01]  /*21b0*/  PRMT R45, RZ, 0x7610, R45 ;  /* 0x00007610ff2d7816 */ /* 0x000fe2000000002d */
[C---:B------:R-:W-:Y:S01]  /*21c0*/  IMAD.WIDE R56, R54.reuse, 0x2, R66 ;  /* 0x0000000236387825 */ /* 0x040fe200078e0242 */
[----:B------:R-:W-:Y:S02]  /*21d0*/  PRMT R52, RZ, 0x7610, R52 ;  /* 0x00007610ff347816 */ /* 0x000fe40000000034 */
[----:B------:R-:W-:Y:S01]  /*21e0*/  PRMT R53, RZ, 0x7610, R53 ;  /* 0x00007610ff357816 */ /* 0x000fe20000000035 */
[----:B------:R-:W-:-:S05]  /*21f0*/  IMAD.WIDE R54, R54, 0x2, R64 ;  /* 0x0000000236367825 */ /* 0x000fca00078e0240 */
[----:B------:R-:W2:Y:S04]  /*2200*/  @!P0 LDG.E.U16 R52, desc[UR20][R54.64] ;  /* 0x0000001436348981 */ /* 0x000ea8000c1e1500 */
[----:B------:R0:W2:Y:S04]  /*2210*/  @!P0 LDG.E.U16 R53, desc[UR20][R56.64] ;  /* 0x0000001438358981 */ /* 0x0000a8000c1e1500 */
[----:B----4-:R1:W-:Y:S04]  /*2220*/  STL [R1+0x858], R6 ;  /* 0x0008580601007387 */ /* 0x0103e80000100800 */
[----:B------:R4:W-:Y:S04]  /*2230*/  STL [R1+0x7bc], R48 ;  /* 0x0007bc3001007387 */ /* 0x0009e80000100800 */
[----:B---3--:R-:W-:Y:S01]  /*2240*/  STL [R1+0x85c], R46 ;  /* 0x00085c2e01007387 */ /* 0x008fe20000100800 */
[----:B-1----:R-:W-:-:S03]  /*2250*/  VIADD R6, R49, 0xffffffe6 ;  /* 0xffffffe631067836 */ /* 0x002fc60000000000 */
[----:B--2---:R1:W-:Y:S01]  /*2260*/  STL [R1+0x7b8], R47 ;  /* 0x0007b82f01007387 */ /* 0x0043e20000100800 */
[----:B----4-:R-:W-:-:S05]  /*2270*/  IMAD.WIDE R48, R4, 0x2, R66 ;  /* 0x0000000204307825 */ /* 0x010fca00078e0242 */
[----:B------:R-:W2:Y:S01]  /*2280*/  @!P6 LDG.E.U16 R45, desc[UR20][R48.64] ;  /* 0x00000014302de981 */ /* 0x000ea2000c1e1500 */
[----:B-1----:R-:W-:-:S05]  /*2290*/  IMAD.WIDE R46, R4, 0x2, R64 ;  /* 0x00000002042e7825 */ /* 0x002fca00078e0240 */
[----:B------:R1:W3:Y:S04]  /*22a0*/  @!P6 LDG.E.U16 R44, desc[UR20][R46.64] ;  /* 0x000000142e2ce981 */ /* 0x0002e8000c1e1500 */
[----:B------:R-:W-:Y:S04]  /*22b0*/  STL [R1+0x1198], R56 ;  /* 0x0011983801007387 */ /* 0x000fe80000100800 */
[----:B------:R-:W-:Y:S04]  /*22c0*/  STL.64 [R1+0x628], R48 ;  /* 0x0006283001007387 */ /* 0x000fe80000100a00 */
[----:B------:R0:W-:Y:S04]  /*22d0*/  STL [R1+0x14f4], R56 ;  /* 0x0014f43801007387 */ /* 0x0001e80000100800 */
[----:B------:R1:W-:Y:S04]  /*22e0*/  STL.64 [R1+0x620], R46 ;  /* 0x0006202e01007387 */ /* 0x0003e80000100a00 */
[----:B------:R-:W-:Y:S01]  /*22f0*/  STL [R1+0x1194], R57 ;  /* 0x0011943901007387 */ /* 0x000fe20000100800 */
[----:B------:R-:W-:Y:S01]  /*2300*/  ISETP.GE.U32.AND P0, PT, R6, 0x7fffff67, PT ;  /* 0x7fffff670600780c */ /* 0x000fe20003f06070 */
[C---:B------:R-:W-:Y:S01]  /*2310*/  IMAD R4, R62.reuse, 0x19, RZ ;  /* 0x000000193e047824 */ /* 0x040fe200078e02ff */
[----:B------:R-:W-:Y:S01]  /*2320*/  ISETP.GE.U32.AND P6, PT, R5, 0x7fffff5f, PT ;  /* 0x7fffff5f0500780c */ /* 0x000fe20003fc6070 */
[----:B------:R-:W-:Y:S01]  /*2330*/  STL [R1+0x14e8], R57 ;  /* 0x0014e83901007387 */ /* 0x000fe20000100800 */
[----:B------:R-:W-:Y:S01]  /*2340*/  IMAD R5, R62, 0x11, RZ ;  /* 0x000000113e057824 */ /* 0x000fe200078e02ff */
[----:B------:R-:W-:Y:S01]  /*2350*/  PRMT R51, RZ, 0x7610, R51 ;  /* 0x00007610ff337816 */ /* 0x000fe20000000033 */
[----:B0-----:R-:W0:Y:S01]  /*2360*/  LDC R56, c[0x0][0x3a0] ;  /* 0x0000e800ff387b82 */ /* 0x001e220000000800 */
[----:B------:R-:W-:Y:S04]  /*2370*/  STL [R1+0x11a0], R54 ;  /* 0x0011a03601007387 */ /* 0x000fe80000100800 */
[----:B------:R-:W-:Y:S04]  /*2380*/  STL [R1+0x1530], R54 ;  /* 0x0015303601007387 */ /* 0x000fe80000100800 */
[----:B------:R-:W-:Y:S04]  /*2390*/  STL [R1+0x119c], R55 ;  /* 0x00119c3701007387 */ /* 0x000fe80000100800 */
[----:B------:R-:W-:Y:S01]  /*23a0*/  STL [R1+0x1508], R55 ;  /* 0x0015083701007387 */ /* 0x000fe20000100800 */
[----:B------:R-:W-:Y:S01]  /*23b0*/  PRMT R50, RZ, 0x7610, R50 ;  /* 0x00007610ff327816 */ /* 0x000fe20000000032 */
[----:B-1----:R-:W-:Y:S01]  /*23c0*/  IMAD.WIDE R46, R4, 0x2, R64 ;  /* 0x00000002042e7825 */ /* 0x002fe200078e0240 */
[----:B------:R-:W-:-:S02]  /*23d0*/  PRMT R40, RZ, 0x7610, R40 ;  /* 0x00007610ff287816 */ /* 0x000fc40000000028 */
[----:B------:R-:W-:Y:S01]  /*23e0*/  PRMT R41, RZ, 0x7610, R41 ;  /* 0x00007610ff297816 */ /* 0x000fe20000000029 */
[----:B------:R-:W-:-:S03]  /*23f0*/  IMAD.WIDE R48, R4, 0x2, R66 ;  /* 0x0000000204307825 */ /* 0x000fc600078e0242 */
[----:B------:R-:W4:Y:S04]  /*2400*/  @!P0 LDG.E.U16 R40, desc[UR20][R46.64] ;  /* 0x000000142e288981 */ /* 0x000f28000c1e1500 */
[----:B------:R-:W4:Y:S04]  /*2410*/  @!P0 LDG.E.U16 R41, desc[UR20][R48.64] ;  /* 0x0000001430298981 */ /* 0x000f28000c1e1500 */
[----:B---3--:R-:W-:Y:S04]  /*2420*/  STL [R1+0x840], R44 ;  /* 0x0008402c01007387 */ /* 0x008fe80000100800 */
[----:B--2---:R1:W-:Y:S04]  /*2430*/  STL [R1+0x844], R45 ;  /* 0x0008442d01007387 */ /* 0x0043e80000100800 */
[----:B------:R-:W-:Y:S04]  /*2440*/  STL [R1+0x82c], R52 ;  /* 0x00082c3401007387 */ /* 0x000fe80000100800 */
[----:B------:R2:W-:Y:S01]  /*2450*/  STL [R1+0x830], R53 ;  /* 0x0008303501007387 */ /* 0x0005e20000100800 */
[----:B-1----:R-:W-:-:S04]  /*2460*/  IMAD.WIDE R44, R5, 0x2, R66 ;  /* 0x00000002052c7825 */ /* 0x002fc800078e0242 */
[----:B--2---:R-:W-:Y:S01]  /*2470*/  IMAD.WIDE R52, R5, 0x2, R64 ;  /* 0x0000000205347825 */ /* 0x004fe200078e0240 */
[----:B------:R1:W-:Y:S04]  /*2480*/  STL.64 [R1+0x5a8], R44 ;  /* 0x0005a82c01007387 */ /* 0x0003e80000100a00 */
[----:B------:R2:W-:Y:S04]  /*2490*/  STL.64 [R1+0x5a0], R52 ;  /* 0x0005a03401007387 */ /* 0x0005e80000100a00 */
[----:B------:R-:W3:Y:S04]  /*24a0*/  @!P5 LDG.E.U16 R51, desc[UR20][R44.64] ;  /* 0x000000142c33d981 */ /* 0x000ee8000c1e1500 */
[----:B------:R-:W3:Y:S04]  /*24b0*/  @!P5 LDG.E.U16 R50, desc[UR20][R52.64] ;  /* 0x000000143432d981 */ /* 0x000ee8000c1e1500 */
[----:B-1----:R-:W3:Y:S04]  /*24c0*/  LDL.LU.64 R44, [R1+0x1860] ;  /* 0x00186000012c7983 */ /* 0x002ee80000300a00 */
[----:B--2---:R-:W2:Y:S01]  /*24d0*/  LDL.LU.64 R52, [R1+0x1858] ;  /* 0x0018580001347983 */ /* 0x004ea20000300a00 */
[----:B0-----:R-:W-:-:S02]  /*24e0*/  VIADD R5, R56, 0xffffffce ;  /* 0xffffffce38057836 */ /* 0x001fc40000000000 */
[----:B------:R-:W-:Y:S01]  /*24f0*/  VIADD R6, R56, 0xffffffd6 ;  /* 0xffffffd638067836 */ /* 0x000fe20000000000 */
[----:B------:R0:W-:Y:S02]  /*2500*/  STL.64 [R1+0x528], R48 ;  /* 0x0005283001007387 */ /* 0x0001e40000100a00 */
[----:B------:R-:W-:Y:S01]  /*2510*/  ISETP.GE.U32.AND P0, PT, R5, 0x7fffff4f, PT ;  /* 0x7fffff4f0500780c */ /* 0x000fe20003f06070 */
[----:B------:R-:W-:Y:S01]  /*2520*/  IMAD R5, R62, 0x21, RZ ;  /* 0x000000213e057824 */ /* 0x000fe200078e02ff */
[----:B------:R-:W-:Y:S01]  /*2530*/  STL.64 [R1+0x520], R46 ;  /* 0x0005202e01007387 */ /* 0x000fe20000100a00 */
[----:B------:R-:W-:-:S03]  /*2540*/  ISETP.GE.U32.AND P5, PT, R6, 0x7fffff57, PT ;  /* 0x7fffff570600780c */ /* 0x000fc60003fa6070 */
[----:B----4-:R-:W-:Y:S04]  /*2550*/  STL [R1+0x808], R40 ;  /* 0x0008082801007387 */ /* 0x010fe80000100800 */
[----:B------:R1:W-:Y:S01]  /*2560*/  STL [R1+0x80c], R41 ;  /* 0x00080c2901007387 */ /* 0x0003e20000100800 */
[----:B0-----:R-:W-:-:S04]  /*2570*/  IMAD.WIDE R48, R5, 0x2, R64 ;  /* 0x0000000205307825 */ /* 0x001fc800078e0240 */
[----:B------:R-:W-:Y:S02]  /*2580*/  IMAD R4, R62, 0x29, RZ ;  /* 0x000000293e047824 */ /* 0x000fe400078e02ff */
[----:B-1----:R-:W-:-:S04]  /*2590*/  IMAD.WIDE R40, R5, 0x2, R66 ;  /* 0x0000000205287825 */ /* 0x002fc800078e0242 */
[----:B------:R-:W-:Y:S01]  /*25a0*/  IMAD.WIDE R46, R4, 0x2, R64 ;  /* 0x00000002042e7825 */ /* 0x000fe200078e0240 */
[----:B---3--:R-:W-:Y:S01]  /*25b0*/  STL [R1+0x810], R50 ;  /* 0x0008103201007387 */ /* 0x008fe20000100800 */
[----:B--2---:R-:W-:Y:S02]  /*25c0*/  PRMT R52, RZ, 0x7610, R52 ;  /* 0x00007610ff347816 */ /* 0x004fe40000000034 */
[----:B------:R-:W-:Y:S01]  /*25d0*/  PRMT R53, RZ, 0x7610, R53 ;  /* 0x00007610ff357816 */ /* 0x000fe20000000035 */
[----:B------:R0:W-:Y:S01]  /*25e0*/  STL [R1+0x814], R51 ;  /* 0x0008143301007387 */ /* 0x0001e20000100800 */
[----:B------:R-:W-:-:S03]  /*25f0*/  PRMT R44, RZ, 0x7610, R44 ;  /* 0x00007610ff2c7816 */ /* 0x000fc6000000002c */
[----:B------:R-:W2:Y:S01]  /*2600*/  @!P6 LDG.E.U16 R52, desc[UR20][R48.64] ;  /* 0x000000143034e981 */ /* 0x000ea2000c1e1500 */
[----:B------:R-:W-:-:S03]  /*2610*/  PRMT R45, RZ, 0x7610, R45 ;  /* 0x00007610ff2d7816 */ /* 0x000fc6000000002d */
[----:B------:R-:W3:Y:S01]  /*2620*/  @!P6 LDG.E.U16 R53, desc[UR20][R40.64] ;  /* 0x000000142835e981 */ /* 0x000ee2000c1e1500 */
[----:B0-----:R-:W-:-:S03]  /*2630*/  IMAD.WIDE R50, R4, 0x2, R66 ;  /* 0x0000000204327825 */ /* 0x001fc600078e0242 */
[----:B------:R0:W-:Y:S04]  /*2640*/  STL.64 [R1+0x4a8], R40 ;  /* 0x0004a82801007387 */ /* 0x0001e80000100a00 */
[----:B------:R1:W-:Y:S04]  /*2650*/  STL.64 [R1+0x4a0], R48 ;  /* 0x0004a03001007387 */ /* 0x0003e80000100a00 */
[----:B------:R-:W4:Y:S04]  /*2660*/  @!P5 LDG.E.U16 R44, desc[UR20][R46.64] ;  /* 0x000000142e2cd981 */ /* 0x000f28000c1e1500 */
[----:B0-----:R-:W4:Y:S04]  /*2670*/  LDL.LU.64 R40, [R1+0x1850] ;  /* 0x0018500001287983 */ /* 0x001f280000300a00 */
[----:B------:R0:W4:Y:S01]  /*2680*/  @!P5 LDG.E.U16 R45, desc[UR20][R50.64] ;  /* 0x00000014322dd981 */ /* 0x000122000c1e1500 */
[----:B------:R-:W-:-:S02]  /*2690*/  VIADD R6, R56, 0xffffffc6 ;  /* 0xffffffc638067836 */ /* 0x000fc40000000000 */
[----:B------:R-:W-:Y:S01]  /*26a0*/  IMAD R4, R62, 0x31, RZ ;  /* 0x000000313e047824 */ /* 0x000fe200078e02ff */
[----:B-1----:R-:W4:Y:S01]  /*26b0*/  LDL.LU.64 R48, [R1+0x1848] ;  /* 0x0018480001307983 */ /* 0x002f220000300a00 */
[----:B------:R-:W-:-:S03]  /*26c0*/  VIADD R5, R56, 0xffffffbe ;  /* 0xffffffbe38057836 */ /* 0x000fc60000000000 */
[----:B------:R0:W-:Y:S01]  /*26d0*/  STL.64 [R1+0x428], R50 ;  /* 0x0004283201007387 */ /* 0x0001e20000100a00 */
[----:B------:R-:W-:-:S03]  /*26e0*/  ISETP.GE.U32.AND P6, PT, R6, 0x7fffff47, PT ;  /* 0x7fffff470600780c */ /* 0x000fc60003fc6070 */
[----:B------:R1:W-:Y:S01]  /*26f0*/  STL.64 [R1+0x420], R46 ;  /* 0x0004202e01007387 */ /* 0x0003e20000100a00 */
[----:B------:R-:W-:Y:S01]  /*2700*/  ISETP.GE.U32.AND P5, PT, R5, 0x7fffff3f, PT ;  /* 0x7fffff3f0500780c */ /* 0x000fe20003fa6070 */
[----:B------:R-:W-:Y:S01]  /*2710*/  IMAD R5, R62, 0x39, RZ ;  /* 0x000000393e057824 */ /* 0x000fe200078e02ff */
[----:B------:R-:W-:Y:S02]  /*2720*/  PRMT R88, RZ, 0x7610, R88 ;  /* 0x00007610ff587816 */ /* 0x000fe40000000058 */
[----:B------:R-:W-:Y:S01]  /*2730*/  PRMT R89, RZ, 0x7610, R89 ;  /* 0x00007610ff597816 */ /* 0x000fe20000000059 */
[----:B0-----:R-:W-:-:S04]  /*2740*/  IMAD.WIDE R50, R5, 0x2, R66 ;  /* 0x0000000205327825 */ /* 0x001fc800078e0242 */
[----:B-1----:R-:W-:-:S05]  /*2750*/  IMAD.WIDE R46, R4, 0x2, R64 ;  /* 0x00000002042e7825 */ /* 0x002fca00078e0240 */
[----:B------:R-:W4:Y:S04]  /*2760*/  @!P0 LDG.E.U16 R88, desc[UR20][R46.64] ;  /* 0x000000142e588981 */ /* 0x000f28000c1e1500 */
[----:B--2---:R-:W-:Y:S04]  /*2770*/  STL [R1+0x7e0], R52 ;  /* 0x0007e03401007387 */ /* 0x004fe80000100800 */
[----:B---3--:R0:W-:Y:S02]  /*2780*/  STL [R1+0x7e4], R53 ;  /* 0x0007e43501007387 */ /* 0x0081e40000100800 */
[----:B0-----:R-:W-:-:S05]  /*2790*/  IMAD.WIDE R52, R4, 0x2, R66 ;  /* 0x0000000204347825 */ /* 0x001fca00078e0242 */
[----:B------:R-:W-:Y:S01]  /*27a0*/  STL.64 [R1+0x3a8], R52 ;  /* 0x0003a83401007387 */ /* 0x000fe20000100a00 */
[----:B----4-:R-:W-:-:S03]  /*27b0*/  PRMT R40, RZ, 0x7610, R40 ;  /* 0x00007610ff287816 */ /* 0x010fc60000000028 */
[----:B------:R-:W-:Y:S01]  /*27c0*/  STL [R1+0x7d8], R44 ;  /* 0x0007d82c01007387 */ /* 0x000fe20000100800 */
[----:B------:R-:W-:-:S03]  /*27d0*/  PRMT R41, RZ, 0x7610, R41 ;  /* 0x00007610ff297816 */ /* 0x000fc60000000029 */
[----:B------:R0:W-:Y:S04]  /*27e0*/  STL [R1+0x7dc], R45 ;  /* 0x0007dc2d01007387 */ /* 0x0001e80000100800 */
[----:B------:R1:W2:Y:S04]  /*27f0*/  @!P6 LDG.E.U16 R41, desc[UR20][R50.64] ;  /* 0x000000143229e981 */ /* 0x0002a8000c1e1500 */
[----:B------:R-:W3:Y:S01]  /*2800*/  @!P0 LDG.E.U16 R89, desc[UR20][R52.64] ;  /* 0x0000001434598981 */ /* 0x000ee2000c1e1500 */
[----:B0-----:R-:W-:-:S05]  /*2810*/  IMAD.WIDE R44, R5, 0x2, R64 ;  /* 0x00000002052c7825 */ /* 0x001fca00078e0240 */
[----:B------:R-:W4:Y:S01]  /*2820*/  @!P6 LDG.E.U16 R40, desc[UR20][R44.64] ;  /* 0x000000142c28e981 */ /* 0x000f22000c1e1500 */
[----:B------:R-:W-:-:S03]  /*2830*/  VIADD R6, R56, 0xffffffb6 ;  /* 0xffffffb638067836 */ /* 0x000fc60000000000 */
[----:B------:R0:W-:Y:S02]  /*2840*/  STL.64 [R1+0x3a0], R46 ;  /* 0x0003a02e01007387 */ /* 0x0001e40000100a00 */
[----:B------:R-:W-:Y:S02]  /*2850*/  ISETP.GE.U32.AND P0, PT, R6, 0x7fffff37, PT ;  /* 0x7fffff370600780c */ /* 0x000fe40003f06070 */
[----:B------:R-:W3:Y:S01]  /*2860*/  LDL.LU.64 R52, [R1+0x1840] ;  /* 0x0018400001347983 */ /* 0x000ee20000300a00 */
[----:B------:R-:W-:Y:S01]  /*2870*/  IMAD R5, R62, 0x49, RZ ;  /* 0x000000493e057824 */ /* 0x000fe200078e02ff */
[----:B------:R-:W-:Y:S02]  /*2880*/  PRMT R38, RZ, 0x7610, R38 ;  /* 0x00007610ff267816 */ /* 0x000fe40000000026 */
[----:B0-----:R-:W3:Y:S04]  /*2890*/  LDL.LU.64 R46, [R1+0x1838] ;  /* 0x00183800012e7983 */ /* 0x001ee80000300a00 */
[----:B------:R1:W-:Y:S04]  /*28a0*/  STL.64 [R1+0x328], R50 ;  /* 0x0003283201007387 */ /* 0x0003e80000100a00 */
[----:B------:R-:W-:Y:S01]  /*28b0*/  STL.64 [R1+0x320], R44 ;  /* 0x0003202c01007387 */ /* 0x000fe20000100a00 */
[----:B------:R-:W-:Y:S01]  /*28c0*/  PRMT R39, RZ, 0x7610, R39 ;  /* 0x00007610ff277816 */ /* 0x000fe20000000027 */
[----:B-1----:R-:W-:-:S05]  /*28d0*/  IMAD.WIDE R50, R5, 0x2, R64 ;  /* 0x0000000205327825 */ /* 0x002fca00078e0240 */
[----:B------:R-:W3:Y:S04]  /*28e0*/  @!P0 LDG.E.U16 R38, desc[UR20][R50.64] ;  /* 0x0000001432268981 */ /* 0x000ee8000c1e1500 */
[----:B----4-:R-:W-:Y:S04]  /*28f0*/  STL [R1+0x7a8], R40 ;  /* 0x0007a82801007387 */ /* 0x010fe80000100800 */
[----:B--2---:R-:W-:Y:S04]  /*2900*/  STL [R1+0x7ac], R41 ;  /* 0x0007ac2901007387 */ /* 0x004fe80000100800 */
[----:B------:R-:W-:Y:S04]  /*2910*/  STL [R1+0x7b0], R88 ;  /* 0x0007b05801007387 */ /* 0x000fe80000100800 */
[----:B---3--:R0:W-:Y:S02]  /*2920*/  STL [R1+0x7b4], R89 ;  /* 0x0007b45901007387 */ /* 0x0081e40000100800 */
[----:B0-----:R-:W-:-:S05]  /*2930*/  IMAD.WIDE R88, R5, 0x2, R66 ;  /* 0x0000000205587825 */ /* 0x001fca00078e0242 */
[----:B------:R0:W2:Y:S01]  /*2940*/  @!P0 LDG.E.U16 R39, desc[UR20][R88.64] ;  /* 0x0000001458278981 */ /* 0x0000a2000c1e1500 */
[----:B------:R-:W-:Y:S01]  /*2950*/  VIADD R4, R56, 0xffffffae ;  /* 0xffffffae38047836 */ /* 0x000fe20000000000 */
[----:B------:R-:W-:-:S04]  /*2960*/  PRMT R92, RZ, 0x7610, R92 ;  /* 0x00007610ff5c7816 */ /* 0x000fc8000000005c */
[----:B------:R-:W-:Y:S01]  /*2970*/  ISETP.GE.U32.AND P6, PT, R4, 0x7fffff2f, PT ;  /* 0x7fffff2f0400780c */ /* 0x000fe20003fc6070 */
[----:B------:R-:W-:Y:S01]  /*2980*/  IMAD R4, R62, 0x41, RZ ;  /* 0x000000413e047824 */ /* 0x000fe200078e02ff */
[----:B------:R-:W-:-:S03]  /*2990*/  PRMT R93, RZ, 0x7610, R93 ;  /* 0x00007610ff5d7816 */ /* 0x000fc6000000005d */
[----:B------:R-:W-:-:S04]  /*29a0*/  IMAD.WIDE R40, R4, 0x2, R64 ;  /* 0x0000000204287825 */ /* 0x000fc800078e0240 */
[----:B------:R-:W-:Y:S01]  /*29b0*/  IMAD.WIDE R44, R4, 0x2, R66 ;  /* 0x00000002042c7825 */ /* 0x000fe200078e0242 */
[----:B------:R-:W3:Y:S03]  /*29c0*/  @!P5 LDG.E.U16 R92, desc[UR20][R40.64] ;  /* 0x00000014285cd981 */ /* 0x000ee6000c1e1500 */
[C---:B------:R-:W-:Y:S01]  /*29d0*/  VIADD R4, R56.reuse, 0xffffff9e ;  /* 0xffffff9e38047836 */ /* 0x040fe20000000000 */
[----:B------:R1:W-:Y:S01]  /*29e0*/  STL.64 [R1+0x2a0], R44 ;  /* 0x0002a02c01007387 */ /* 0x0003e20000100a00 */
[----:B------:R-:W-:-:S03]  /*29f0*/  IADD3 R6, PT, PT, R56, -0x5a, RZ ;  /* 0xffffffa638067810 */ /* 0x000fc60007ffe0ff */
[----:B------:R-:W4:Y:S01]  /*2a00*/  @!P5 LDG.E.U16 R93, desc[UR20][R44.64] ;  /* 0x000000142c5dd981 */ /* 0x000f22000c1e1500 */
[----:B------:R-:W-:-:S03]  /*2a10*/  ISETP.GE.U32.AND P0, PT, R4, 0x7fffff1f, PT ;  /* 0x7fffff1f0400780c */ /* 0x000fc60003f06070 */
[----:B------:R0:W-:Y:S01]  /*2a20*/  STL.64 [R1+0x298], R40 ;  /* 0x0002982801007387 */ /* 0x0001e20000100a00 */
[----:B------:R-:W-:Y:S01]  /*2a30*/  IMAD R4, R62, 0x51, RZ ;  /* 0x000000513e047824 */ /* 0x000fe200078e02ff */
[----:B------:R-:W-:Y:S02]  /*2a40*/  ISETP.GE.U32.AND P5, PT, R6, 0x7fffff27, PT ;  /* 0x7fffff270600780c */ /* 0x000fe40003fa6070 */
[----:B-1----:R-:W4:Y:S01]  /*2a50*/  LDL.LU.64 R44, [R1+0x1830] ;  /* 0x00183000012c7983 */ /* 0x002f220000300a00 */
[----:B------:R-:W-:-:S03]  /*2a60*/  PRMT R70, RZ, 0x7610, R70 ;  /* 0x00007610ff467816 */ /* 0x000fc60000000046 */
[----:B0-----:R-:W4:Y:S04]  /*2a70*/  LDL.LU.64 R40, [R1+0x1828] ;  /* 0x0018280001287983 */ /* 0x001f280000300a00 */
[----:B------:R0:W-:Y:S04]  /*2a80*/  STL.64 [R1+0x220], R88 ;  /* 0x0002205801007387 */ /* 0x0001e80000100a00 */
[----:B------:R1:W-:Y:S01]  /*2a90*/  STL.64 [R1+0x218], R50 ;  /* 0x0002183201007387 */ /* 0x0003e20000100a00 */
[----:B------:R-:W-:-:S03]  /*2aa0*/  IMAD R5, R62, 0x59, RZ ;  /* 0x000000593e057824 */ /* 0x000fc600078e02ff */
[----:B------:R-:W-:Y:S01]  /*2ab0*/  STL [R1+0x798], R38 ;  /* 0x0007982601007387 */ /* 0x000fe20000100800 */
[----:B------:R-:W-:Y:S02]  /*2ac0*/  PRMT R48, RZ, 0x7610, R48 ;  /* 0x00007610ff307816 */ /* 0x000fe40000000030 */
[----:B------:R-:W-:Y:S01]  /*2ad0*/  PRMT R49, RZ, 0x7610, R49 ;  /* 0x00007610ff317816 */ /* 0x000fe20000000031 */
[----:B0-----:R-:W-:-:S04]  /*2ae0*/  IMAD.WIDE R88, R5, 0x2, R66 ;  /* 0x0000000205587825 */ /* 0x001fc800078e0242 */
[----:B-1----:R-:W-:Y:S01]  /*2af0*/  IMAD.WIDE R50, R5, 0x2, R64 ;  /* 0x0000000205327825 */ /* 0x002fe200078e0240 */
[----:B------:R-:W4:Y:S04]  /*2b00*/  @!P5 LDG.E.U16 R49, desc[UR20][R88.64] ;  /* 0x000000145831d981 */ /* 0x000f28000c1e1500 */
[----:B------:R-:W4:Y:S04]  /*2b10*/  @!P5 LDG.E.U16 R48, desc[UR20][R50.64] ;  /* 0x000000143230d981 */ /* 0x000f28000c1e1500 */
[----:B--2---:R0:W-:Y:S02]  /*2b20*/  STL [R1+0x79c], R39 ;  /* 0x00079c2701007387 */ /* 0x0041e40000100800 */
[----:B0-----:R-:W-:-:S05]  /*2b30*/  IMAD.WIDE R38, R4, 0x2, R66 ;  /* 0x0000000204267825 */ /* 0x001fca00078e0242 */
[----:B------:R-:W2:Y:S04]  /*2b40*/  @!P6 LDG.E.U16 R70, desc[UR20][R38.64] ;  /* 0x000000142646e981 */ /* 0x000ea8000c1e1500 */
[----:B---3--:R-:W-:Y:S04]  /*2b50*/  STL [R1+0x7a0], R92 ;  /* 0x0007a05c01007387 */ /* 0x008fe80000100800 */
[----:B----4-:R0:W-:Y:S01]  /*2b60*/  STL [R1+0x7a4], R93 ;  /* 0x0007a45d01007387 */ /* 0x0101e20000100800 */
[----:B------:R-:W-:Y:S01]  /*2b70*/  PRMT R83, RZ, 0x7610, R83 ;  /* 0x00007610ff537816 */ /* 0x000fe20000000053 */
[----:B------:R-:W-:-:S02]  /*2b80*/  VIADD R6, R56, 0xffffff96 ;  /* 0xffffff9638067836 */ /* 0x000fc40000000000 */
[----:B0-----:R-:W-:-:S04]  /*2b90*/  IMAD.WIDE R92, R4, 0x2, R64 ;  /* 0x00000002045c7825 */ /* 0x001fc800078e0240 */
[----:B------:R-:W-:Y:S01]  /*2ba0*/  VIADD R4, R56, 0xffffff8e ;  /* 0xffffff8e38047836 */ /* 0x000fe20000000000 */
[----:B------:R0:W-:Y:S04]  /*2bb0*/  STL.64 [R1+0x1a0], R38 ;  /* 0x0001a02601007387 */ /* 0x0001e80000100a00 */
[----:B------:R-:W-:Y:S01]  /*2bc0*/  ISETP.GE.U32.AND P5, PT, R4, 0x7fffff0f, PT ;  /* 0x7fffff0f0400780c */ /* 0x000fe20003fa6070 */
[----:B------:R-:W-:Y:S01]  /*2bd0*/  IMAD R4, R62, 0x61, RZ ;  /* 0x000000613e047824 */ /* 0x000fe200078e02ff */
[----:B------:R1:W-:Y:S04]  /*2be0*/  STL.64 [R1+0x198], R92 ;  /* 0x0001985c01007387 */ /* 0x0003e80000100a00 */
[----:B------:R1:W3:Y:S01]  /*2bf0*/  @!P6 LDG.E.U16 R83, desc[UR20][R92.64] ;  /* 0x000000145c53e981 */ /* 0x0002e2000c1e1500 */
[----:B------:R-:W-:-:S03]  /*2c00*/  ISETP.GE.U32.AND P6, PT, R6, 0x7fffff17, PT ;  /* 0x7fffff170600780c */ /* 0x000fc60003fc6070 */
[----:B0-----:R-:W4:Y:S01]  /*2c10*/  LDL.LU.64 R38, [R1+0x1820] ;  /* 0x0018200001267983 */ /* 0x001f220000300a00 */
[----:B------:R-:W-:Y:S02]  /*2c20*/  IMAD R5, R62, 0x69, RZ ;  /* 0x000000693e057824 */ /* 0x000fe400078e02ff */
[----:B-1----:R-:W-:Y:S01]  /*2c30*/  IMAD.WIDE R92, R4, 0x2, R66 ;  /* 0x00000002045c7825 */ /* 0x002fe200078e0242 */
[----:B------:R-:W-:Y:S02]  /*2c40*/  PRMT R46, RZ, 0x7610, R46 ;  /* 0x00007610ff2e7816 */ /* 0x000fe4000000002e */
[----:B------:R-:W-:Y:S02]  /*2c50*/  PRMT R52, RZ, 0x7610, R52 ;  /* 0x00007610ff347816 */ /* 0x000fe40000000034 */
[----:B------:R-:W-:Y:S02]  /*2c60*/  PRMT R53, RZ, 0x7610, R53 ;  /* 0x00007610ff357816 */ /* 0x000fe40000000035 */
[----:B------:R-:W-:-:S04]  /*2c70*/  PRMT R47, RZ, 0x7610, R47 ;  /* 0x00007610ff2f7816 */ /* 0x000fc8000000002f */
[----:B------:R-:W3:Y:S04]  /*2c80*/  @!P0 LDG.E.U16 R53, desc[UR20][R92.64] ;  /* 0x000000145c358981 */ /* 0x000ee8000c1e1500 */
[----:B--2---:R0:W-:Y:S04]  /*2c90*/  STL [R1+0x794], R70 ;  /* 0x0007944601007387 */ /* 0x0041e80000100800 */
[----:B0-----:R-:W2:Y:S04]  /*2ca0*/  LDL.LU R70, [R1+0x1818] ;  /* 0x0018180001467983 */ /* 0x001ea80000300800 */
[----:B------:R0:W-:Y:S04]  /*2cb0*/  STL.64 [R1+0x120], R88 ;  /* 0x0001205801007387 */ /* 0x0001e80000100a00 */
[----:B------:R1:W-:Y:S04]  /*2cc0*/  STL.64 [R1+0x118], R50 ;  /* 0x0001183201007387 */ /* 0x0003e80000100a00 */
[----:B------:R-:W-:Y:S04]  /*2cd0*/  STL.64 [R1+0xa0], R92 ;  /* 0x0000a05c01007387 */ /* 0x000fe80000100a00 */
[----:B------:R-:W-:Y:S04]  /*2ce0*/  STL [R1+0x788], R48 ;  /* 0x0007883001007387 */ /* 0x000fe80000100800 */
[----:B------:R4:W-:Y:S01]  /*2cf0*/  STL [R1+0x78c], R49 ;  /* 0x00078c3101007387 */ /* 0x0009e20000100800 */
[----:B0-----:R-:W-:-:S04]  /*2d00*/  IMAD.WIDE R88, R4, 0x2, R64 ;  /* 0x0000000204587825 */ /* 0x001fc800078e0240 */
[C---:B-1----:R-:W-:Y:S01]  /*2d10*/  IMAD.WIDE R50, R5.reuse, 0x2, R66 ;  /* 0x0000000205327825 */ /* 0x042fe200078e0242 */
[----:B------:R-:W2:Y:S03]  /*2d20*/  @!P0 LDG.E.U16 R52, desc[UR20][R88.64] ;  /* 0x0000001458348981 */ /* 0x000ea6000c1e1500 */
[----:B----4-:R-:W-:Y:S01]  /*2d30*/  IMAD.WIDE R48, R5, 0x2, R64 ;  /* 0x0000000205307825 */ /* 0x010fe200078e0240 */
[----:B------:R0:W4:Y:S04]  /*2d40*/  @!P6 LDG.E.U16 R47, desc[UR20][R50.64] ;  /* 0x00000014322fe981 */ /* 0x000128000c1e1500 */
[----:B------:R-:W2:Y:S01]  /*2d50*/  @!P6 LDG.E.U16 R46, desc[UR20][R48.64] ;  /* 0x00000014302ee981 */ /* 0x000ea2000c1e1500 */
[----:B------:R-:W-:-:S03]  /*2d60*/  VIADD R6, R56, 0xffffff86 ;  /* 0xffffff8638067836 */ /* 0x000fc60000000000 */
[----:B------:R-:W-:Y:S02]  /*2d70*/  STL.64 [R1+0x98], R88 ;  /* 0x0000985801007387 */ /* 0x000fe40000100a00 */
[----:B------:R-:W-:Y:S02]  /*2d80*/  ISETP.GE.U32.AND P0, PT, R6, 0x7fffff07, PT ;  /* 0x7fffff070600780c */ /* 0x000fe40003f06070 */
[----:B------:R0:W-:Y:S04]  /*2d90*/  STL.64 [R1+0x20], R50 ;  /* 0x0000203201007387 */ /* 0x0001e80000100a00 */
[----:B------:R-:W-:Y:S04]  /*2da0*/  STL.64 [R1+0x18], R48 ;  /* 0x0000183001007387 */ /* 0x000fe80000100a00 */
[----:B---3--:R-:W-:Y:S01]  /*2db0*/  STL [R1+0x790], R83 ;  /* 0x0007905301007387 */ /* 0x008fe20000100800 */
[----:B------:R-:W-:Y:S01]  /*2dc0*/  PRMT R6, RZ, 0x7610, R6 ;  /* 0x00007610ff067816 */ /* 0x000fe20000000006 */
[----:B0-----:R-:W-:Y:S01]  /*2dd0*/  IMAD R50, R62, 0x71, RZ ;  /* 0x000000713e327824 */ /* 0x001fe200078e02ff */
[----:B------:R-:W-:-:S02]  /*2de0*/  PRMT R42, RZ, 0x7610, R42 ;  /* 0x00007610ff2a7816 */ /* 0x000fc4000000002a */
[----:B------:R-:W-:Y:S02]  /*2df0*/  PRMT R43, RZ, 0x7610, R43 ;  /* 0x00007610ff2b7816 */ /* 0x000fe4000000002b */
[----:B------:R-:W-:Y:S01]  /*2e00*/  PRMT R82, RZ, 0x7610, R82 ;  /* 0x00007610ff527816 */ /* 0x000fe20000000052 */
[----:B--2---:R0:W-:Y:S04]  /*2e10*/  STL [R1+0x778], R46 ;  /* 0x0007782e01007387 */ /* 0x0041e80000100800 */
[----:B------:R-:W-:Y:S01]  /*2e20*/  STL [R1+0x780], R52 ;  /* 0x0007803401007387 */ /* 0x000fe20000100800 */
[----:B0-----:R-:W-:-:S03]  /*2e30*/  IMAD R46, R62, 0x79, RZ ;  /* 0x000000793e2e7824 */ /* 0x001fc600078e02ff */
[----:B------:R0:W-:Y:S01]  /*2e40*/  STL [R1+0x784], R53 ;  /* 0x0007843501007387 */ /* 0x0001e20000100800 */
[----:B------:R-:W-:-:S03]  /*2e50*/  IMAD.WIDE R48, R46, 0x2, R66 ;  /* 0x000000022e307825 */ /* 0x000fc600078e0242 */
[----:B----4-:R1:W-:Y:S04]  /*2e60*/  STL [R1+0x77c], R47 ;  /* 0x00077c2f01007387 */ /* 0x0103e80000100800 */
[----:B------:R-:W2:Y:S01]  /*2e70*/  @!P0 LDG.E.U16 R42, desc[UR20][R48.64] ;  /* 0x00000014302a8981 */ /* 0x000ea2000c1e1500 */
[----:B0-----:R-:W-:-:S04]  /*2e80*/  IMAD.WIDE R52, R50, 0x2, R66 ;  /* 0x0000000232347825 */ /* 0x001fc800078e0242 */
[--C-:B-1----:R-:W-:Y:S01]  /*2e90*/  IMAD.WIDE R46, R46, 0x2, R64.reuse ;  /* 0x000000022e2e7825 */ /* 0x102fe200078e0240 */
[----:B------:R-:W3:Y:S03]  /*2ea0*/  @!P5 LDG.E.U16 R82, desc[UR20][R52.64] ;  /* 0x000000143452d981 */ /* 0x000ee6000c1e1500 */
[----:B------:R-:W-:Y:S01]  /*2eb0*/  IMAD.WIDE R50, R50, 0x2, R64 ;  /* 0x0000000232327825 */ /* 0x000fe200078e0240 */
[----:B------:R-:W4:Y:S04]  /*2ec0*/  @!P0 LDG.E.U16 R6, desc[UR20][R46.64] ;  /* 0x000000142e068981 */ /* 0x000f28000c1e1500 */
[----:B------:R-:W2:Y:S04]  /*2ed0*/  @!P5 LDG.E.U16 R43, desc[UR20][R50.64] ;  /* 0x00000014322bd981 */ /* 0x000ea8000c1e1500 */
[----:B------:R-:W-:Y:S04]  /*2ee0*/  STL [R1+0x11a8], R52 ;  /* 0x0011a83401007387 */ /* 0x000fe80000100800 */
[----:B------:R-:W-:Y:S01]  /*2ef0*/  STL [R1+0x1580], R52 ;  /* 0x0015803401007387 */ /* 0x000fe20000100800 */
[----:B------:R-:W-:-:S03]  /*2f00*/  VIADD R4, R56, 0xfffffffe ;  /* 0xfffffffe38047836 */ /* 0x000fc60000000000 */
[----:B------:R-:W-:Y:S04]  /*2f10*/  STL [R1+0x11a4], R53 ;  /* 0x0011a43501007387 */ /* 0x000fe80000100800 */
[----:B------:R-:W-:Y:S04]  /*2f20*/  STL [R1+0x154c], R53 ;  /* 0x00154c3501007387 */ /* 0x000fe80000100800 */
[----:B------:R-:W-:Y:S04]  /*2f30*/  STL [R1+0x11b0], R50 ;  /* 0x0011b03201007387 */ /* 0x000fe80000100800 */
[----:B------:R-:W-:Y:S04]  /*2f40*/  STL [R1+0x11ac], R51 ;  /* 0x0011ac3301007387 */ /* 0x000fe80000100800 */
[----:B------:R-:W-:Y:S01]  /*2f50*/  STL [R1+0x15d8], R51 ;  /* 0x0015d83301007387 */ /* 0x000fe20000100800 */
[----:B------:R-:W-:-:S03]  /*2f60*/  ISETP.GE.U32.AND P6, PT, R4, 0x7fffff7f, PT ;  /* 0x7fffff7f0400780c */ /* 0x000fc60003fc6070 */
[----:B------:R-:W-:Y:S04]  /*2f70*/  STL.64 [R1+0x15f8], R50 ;  /* 0x0015f83201007387 */ /* 0x000fe80000100a00 */
[----:B------:R-:W-:Y:S04]  /*2f80*/  STL [R1+0x11b8], R48 ;  /* 0x0011b83001007387 */ /* 0x000fe80000100800 */
[----:B------:R-:W-:Y:S01]  /*2f90*/  STL [R1+0x133c], R48 ;  /* 0x00133c3001007387 */ /* 0x000fe20000100800 */
[----:B------:R-:W-:-:S03]  /*2fa0*/  VIADD R5, R56, 0xfffffffd ;  /* 0xfffffffd38057836 */ /* 0x000fc60000000000 */
[----:B------:R-:W-:Y:S04]  /*2fb0*/  STL [R1+0x16b4], R48 ;  /* 0x0016b43001007387 */ /* 0x000fe80000100800 */
[----:B------:R-:W-:Y:S04]  /*2fc0*/  STL [R1+0x11b4], R49 ;  /* 0x0011b43101007387 */ /* 0x000fe80000100800 */
[----:B------:R-:W-:Y:S01]  /*2fd0*/  STL [R1+0x1664], R49 ;  /* 0x0016643101007387 */ /* 0x000fe20000100800 */
[----:B------:R-:W-:-:S03]  /*2fe0*/  VIADD R4, R56, 0xfffffff5 ;  /* 0xfffffff538047836 */ /* 0x000fc60000000000 */
[----:B------:R-:W-:Y:S01]  /*2ff0*/  STL [R1+0x11c0], R46 ;  /* 0x0011c02e01007387 */ /* 0x000fe20000100800 */
[----:B------:R-:W-:-:S03]  /*3000*/  PRMT R90, RZ, 0x7610, R90 ;  /* 0x00007610ff5a7816 */ /* 0x000fc6000000005a */
[----:B------:R-:W-:Y:S01]  /*3010*/  STL [R1+0x1348], R46 ;  /* 0x0013482e01007387 */ /* 0x000fe20000100800 */
[----:B------:R-:W-:-:S03]  /*3020*/  ISETP.GE.U32.AND P5, PT, R5, 0x7fffff7e, PT ;  /* 0x7fffff7e0500780c */ /* 0x000fc60003fa6070 */
[----:B------:R-:W-:Y:S01]  /*3030*/  STL [R1+0x11bc], R47 ;  /* 0x0011bc2f01007387 */ /* 0x000fe20000100800 */
[----:B------:R-:W-:Y:S01]  /*3040*/  PRMT R91, RZ, 0x7610, R91 ;  /* 0x00007610ff5b7816 */ /* 0x000fe2000000005b */
[----:B------:R-:W-:Y:S01]  /*3050*/  IMAD.WIDE R92, R62, 0x2, R64 ;  /* 0x000000023e5c7825 */ /* 0x000fe200078e0240 */
[----:B------:R-:W-:-:S03]  /*3060*/  ISETP.GE.U32.AND P0, PT, R4, 0x7fffff76, PT ;  /* 0x7fffff760400780c */ /* 0x000fc60003f06070 */
[----:B------:R-:W-:Y:S01]  /*3070*/  IMAD.SHL.U32 R4, R62, 0x2, RZ ;  /* 0x000000023e047824 */ /* 0x000fe200078e00ff */
[----:B------:R-:W3:Y:S01]  /*3080*/  @!P6 LDG.E.U16 R90, desc[UR20][R92.64] ;  /* 0x000000145c5ae981 */ /* 0x000ee2000c1e1500 */
[----:B------:R-:W-:Y:S02]  /*3090*/  PRMT R44, RZ, 0x7610, R44 ;  /* 0x00007610ff2c7816 */ /* 0x000fe4000000002c */
[----:B------:R-:W-:Y:S01]  /*30a0*/  PRMT R45, RZ, 0x7610, R45 ;  /* 0x00007610ff2d7816 */ /* 0x000fe2000000002d */
[----:B------:R-:W-:-:S05]  /*30b0*/  IMAD.WIDE R88, R4, 0x2, R66 ;  /* 0x0000000204587825 */ /* 0x000fca00078e0242 */
[----:B------:R0:W3:Y:S04]  /*30c0*/  @!P5 LDG.E.U16 R45, desc[UR20][R88.64] ;  /* 0x00000014582dd981 */ /* 0x0000e8000c1e1500 */
[----:B----4-:R-:W-:Y:S04]  /*30d0*/  STL [R1+0x770], R6 ;  /* 0x0007700601007387 */ /* 0x010fe80000100800 */
[----:B--2---:R-:W-:Y:S04]  /*30e0*/  STL [R1+0x774], R42 ;  /* 0x0007742a01007387 */ /* 0x004fe80000100800 */
[----:B------:R1:W-:Y:S04]  /*30f0*/  STL [R1+0x768], R43 ;  /* 0x0007682b01007387 */ /* 0x0003e80000100800 */
[----:B---3--:R2:W-:Y:S01]  /*3100*/  STL [R1+0x76c], R82 ;  /* 0x00076c5201007387 */ /* 0x0085e20000100800 */
[----:B-1----:R-:W-:-:S05]  /*3110*/  IMAD.WIDE R42, R62, 0x2, R66 ;  /* 0x000000023e2a7825 */ /* 0x002fca00078e0242 */
[----:B------:R-:W3:Y:S01]  /*3120*/  @!P6 LDG.E.U16 R91, desc[UR20][R42.64] ;  /* 0x000000142a5be981 */ /* 0x000ee2000c1e1500 */
[----:B--2---:R-:W-:-:S05]  /*3130*/  IMAD.WIDE R82, R4, 0x2, R64 ;  /* 0x0000000204527825 */ /* 0x004fca00078e0240 */
[----:B------:R1:W2:Y:S01]  /*3140*/  @!P5 LDG.E.U16 R44, desc[UR20][R82.64] ;  /* 0x00000014522cd981 */ /* 0x0002a2000c1e1500 */
[----:B------:R-:W-:-:S03]  /*3150*/  VIADD R6, R56, 0xffffffed ;  /* 0xffffffed38067836 */ /* 0x000fc60000000000 */
[----:B------:R4:W-:Y:S01]  /*3160*/  STL.64 [R1+0x6a8], R42 ;  /* 0x0006a82a01007387 */ /* 0x0009e20000100a00 */
[----:B------:R-:W-:-:S03]  /*3170*/  IMAD R4, R62, 0xa, RZ ;  /* 0x0000000a3e047824 */ /* 0x000fc600078e02ff */
[----:B------:R0:W-:Y:S01]  /*3180*/  STL.64 [R1+0x6a0], R92 ;  /* 0x0006a05c01007387 */ /* 0x0001e20000100a00 */
[----:B------:R-:W-:Y:S01]  /*3190*/  VIADD R5, R56, 0xffffffe5 ;  /* 0xffffffe538057836 */ /* 0x000fe20000000000 */
[----:B------:R-:W-:Y:S02]  /*31a0*/  PRMT R86, RZ, 0x7610, R86 ;  /* 0x00007610ff567816 */ /* 0x000fe40000000056 */
[----:B----4-:R-:W4:Y:S04]  /*31b0*/  LDL.LU.64 R42, [R1+0x1810] ;  /* 0x00181000012a7983 */ /* 0x010f280000300a00 */
[----:B0-----:R-:W4:Y:S04]  /*31c0*/  LDL.LU.64 R92, [R1+0x1808] ;  /* 0x00180800015c7983 */ /* 0x001f280000300a00 */
[----:B------:R0:W-:Y:S01]  /*31d0*/  STL.64 [R1+0x698], R88 ;  /* 0x0006985801007387 */ /* 0x0001e20000100a00 */
[----:B------:R-:W-:-:S03]  /*31e0*/  ISETP.GE.U32.AND P6, PT, R6, 0x7fffff6e, PT ;  /* 0x7fffff6e0600780c */ /* 0x000fc60003fc6070 */
[----:B------:R1:W-:Y:S01]  /*31f0*/  STL.64 [R1+0x690], R82 ;  /* 0x0006905201007387 */ /* 0x0003e20000100a00 */
[----:B------:R-:W-:Y:S02]  /*3200*/  PRMT R87, RZ, 0x7610, R87 ;  /* 0x00007610ff577816 */ /* 0x000fe40000000057 */
[----:B------:R-:W-:Y:S01]  /*3210*/  ISETP.GE.U32.AND P5, PT, R5, 0x7fffff66, PT ;  /* 0x7fffff660500780c */ /* 0x000fe20003fa6070 */
[----:B------:R-:W-:Y:S02]  /*3220*/  IMAD R5, R62, 0x12, RZ ;  /* 0x000000123e057824 */ /* 0x000fe400078e02ff */
[----:B0-----:R-:W-:Y:S01]  /*3230*/  IMAD.WIDE R88, R4, 0x2, R64 ;  /* 0x0000000204587825 */ /* 0x001fe200078e0240 */
[----:B------:R-:W-:-:S04]  /*3240*/  PRMT R40, RZ, 0x7610, R40 ;  /* 0x00007610ff287816 */ /* 0x000fc80000000028 */
[----:B------:R-:W4:Y:S04]  /*3250*/  @!P0 LDG.E.U16 R86, desc[UR20][R88.64] ;  /* 0x0000001458568981 */ /* 0x000f28000c1e1500 */
[----:B------:R-:W-:Y:S01]  /*3260*/  STL [R1+0x760], R90 ;  /* 0x0007605a01007387 */ /* 0x000fe20000100800 */
[----:B------:R-:W-:Y:S01]  /*3270*/  PRMT R41, RZ, 0x7610, R41 ;  /* 0x00007610ff297816 */ /* 0x000fe20000000029 */
[----:B-1----:R-:W-:-:S05]  /*3280*/  IMAD.WIDE R82, R5, 0x2, R66 ;  /* 0x0000000205527825 */ /* 0x002fca00078e0242 */
[----:B------:R0:W4:Y:S04]  /*3290*/  @!P6 LDG.E.U16 R41, desc[UR20][R82.64] ;  /* 0x000000145229e981 */ /* 0x000128000c1e1500 */
[----:B---3--:R1:W-:Y:S02]  /*32a0*/  STL [R1+0x764], R91 ;  /* 0x0007645b01007387 */ /* 0x0083e40000100800 */
[----:B-1----:R-:W-:-:S05]  /*32b0*/  IMAD.WIDE R90, R4, 0x2, R66 ;  /* 0x00000002045a7825 */ /* 0x002fca00078e0242 */
[----:B------:R-:W-:Y:S04]  /*32c0*/  STL.64 [R1+0x618], R90 ;  /* 0x0006185a01007387 */ /* 0x000fe80000100a00 */
[----:B--2---:R-:W-:Y:S04]  /*32d0*/  STL [R1+0x758], R44 ;  /* 0x0007582c01007387 */ /* 0x004fe80000100800 */
[----:B------:R-:W2:Y:S04]  /*32e0*/  @!P0 LDG.E.U16 R87, desc[UR20][R90.64] ;  /* 0x000000145a578981 */ /* 0x000ea8000c1e1500 */
[----:B------:R1:W-:Y:S02]  /*32f0*/  STL [R1+0x75c], R45 ;  /* 0x00075c2d01007387 */ /* 0x0003e40000100800 */
[----:B-1----:R-:W-:-:S05]  /*3300*/  IMAD.WIDE R44, R5, 0x2, R64 ;  /* 0x00000002052c7825 */ /* 0x002fca00078e0240 */
[----:B------:R1:W3:Y:S01]  /*3310*/  @!P6 LDG.E.U16 R40, desc[UR20][R44.64] ;  /* 0x000000142c28e981 */ /* 0x0002e2000c1e1500 */
[----:B------:R-:W-:-:S03]  /*3320*/  VIADD R4, R56, 0xffffffd5 ;  /* 0xffffffd538047836 */ /* 0x000fc60000000000 */
[----:B------:R0:W-:Y:S01]  /*3330*/  STL.64 [R1+0x610], R88 ;  /* 0x0006105801007387 */ /* 0x0001e20000100a00 */
[----:B------:R-:W-:Y:S01]  /*3340*/  VIADD R6, R56, 0xffffffdd ;  /* 0xffffffdd38067836 */ /* 0x000fe20000000000 */
[----:B------:R-:W-:Y:S02]  /*3350*/  ISETP.GE.U32.AND P6, PT, R4, 0x7fffff56, PT ;  /* 0x7fffff560400780c */ /* 0x000fe40003fc6070 */
[----:B------:R-:W3:Y:S01]  /*3360*/  LDL.LU.64 R90, [R1+0x1800] ;  /* 0x00180000015a7983 */ /* 0x000ee20000300a00 */
[----:B------:R-:W-:Y:S01]  /*3370*/  IMAD R4, R62, 0x1a, RZ ;  /* 0x0000001a3e047824 */ /* 0x000fe200078e02ff */
[----:B------:R-:W-:Y:S02]  /*3380*/  PRMT R80, RZ, 0x7610, R80 ;  /* 0x00007610ff507816 */ /* 0x000fe40000000050 */
[----:B0-----:R-:W3:Y:S04]  /*3390*/  LDL.LU.64 R88, [R1+0x17f8] ;  /* 0x0017f80001587983 */ /* 0x001ee80000300a00 */
[----:B------:R0:W-:Y:S01]  /*33a0*/  STL.64 [R1+0x598], R82 ;  /* 0x0005985201007387 */ /* 0x0001e20000100a00 */
[----:B------:R-:W-:-:S03]  /*33b0*/  ISETP.GE.U32.AND P0, PT, R6, 0x7fffff5e, PT ;  /* 0x7fffff5e0600780c */ /* 0x000fc60003f06070 */
[----:B------:R1:W-:Y:S01]  /*33c0*/  STL.64 [R1+0x590], R44 ;  /* 0x0005902c01007387 */ /* 0x0003e20000100a00 */
[----:B------:R-:W-:-:S03]  /*33d0*/  PRMT R81, RZ, 0x7610, R81 ;  /* 0x00007610ff517816 */ /* 0x000fc60000000051 */
[----:B----4-:R-:W-:Y:S01]  /*33e0*/  STL [R1+0x748], R86 ;  /* 0x0007485601007387 */ /* 0x010fe20000100800 */
[----:B0-----:R-:W-:Y:S01]  /*33f0*/  IMAD.WIDE R82, R4, 0x2, R64 ;  /* 0x0000000204527825 */ /* 0x001fe200078e0240 */
[----:B------:R-:W-:-:S03]  /*3400*/  PRMT R38, RZ, 0x7610, R38 ;  /* 0x00007610ff267816 */ /* 0x000fc60000000026 */
[----:B------:R-:W-:Y:S01]  /*3410*/  IMAD R5, R62, 0x22, RZ ;  /* 0x000000223e057824 */ /* 0x000fe200078e02ff */
[----:B------:R-:W4:Y:S01]  /*3420*/  @!P5 LDG.E.U16 R80, desc[UR20][R82.64] ;  /* 0x000000145250d981 */ /* 0x000f22000c1e1500 */
[----:B------:R-:W-:Y:S02]  /*3430*/  PRMT R39, RZ, 0x7610, R39 ;  /* 0x00007610ff277816 */ /* 0x000fe40000000027 */
[----:B-1----:R-:W-:-:S05]  /*3440*/  IMAD.WIDE R44, R5, 0x2, R66 ;  /* 0x00000002052c7825 */ /* 0x002fca00078e0242 */
[----:B------:R0:W4:Y:S04]  /*3450*/  @!P0 LDG.E.U16 R39, desc[UR20][R44.64] ;  /* 0x000000142c278981 */ /* 0x000128000c1e1500 */
[----:B--2---:R1:W-:Y:S02]  /*3460*/  STL [R1+0x74c], R87 ;  /* 0x00074c5701007387 */ /* 0x0043e40000100800 */
[----:B-1----:R-:W-:-:S05]  /*3470*/  IMAD.WIDE R86, R4, 0x2, R66 ;  /* 0x0000000204567825 */ /* 0x002fca00078e0242 */
[----:B------:R-:W-:Y:S04]  /*3480*/  STL.64 [R1+0x518], R86 ;  /* 0x0005185601007387 */ /* 0x000fe80000100a00 */
[----:B---3--:R-:W-:Y:S04]  /*3490*/  STL [R1+0x738], R40 ;  /* 0x0007382801007387 */ /* 0x008fe80000100800 */
[----:B------:R-:W2:Y:S04]  /*34a0*/  @!P5 LDG.E.U16 R81, desc[UR20][R86.64] ;  /* 0x000000145651d981 */ /* 0x000ea8000c1e1500 */
[----:B------:R1:W-:Y:S02]  /*34b0*/  STL [R1+0x73c], R41 ;  /* 0x00073c2901007387 */ /* 0x0003e40000100800 */
[----:B-1----:R-:W-:-:S05]  /*34c0*/  IMAD.WIDE R40, R5, 0x2, R64 ;  /* 0x0000000205287825 */ /* 0x002fca00078e0240 */
[----:B------:R1:W3:Y:S01]  /*34d0*/  @!P0 LDG.E.U16 R38, desc[UR20][R40.64] ;  /* 0x0000001428268981 */ /* 0x0002e2000c1e1500 */
[C---:B------:R-:W-:Y:S01]  /*34e0*/  IADD3 R4, PT, PT, R56.reuse, -0x3b, RZ ;  /* 0xffffffc538047810 */ /* 0x040fe20007ffe0ff */
[----:B------:R-:W-:Y:S02]  /*34f0*/  VIADD R6, R56, 0xffffffcd ;  /* 0xffffffcd38067836 */ /* 0x000fe40000000000 */
[----:B------:R0:W-:Y:S01]  /*3500*/  STL.64 [R1+0x510], R82 ;  /* 0x0005105201007387 */ /* 0x0001e20000100a00 */
[----:B------:R-:W-:Y:S01]  /*3510*/  ISETP.GE.U32.AND P0, PT, R4, 0x7fffff46, PT ;  /* 0x7fffff460400780c */ /* 0x000fe20003f06070 */
[----:B------:R-:W-:Y:S02]  /*3520*/  IMAD R4, R62, 0x2a, RZ ;  /* 0x0000002a3e047824 */ /* 0x000fe400078e02ff */
[----:B------:R-:W3:Y:S01]  /*3530*/  LDL.LU.64 R86, [R1+0x17f0] ;  /* 0x0017f00001567983 */ /* 0x000ee20000300a00 */
[----:B------:R-:W-:Y:S02]  /*3540*/  PRMT R42, RZ, 0x7610, R42 ;  /* 0x00007610ff2a7816 */ /* 0x000fe4000000002a */
[----:B------:R-:W-:Y:S01]  /*3550*/  ISETP.GE.U32.AND P5, PT, R6, 0x7fffff4e, PT ;  /* 0x7fffff4e0600780c */ /* 0x000fe20003fa6070 */
[----:B0-----:R-:W3:Y:S04]  /*3560*/  LDL.LU.64 R82, [R1+0x17e8] ;  /* 0x0017e80001527983 */ /* 0x001ee80000300a00 */
[----:B------:R0:W-:Y:S01]  /*3570*/  STL.64 [R1+0x498], R44 ;  /* 0x0004982c01007387 */ /* 0x0001e20000100a00 */
[----:B------:R-:W-:-:S03]  /*3580*/  PRMT R43, RZ, 0x7610, R43 ;  /* 0x00007610ff2b7816 */ /* 0x000fc6000000002b */
[----:B------:R1:W-:Y:S04]  /*3590*/  STL.64 [R1+0x490], R40 ;  /* 0x0004902801007387 */ /* 0x0003e80000100a00 */
        /* <DEDUP_REMOVED lines=16> */
[C---:B------:R-:W-:Y:S02]  /*36a0*/  VIADD R4, R56.reuse, 0xffffffb5 ;  /* 0xffffffb538047836 */ /* 0x040fe40000000000 */
[----:B------:R-:W-:Y:S01]  /*36b0*/  VIADD R6, R56, 0xffffffbd ;  /* 0xffffffbd38067836 */ /* 0x000fe20000000000 */
[----:B------:R-:W-:Y:S02]  /*36c0*/  STL.64 [R1+0x410], R44 ;  /* 0x0004102c01007387 */ /* 0x000fe40000100a00 */
[----:B------:R-:W-:Y:S01]  /*36d0*/  ISETP.GE.U32.AND P5, PT, R4, 0x7fffff36, PT ;  /* 0x7fffff360400780c */ /* 0x000fe20003fa6070 */
[----:B------:R-:W-:Y:S01]  /*36e0*/  IMAD R4, R62, 0x3a, RZ ;  /* 0x0000003a3e047824 */ /* 0x000fe200078e02ff */
[----:B------:R-:W3:Y:S01]  /*36f0*/  LDL.LU.64 R80, [R1+0x17e0] ;  /* 0x0017e00001507983 */ /* 0x000ee20000300a00 */
[----:B------:R-:W-:-:S03]  /*3700*/  PRMT R93, RZ, 0x7610, R93 ;  /* 0x00007610ff5d7816 */ /* 0x000fc6000000005d */
[----:B------:R0:W-:Y:S01]  /*3710*/  STL.64 [R1+0x398], R40 ;  /* 0x0003982801007387 */ /* 0x0001e20000100a00 */
[----:B------:R-:W-:-:S03]  /*3720*/  ISETP.GE.U32.AND P6, PT, R6, 0x7fffff3e, PT ;  /* 0x7fffff3e0600780c */ /* 0x000fc60003fc6070 */
        /* <DEDUP_REMOVED lines=8> */
[----:B------:R-:W4:Y:S04]  /*37b0*/  @!P6 LDG.E.U16 R92, desc[UR20][R38.64] ;  /* 0x00000014265ce981 */ /* 0x000f28000c1e1500 */
[----:B--2---:R0:W-:Y:S02]  /*37c0*/  STL [R1+0x48], R43 ;  /* 0x0000482b01007387 */ /* 0x0041e40000100800 */
[----:B0-----:R-:W-:-:S05]  /*37d0*/  IMAD.WIDE R42, R4, 0x2, R66 ;  /* 0x00000002042a7825 */ /* 0x001fca00078e0242 */
[----:B------:R-:W-:Y:S04]  /*37e0*/  STL.64 [R1+0x318], R42 ;  /* 0x0003182a01007387 */ /* 0x000fe80000100a00 */
[----:B---3--:R-:W-:Y:S04]  /*37f0*/  STL [R1+0x3c], R32 ;  /* 0x00003c2001007387 */ /* 0x008fe80000100800 */
[----:B------:R0:W-:Y:S02]  /*3800*/  STL [R1+0x40], R33 ;  /* 0x0000402101007387 */ /* 0x0001e40000100800 */
[----:B0-----:R-:W-:-:S05]  /*3810*/  IMAD.WIDE R32, R5, 0x2, R64 ;  /* 0x0000000205207825 */ /* 0x001fca00078e0240 */
[----:B------:R-:W2:Y:S01]  /*3820*/  @!P6 LDG.E.U16 R91, desc[UR20][R32.64] ;  /* 0x00000014205be981 */ /* 0x000ea2000c1e1500 */
[----:B------:R-:W-:Y:S01]  /*3830*/  PRMT R31, RZ, 0x7610, R31 ;  /* 0x00007610ff1f7816 */ /* 0x000fe2000000001f */
[C---:B------:R-:W-:Y:S02]  /*3840*/  VIADD R6, R56.reuse, 0xffffffad ;  /* 0xffffffad38067836 */ /* 0x040fe40000000000 */
[----:B------:R-:W-:-:S03]  /*3850*/  VIADD R4, R56, 0xffffffa5 ;  /* 0xffffffa538047836 */ /* 0x000fc60000000000 */
[----:B------:R0:W3:Y:S01]  /*3860*/  @!P0 LDG.E.U16 R31, desc[UR20][R42.64] ;  /* 0x000000142a1f8981 */ /* 0x0000e2000c1e1500 */
[----:B------:R-:W-:Y:S01]  /*3870*/  ISETP.GE.U32.AND P0, PT, R6, 0x7fffff2e, PT ;  /* 0x7fffff2e0600780c */ /* 0x000fe20003f06070 */
[----:B------:R-:W-:Y:S01]  /*3880*/  IMAD R5, R62, 0x52, RZ ;  /* 0x000000523e057824 */ /* 0x000fe200078e02ff */
[----:B------:R-:W-:Y:S01]  /*3890*/  ISETP.GE.U32.AND P6, PT, R4, 0x7fffff26, PT ;  /* 0x7fffff260400780c */ /* 0x000fe20003fc6070 */
[----:B------:R1:W-:Y:S01]  /*38a0*/  STL.64 [R1+0x310], R40 ;  /* 0x0003102801007387 */ /* 0x0003e20000100a00 */
[----:B------:R-:W-:Y:S01]  /*38b0*/  IMAD R4, R62, 0x4a, RZ ;  /* 0x0000004a3e047824 */ /* 0x000fe200078e02ff */
[----:B------:R-:W-:Y:S02]  /*38c0*/  PRMT R90, RZ, 0x7610, R90 ;  /* 0x00007610ff5a7816 */ /* 0x000fe4000000005a */
[----:B------:R1:W-:Y:S01]  /*38d0*/  STL.64 [R1+0x290], R38 ;  /* 0x0002902601007387 */ /* 0x0003e20000100a00 */
[----:B------:R-:W-:Y:S01]  /*38e0*/  PRMT R88, RZ, 0x7610, R88 ;  /* 0x00007610ff587816 */ /* 0x000fe20000000058 */
[C---:B0-----:R-:W-:Y:S01]  /*38f0*/  IMAD.WIDE R42, R4.reuse, 0x2, R66 ;  /* 0x00000002042a7825 */ /* 0x041fe200078e0242 */
[----:B------:R-:W-:Y:S01]  /*3900*/  PRMT R87, RZ, 0x7610, R87 ;  /* 0x00007610ff577816 */ /* 0x000fe20000000057 */
[----:B----4-:R-:W-:Y:S04]  /*3910*/  STL [R1+0x1710], R93 ;  /* 0x0017105d01007387 */ /* 0x010fe80000100800 */
[----:B------:R0:W-:Y:S01]  /*3920*/  STL.64 [R1+0x288], R32 ;  /* 0x0002882001007387 */ /* 0x0001e20000100a00 */
[----:B-1----:R-:W-:Y:S01]  /*3930*/  IMAD.WIDE R40, R4, 0x2, R64 ;  /* 0x0000000204287825 */ /* 0x002fe200078e0240 */
[----:B------:R-:W-:-:S02]  /*3940*/  PRMT R89, RZ, 0x7610, R89 ;  /* 0x00007610ff597816 */ /* 0x000fc40000000059 */
[----:B------:R1:W4:Y:S01]  /*3950*/  @!P5 LDG.E.U16 R90, desc[UR20][R42.64] ;  /* 0x000000142a5ad981 */ /* 0x000322000c1e1500 */
[----:B------:R-:W-:-:S04]  /*3960*/  IMAD.WIDE R38, R5, 0x2, R66 ;  /* 0x0000000205267825 */ /* 0x000fc800078e0242 */
[----:B0-----:R-:W-:Y:S01]  /*3970*/  IMAD.WIDE R32, R5, 0x2, R64 ;  /* 0x0000000205207825 */ /* 0x001fe200078e0240 */
[----:B------:R-:W3:Y:S03]  /*3980*/  @!P0 LDG.E.U16 R88, desc[UR20][R38.64] ;  /* 0x0000001426588981 */ /* 0x000ee6000c1e1500 */
[----:B------:R-:W-:Y:S01]  /*3990*/  VIADD R4, R56, 0xffffff95 ;  /* 0xffffff9538047836 */ /* 0x000fe20000000000 */
[----:B------:R-:W3:Y:S04]  /*39a0*/  @!P0 LDG.E.U16 R87, desc[UR20][R32.64] ;  /* 0x0000001420578981 */ /* 0x000ee8000c1e1500 */
[----:B------:R-:W-:Y:S01]  /*39b0*/  ISETP.GE.U32.AND P0, PT, R4, 0x7fffff16, PT ;  /* 0x7fffff160400780c */ /* 0x000fe20003f06070 */
[----:B------:R-:W-:Y:S01]  /*39c0*/  IMAD R4, R62, 0x5a, RZ ;  /* 0x0000005a3e047824 */ /* 0x000fe200078e02ff */
[----:B------:R-:W-:Y:S01]  /*39d0*/  STL [R1+0x1714], R92 ;  /* 0x0017145c01007387 */ /* 0x000fe20000100800 */
[----:B------:R-:W-:-:S03]  /*39e0*/  PRMT R86, RZ, 0x7610, R86 ;  /* 0x00007610ff567816 */ /* 0x000fc60000000056 */
[----:B------:R0:W3:Y:S04]  /*39f0*/  @!P5 LDG.E.U16 R89, desc[UR20][R40.64] ;  /* 0x000000142859d981 */ /* 0x0000e8000c1e1500 */
[----:B--2---:R-:W-:Y:S04]  /*3a00*/  STL [R1+0x1718], R91 ;  /* 0x0017185b01007387 */ /* 0x004fe80000100800 */
[----:B------:R1:W-:Y:S02]  /*3a10*/  STL.64 [R1+0x210], R42 ;  /* 0x0002102a01007387 */ /* 0x0003e40000100a00 */
[----:B-1----:R-:W-:-:S05]  /*3a20*/  IMAD.WIDE R42, R4, 0x2, R66 ;  /* 0x00000002042a7825 */ /* 0x002fca00078e0242 */
[----:B------:R1:W2:Y:S01]  /*3a30*/  @!P6 LDG.E.U16 R86, desc[UR20][R42.64] ;  /* 0x000000142a56e981 */ /* 0x0002a2000c1e1500 */
[----:B------:R-:W-:-:S05]  /*3a40*/  VIADD R6, R56, 0xffffff9d ;  /* 0xffffff9d38067836 */ /* 0x000fca0000000000 */
[----:B------:R-:W-:Y:S01]  /*3a50*/  ISETP.GE.U32.AND P5, PT, R6, 0x7fffff1e, PT ;  /* 0x7fffff1e0600780c */ /* 0x000fe20003fa6070 */
[----:B------:R0:W-:Y:S01]  /*3a60*/  STL.64 [R1+0x208], R40 ;  /* 0x0002082801007387 */ /* 0x0001e20000100a00 */
[----:B------:R-:W-:Y:S01]  /*3a70*/  IMAD R5, R62, 0x62, RZ ;  /* 0x000000623e057824 */ /* 0x000fe200078e02ff */
[----:B------:R-:W-:Y:S02]  /*3a80*/  PRMT R83, RZ, 0x7610, R83 ;  /* 0x00007610ff537816 */ /* 0x000fe40000000053 */
[----:B----4-:R-:W-:Y:S01]  /*3a90*/  STL [R1+0x171c], R90 ;  /* 0x00171c5a01007387 */ /* 0x010fe20000100800 */
[----:B------:R-:W-:-:S03]  /*3aa0*/  PRMT R82, RZ, 0x7610, R82 ;  /* 0x00007610ff527816 */ /* 0x000fc60000000052 */
[----:B------:R4:W-:Y:S04]  /*3ab0*/  STL.64 [R1+0x190], R38 ;  /* 0x0001902601007387 */ /* 0x0009e80000100a00 */
[----:B------:R1:W-:Y:S01]  /*3ac0*/  STL.64 [R1+0x188], R32 ;  /* 0x0001882001007387 */ /* 0x0003e20000100a00 */
[----:B0-----:R-:W-:-:S04]  /*3ad0*/  IMAD.WIDE R40, R4, 0x2, R64 ;  /* 0x0000000204287825 */ /* 0x001fc800078e0240 */
[----:B------:R-:W-:Y:S02]  /*3ae0*/  VIADD R4, R56, 0xffffff85 ;  /* 0xffffff8538047836 */ /* 0x000fe40000000000 */
[C---:B----4-:R-:W-:Y:S01]  /*3af0*/  IMAD.WIDE R38, R5.reuse, 0x2, R66 ;  /* 0x0000000205267825 */ /* 0x050fe200078e0242 */
[----:B---3--:R-:W-:Y:S03]  /*3b00*/  STL [R1+0x1720], R89 ;  /* 0x0017205901007387 */ /* 0x008fe60000100800 */
[----:B-1----:R-:W-:Y:S01]  /*3b10*/  IMAD.WIDE R32, R5, 0x2, R64 ;  /* 0x0000000205207825 */ /* 0x002fe200078e0240 */
[----:B------:R-:W-:Y:S01]  /*3b20*/  STL [R1+0x38], R31 ;  /* 0x0000381f01007387 */ /* 0x000fe20000100800 */
[----:B------:R-:W-:-:S03]  /*3b30*/  PRMT R84, RZ, 0x7610, R84 ;  /* 0x00007610ff547816 */ /* 0x000fc60000000054 */
[----:B------:R-:W-:Y:S01]  /*3b40*/  STL [R1+0x1724], R88 ;  /* 0x0017245801007387 */ /* 0x000fe20000100800 */
[----:B------:R-:W-:-:S03]  /*3b50*/  VIADD R6, R56, 0xffffff8d ;  /* 0xffffff8d38067836 */ /* 0x000fc60000000000 */
[----:B------:R-:W-:Y:S04]  /*3b60*/  STL [R1+0x1728], R87 ;  /* 0x0017285701007387 */ /* 0x000fe80000100800 */
[----:B------:R0:W3:Y:S04]  /*3b70*/  @!P5 LDG.E.U16 R83, desc[UR20][R38.64] ;  /* 0x000000142653d981 */ /* 0x0000e8000c1e1500 */
[----:B------:R1:W4:Y:S01]  /*3b80*/  @!P5 LDG.E.U16 R82, desc[UR20][R32.64] ;  /* 0x000000142052d981 */ /* 0x000322000c1e1500 */
[----:B------:R-:W-:Y:S01]  /*3b90*/  ISETP.GE.U32.AND P5, PT, R4, 0x7fffff06, PT ;  /* 0x7fffff060400780c */ /* 0x000fe20003fa6070 */
[----:B------:R-:W-:-:S02]  /*3ba0*/  IMAD R4, R62, 0x6a, RZ ;  /* 0x0000006a3e047824 */ /* 0x000fc400078e02ff */
[----:B------:R0:W-:Y:S01]  /*3bb0*/  STL.64 [R1+0x110], R42 ;  /* 0x0001102a01007387 */ /* 0x0001e20000100a00 */
[----:B------:R-:W-:-:S03]  /*3bc0*/  PRMT R81, RZ, 0x7610, R81 ;  /* 0x00007610ff517816 */ /* 0x000fc60000000051 */
[----:B------:R-:W-:Y:S01]  /*3bd0*/  STL.64 [R1+0x108], R40 ;  /* 0x0001082801007387 */ /* 0x000fe20000100a00 */
[----:B------:R-:W-:-:S03]  /*3be0*/  PRMT R80, RZ, 0x7610, R80 ;  /* 0x00007610ff507816 */ /* 0x000fc60000000050 */
[----:B------:R-:W3:Y:S01]  /*3bf0*/  @!P6 LDG.E.U16 R84, desc[UR20][R40.64] ;  /* 0x000000142854e981 */ /* 0x000ee2000c1e1500 */
[----:B------:R-:W-:Y:S01]  /*3c00*/  ISETP.GE.U32.AND P6, PT, R6, 0x7fffff0e, PT ;  /* 0x7fffff0e0600780c */ /* 0x000fe20003fc6070 */
[----:B0-----:R-:W-:Y:S01]  /*3c10*/  IMAD R42, R62, 0x72, RZ ;  /* 0x000000723e2a7824 */ /* 0x001fe200078e02ff */
[----:B------:R-:W-:Y:S02]  /*3c20*/  PRMT R6, RZ, 0x7610, R6 ;  /* 0x00007610ff067816 */ /* 0x000fe40000000006 */
[----:B------:R-:W-:Y:S01]  /*3c30*/  PRMT R30, RZ, 0x7610, R30 ;  /* 0x00007610ff1e7816 */ /* 0x000fe2000000001e */
[----:B------:R-:W-:-:S04]  /*3c40*/  IMAD.WIDE R44, R42, 0x2, R66 ;  /* 0x000000022a2c7825 */ /* 0x000fc800078e0242 */
[----:B------:R-:W-:-:S04]  /*3c50*/  IMAD.WIDE R42, R42, 0x2, R64 ;  /* 0x000000022a2a7825 */ /* 0x000fc800078e0240 */
[----:B------:R-:W4:Y:S04]  /*3c60*/  @!P6 LDG.E.U16 R30, desc[UR20][R44.64] ;  /* 0x000000142c1ee981 */ /* 0x000f28000c1e1500 */
[----:B------:R-:W4:Y:S04]  /*3c70*/  @!P6 LDG.E.U16 R6, desc[UR20][R42.64] ;  /* 0x000000142a06e981 */ /* 0x000f28000c1e1500 */
[----:B--2---:R-:W-:Y:S04]  /*3c80*/  STL [R1+0x172c], R86 ;  /* 0x00172c5601007387 */ /* 0x004fe80000100800 */
[----:B------:R0:W-:Y:S04]  /*3c90*/  STL.64 [R1+0x90], R38 ;  /* 0x0000902601007387 */ /* 0x0001e80000100a00 */
[----:B------:R1:W-:Y:S01]  /*3ca0*/  STL.64 [R1+0x88], R32 ;  /* 0x0000882001007387 */ /* 0x0003e20000100a00 */
[----:B0-----:R-:W-:-:S04]  /*3cb0*/  IMAD.WIDE R38, R4, 0x2, R66 ;  /* 0x0000000204267825 */ /* 0x001fc800078e0242 */
[----:B-1----:R-:W-:Y:S01]  /*3cc0*/  IMAD.WIDE R32, R4, 0x2, R64 ;  /* 0x0000000204207825 */ /* 0x002fe200078e0240 */
[----:B------:R0:W2:Y:S04]  /*3cd0*/  @!P0 LDG.E.U16 R81, desc[UR20][R38.64] ;  /* 0x0000001426518981 */ /* 0x0000a8000c1e1500 */
[----:B------:R1:W2:Y:S01]  /*3ce0*/  @!P0 LDG.E.U16 R80, desc[UR20][R32.64] ;  /* 0x0000001420508981 */ /* 0x0002a2000c1e1500 */
[C---:B------:R-:W-:Y:S02]  /*3cf0*/  VIADD R5, R56.reuse, 0xfffffffc ;  /* 0xfffffffc38057836 */ /* 0x040fe40000000000 */
[----:B------:R-:W-:-:S03]  /*3d00*/  VIADD R4, R56, 0xfffffff4 ;  /* 0xfffffff438047836 */ /* 0x000fc60000000000 */
[----:B------:R-:W-:Y:S02]  /*3d10*/  ISETP.GE.U32.AND P0, PT, R5, 0x7fffff7d, PT ;  /* 0x7fffff7d0500780c */ /* 0x000fe40003f06070 */
[----:B------:R-:W-:Y:S01]  /*3d20*/  ISETP.GE.U32.AND P6, PT, R4, 0x7fffff75, PT ;  /* 0x7fffff750400780c */ /* 0x000fe20003fc6070 */
[C---:B------:R-:W-:Y:S01]  /*3d30*/  IMAD R4, R62.reuse, 0x3, RZ ;  /* 0x000000033e047824 */ /* 0x040fe200078e02ff */
[----:B------:R-:W-:Y:S02]  /*3d40*/  PRMT R34, RZ, 0x7610, R34 ;  /* 0x00007610ff227816 */ /* 0x000fe40000000022 */
[----:B------:R-:W-:Y:S02]  /*3d50*/  PRMT R35, RZ, 0x7610, R35 ;  /* 0x00007610ff237816 */ /* 0x000fe40000000023 */
[----:B------:R-:W-:Y:S02]  /*3d60*/  PRMT R28, RZ, 0x7610, R28 ;  /* 0x00007610ff1c7816 */ /* 0x000fe4000000001c */
[----:B------:R-:W-:Y:S01]  /*3d70*/  PRMT R29, RZ, 0x7610, R29 ;  /* 0x00007610ff1d7816 */ /* 0x000fe2000000001d */
[----:B---3--:R-:W-:Y:S04]  /*3d80*/  STL [R1+0x1730], R84 ;  /* 0x0017305401007387 */ /* 0x008fe80000100800 */
[----:B------:R-:W-:Y:S04]  /*3d90*/  STL [R1+0x1734], R83 ;  /* 0x0017345301007387 */ /* 0x000fe80000100800 */
[----:B------:R-:W-:Y:S04]  /*3da0*/  STL [R1+0x1748], R83 ;  /* 0x0017485301007387 */ /* 0x000fe80000100800 */
[----:B------:R0:W-:Y:S04]  /*3db0*/  STL.64 [R1+0x10], R38 ;  /* 0x0000102601007387 */ /* 0x0001e80000100a00 */
[----:B------:R1:W-:Y:S01]  /*3dc0*/  STL.64 [R1+0x8], R32 ;  /* 0x0000082001007387 */ /* 0x0003e20000100a00 */
[----:B0-----:R-:W-:-:S04]  /*3dd0*/  IMAD R38, R62, 0x7a, RZ ;  /* 0x0000007a3e267824 */ /* 0x001fc800078e02ff */
[----:B------:R-:W-:-:S04]  /*3de0*/  IMAD.WIDE R40, R38, 0x2, R66 ;  /* 0x0000000226287825 */ /* 0x000fc800078e0242 */
[----:B------:R-:W-:Y:S01]  /*3df0*/  IMAD.WIDE R38, R38, 0x2, R64 ;  /* 0x0000000226267825 */ /* 0x000fe200078e0240 */
[----:B------:R-:W3:Y:S03]  /*3e00*/  @!P5 LDG.E.U16 R35, desc[UR20][R40.64] ;  /* 0x000000142823d981 */ /* 0x000ee6000c1e1500 */
[C---:B-1----:R-:W-:Y:S01]  /*3e10*/  IMAD.WIDE R32, R4.reuse, 0x2, R66 ;  /* 0x0000000204207825 */ /* 0x042fe200078e0242 */
[----:B------:R-:W3:Y:S04]  /*3e20*/  @!P5 LDG.E.U16 R34, desc[UR20][R38.64] ;  /* 0x000000142622d981 */ /* 0x000ee8000c1e1500 */
[----:B------:R0:W3:Y:S04]  /*3e30*/  @!P0 LDG.E.U16 R29, desc[UR20][R32.64] ;  /* 0x00000014201d8981 */ /* 0x0000e8000c1e1500 */
[----:B--2---:R-:W-:Y:S04]  /*3e40*/  STL.64 [R1+0x1738], R80 ;  /* 0x0017385001007387 */ /* 0x004fe80000100a00 */
[----:B------:R-:W-:Y:S04]  /*3e50*/  STL [R1+0x11c8], R44 ;  /* 0x0011c82c01007387 */ /* 0x000fe80000100800 */
        /* <DEDUP_REMOVED lines=8> */
[----:B----4-:R-:W-:Y:S04]  /*3ee0*/  STL [R1+0x54], R6 ;  /* 0x0000540601007387 */ /* 0x010fe80000100800 */
[----:B------:R1:W-:Y:S02]  /*3ef0*/  STL [R1+0xb8], R30 ;  /* 0x0000b81e01007387 */ /* 0x0003e40000100800 */
[----:B-1----:R-:W-:-:S05]  /*3f00*/  IMAD.WIDE R30, R4, 0x2, R64 ;  /* 0x00000002041e7825 */ /* 0x002fca00078e0240 */
[----:B------:R1:W2:Y:S04]  /*3f10*/  @!P0 LDG.E.U16 R28, desc[UR20][R30.64] ;  /* 0x000000141e1c8981 */ /* 0x0002a8000c1e1500 */
[----:B------:R-:W-:Y:S01]  /*3f20*/  STL [R1+0x11d8], R40 ;  /* 0x0011d82801007387 */ /* 0x000fe20000100800 */
[----:B------:R-:W-:-:S03]  /*3f30*/  IMAD R4, R62, 0xb, RZ ;  /* 0x0000000b3e047824 */ /* 0x000fc600078e02ff */
[----:B------:R0:W-:Y:S04]  /*3f40*/  STL.64 [R1+0x688], R32 ;  /* 0x0006882001007387 */ /* 0x0001e80000100a00 */
[----:B------:R-:W-:Y:S01]  /*3f50*/  STL [R1+0x14ec], R40 ;  /* 0x0014ec2801007387 */ /* 0x000fe20000100800 */
[----:B------:R-:W-:-:S03]  /*3f60*/  VIADD R6, R56, 0xffffffec ;  /* 0xffffffec38067836 */ /* 0x000fc60000000000 */
[----:B------:R1:W-:Y:S04]  /*3f70*/  STL.64 [R1+0x680], R30 ;  /* 0x0006801e01007387 */ /* 0x0003e80000100a00 */
[----:B------:R-:W-:Y:S01]  /*3f80*/  STL [R1+0x11d4], R41 ;  /* 0x0011d42901007387 */ /* 0x000fe20000100800 */
[----:B0-----:R-:W-:-:S03]  /*3f90*/  IMAD.WIDE R32, R4, 0x2, R66 ;  /* 0x0000000204207825 */ /* 0x001fc600078e0242 */
[----:B------:R-:W-:Y:S01]  /*3fa0*/  STL [R1+0x1374], R41 ;  /* 0x0013742901007387 */ /* 0x000fe20000100800 */
[----:B------:R-:W-:-:S03]  /*3fb0*/  VIADD R5, R56, 0xffffffe4 ;  /* 0xffffffe438057836 */ /* 0x000fc60000000000 */
[----:B------:R-:W-:Y:S01]  /*3fc0*/  STL [R1+0x16bc], R41 ;  /* 0x0016bc2901007387 */ /* 0x000fe20000100800 */
[----:B------:R-:W-:-:S03]  /*3fd0*/  PRMT R37, RZ, 0x7610, R37 ;  /* 0x00007610ff257816 */ /* 0x000fc60000000025 */
[----:B------:R-:W-:Y:S01]  /*3fe0*/  STL [R1+0x11e0], R38 ;  /* 0x0011e02601007387 */ /* 0x000fe20000100800 */
[----:B------:R-:W-:-:S03]  /*3ff0*/  PRMT R36, RZ, 0x7610, R36 ;  /* 0x00007610ff247816 */ /* 0x000fc60000000024 */
[----:B------:R-:W-:Y:S01]  /*4000*/  STL [R1+0x1510], R38 ;  /* 0x0015102601007387 */ /* 0x000fe20000100800 */
[----:B------:R-:W-:Y:S01]  /*4010*/  ISETP.GE.U32.AND P5, PT, R6, 0x7fffff6d, PT ;  /* 0x7fffff6d0600780c */ /* 0x000fe20003fa6070 */
[----:B-1----:R-:W-:Y:S02]  /*4020*/  IMAD.WIDE R30, R4, 0x2, R64 ;  /* 0x00000002041e7825 */ /* 0x002fe400078e0240 */
[----:B------:R-:W-:Y:S04]  /*4030*/  STL [R1+0x11dc], R39 ;  /* 0x0011dc2701007387 */ /* 0x000fe80000100800 */
[----:B------:R-:W-:Y:S01]  /*4040*/  STL [R1+0x14f8], R39 ;  /* 0x0014f82701007387 */ /* 0x000fe20000100800 */
[----:B------:R-:W-:-:S03]  /*4050*/  ISETP.GE.U32.AND P0, PT, R5, 0x7fffff65, PT ;  /* 0x7fffff650500780c */ /* 0x000fc60003f06070 */
[----:B---3--:R-:W-:Y:S01]  /*4060*/  STL [R1+0x4c], R34 ;  /* 0x00004c2201007387 */ /* 0x008fe20000100800 */
[----:B------:R-:W-:-:S03]  /*4070*/  IMAD R5, R62, 0x13, RZ ;  /* 0x000000133e057824 */ /* 0x000fc600078e02ff */
[----:B------:R0:W-:Y:S04]  /*4080*/  STL [R1+0x50], R35 ;  /* 0x0000502301007387 */ /* 0x0001e80000100800 */
[----:B------:R1:W-:Y:S01]  /*4090*/  STL.64 [R1+0x608], R32 ;  /* 0x0006082001007387 */ /* 0x0003e20000100a00 */
[----:B------:R-:W-:-:S03]  /*40a0*/  PRMT R26, RZ, 0x7610, R26 ;  /* 0x00007610ff1a7816 */ /* 0x000fc6000000001a */
[----:B------:R-:W3:Y:S01]  /*40b0*/  @!P6 LDG.E.U16 R37, desc[UR20][R32.64] ;  /* 0x000000142025e981 */ /* 0x000ee2000c1e1500 */
[----:B------:R-:W-:-:S03]  /*40c0*/  PRMT R27, RZ, 0x7610, R27 ;  /* 0x00007610ff1b7816 */ /* 0x000fc6000000001b */
[----:B------:R-:W4:Y:S01]  /*40d0*/  @!P6 LDG.E.U16 R36, desc[UR20][R30.64] ;  /* 0x000000141e24e981 */ /* 0x000f22000c1e1500 */
[----:B0-----:R-:W-:-:S05]  /*40e0*/  IMAD.WIDE R34, R5, 0x2, R66 ;  /* 0x0000000205227825 */ /* 0x001fca00078e0242 */
[----:B------:R0:W3:Y:S04]  /*40f0*/  @!P5 LDG.E.U16 R27, desc[UR20][R34.64] ;  /* 0x00000014221bd981 */ /* 0x0000e8000c1e1500 */
[----:B--2---:R-:W-:Y:S04]  /*4100*/  STL [R1+0x244], R28 ;  /* 0x0002441c01007387 */ /* 0x004fe80000100800 */
[----:B------:R2:W-:Y:S04]  /*4110*/  STL [R1+0x248], R29 ;  /* 0x0002481d01007387 */ /* 0x0005e80000100800 */
[----:B------:R0:W-:Y:S04]  /*4120*/  STL.64 [R1+0x600], R30 ;  /* 0x0006001e01007387 */ /* 0x0001e80000100a00 */
[----:B-1----:R-:W3:Y:S01]  /*4130*/  LDL.LU.64 R32, [R1+0x17d8] ;  /* 0x0017d80001207983 */ /* 0x002ee20000300a00 */
[----:B--2---:R-:W-:-:S05]  /*4140*/  IMAD.WIDE R28, R5, 0x2, R64 ;  /* 0x00000002051c7825 */ /* 0x004fca00078e0240 */
[----:B------:R1:W2:Y:S01]  /*4150*/  @!P5 LDG.E.U16 R26, desc[UR20][R28.64] ;  /* 0x000000141c1ad981 */ /* 0x0002a2000c1e1500 */
[C---:B------:R-:W-:Y:S01]  /*4160*/  IADD3 R4, PT, PT, R56.reuse, -0x2c, RZ ;  /* 0xffffffd438047810 */ /* 0x040fe20007ffe0ff */
[----:B------:R-:W-:Y:S02]  /*4170*/  VIADD R6, R56, 0xffffffdc ;  /* 0xffffffdc38067836 */ /* 0x000fe40000000000 */
[----:B0-----:R-:W2:Y:S01]  /*4180*/  LDL.LU.64 R30, [R1+0x17d0] ;  /* 0x0017d000011e7983 */ /* 0x001ea20000300a00 */
[----:B------:R-:W-:Y:S01]  /*4190*/  ISETP.GE.U32.AND P5, PT, R4, 0x7fffff55, PT ;  /* 0x7fffff550400780c */ /* 0x000fe20003fa6070 */
[----:B------:R-:W-:Y:S02]  /*41a0*/  IMAD R4, R62, 0x1b, RZ ;  /* 0x0000001b3e047824 */ /* 0x000fe400078e02ff */
[----:B------:R0:W-:Y:S01]  /*41b0*/  STL.64 [R1+0x588], R34 ;  /* 0x0005882201007387 */ /* 0x0001e20000100a00 */
[----:B------:R-:W-:-:S03]  /*41c0*/  ISETP.GE.U32.AND P6, PT, R6, 0x7fffff5d, PT ;  /* 0x7fffff5d0600780c */ /* 0x000fc60003fc6070 */
[----:B------:R1:W-:Y:S01]  /*41d0*/  STL.64 [R1+0x580], R28 ;  /* 0x0005801c01007387 */ /* 0x0003e20000100a00 */
[----:B------:R-:W-:Y:S02]  /*41e0*/  IMAD R5, R62, 0x23, RZ ;  /* 0x000000233e057824 */ /* 0x000fe400078e02ff */
[----:B0-----:R-:W-:Y:S01]  /*41f0*/  IMAD.WIDE R34, R4, 0x2, R66 ;  /* 0x0000000204227825 */ /* 0x001fe200078e0242 */
[----:B------:R-:W-:Y:S02]  /*4200*/  PRMT R24, RZ, 0x7610, R24 ;  /* 0x00007610ff187816 */ /* 0x000fe40000000018 */
[----:B------:R-:W-:Y:S01]  /*4210*/  PRMT R25, RZ, 0x7610, R25 ;  /* 0x00007610ff197816 */ /* 0x000fe20000000019 */
[----:B-1----:R-:W-:-:S05]  /*4220*/  IMAD.WIDE R28, R5, 0x2, R66 ;  /* 0x00000002051c7825 */ /* 0x002fca00078e0242 */
[----:B------:R0:W2:Y:S04]  /*4230*/  @!P6 LDG.E.U16 R25, desc[UR20][R28.64] ;  /* 0x000000141c19e981 */ /* 0x0000a8000c1e1500 */
[----:B----4-:R-:W-:Y:S04]  /*4240*/  STL [R1+0x23c], R36 ;  /* 0x00023c2401007387 */ /* 0x010fe80000100800 */
[----:B---3--:R1:W-:Y:S04]  /*4250*/  STL [R1+0x240], R37 ;  /* 0x0002402501007387 */ /* 0x0083e80000100800 */
[----:B------:R-:W-:Y:S01]  /*4260*/  STL.64 [R1+0x508], R34 ;  /* 0x0005082201007387 */ /* 0x000fe20000100a00 */
[----:B-1----:R-:W-:Y:S01]  /*4270*/  IMAD.WIDE R36, R4, 0x2, R64 ;  /* 0x0000000204247825 */ /* 0x002fe200078e0240 */
[----:B------:R-:W-:-:S02]  /*4280*/  PRMT R32, RZ, 0x7610, R32 ;  /* 0x00007610ff207816 */ /* 0x000fc40000000020 */
[----:B------:R-:W-:-:S04]  /*4290*/  PRMT R33, RZ, 0x7610, R33 ;  /* 0x00007610ff217816 */ /* 0x000fc80000000021 */
[----:B------:R-:W3:Y:S04]  /*42a0*/  @!P0 LDG.E.U16 R32, desc[UR20][R36.64] ;  /* 0x0000001424208981 */ /* 0x000ee8000c1e1500 */
[----:B--2---:R-:W-:Y:S04]  /*42b0*/  STL [R1+0x1d4], R26 ;  /* 0x0001d41a01007387 */ /* 0x004fe80000100800 */
[----:B------:R-:W2:Y:S04]  /*42c0*/  @!P0 LDG.E.U16 R33, desc[UR20][R34.64] ;  /* 0x0000001422218981 */ /* 0x000ea8000c1e1500 */
[----:B------:R1:W-:Y:S02]  /*42d0*/  STL [R1+0x238], R27 ;  /* 0x0002381b01007387 */ /* 0x0003e40000100800 */
[----:B-1----:R-:W-:-:S05]  /*42e0*/  IMAD.WIDE R26, R5, 0x2, R64 ;  /* 0x00000002051a7825 */ /* 0x002fca00078e0240 */
[----:B------:R1:W4:Y:S01]  /*42f0*/  @!P6 LDG.E.U16 R24, desc[UR20][R26.64] ;  /* 0x000000141a18e981 */ /* 0x000322000c1e1500 */
[----:B------:R-:W-:-:S03]  /*4300*/  VIADD R4, R56, 0xffffffc4 ;  /* 0xffffffc438047836 */ /* 0x000fc60000000000 */
[----:B------:R0:W-:Y:S01]  /*4310*/  STL.64 [R1+0x500], R36 ;  /* 0x0005002401007387 */ /* 0x0001e20000100a00 */
[----:B------:R-:W-:Y:S01]  /*4320*/  VIADD R6, R56, 0xffffffcc ;  /* 0xffffffcc38067836 */ /* 0x000fe20000000000 */
[----:B------:R-:W-:Y:S02]  /*4330*/  ISETP.GE.U32.AND P6, PT, R4, 0x7fffff45, PT ;  /* 0x7fffff450400780c */ /* 0x000fe40003fc6070 */
[----:B------:R-:W4:Y:S01]  /*4340*/  LDL.LU.64 R34, [R1+0x17c8] ;  /* 0x0017c80001227983 */ /* 0x000f220000300a00 */
[----:B------:R-:W-:Y:S01]  /*4350*/  IMAD R4, R62, 0x2b, RZ ;  /* 0x0000002b3e047824 */ /* 0x000fe200078e02ff */
[----:B------:R-:W-:Y:S02]  /*4360*/  ISETP.GE.U32.AND P0, PT, R6, 0x7fffff4d, PT ;  /* 0x7fffff4d0600780c */ /* 0x000fe40003f06070 */
[----:B0-----:R-:W4:Y:S04]  /*4370*/  LDL.LU.64 R36, [R1+0x17c0] ;  /* 0x0017c00001247983 */ /* 0x001f280000300a00 */
[----:B------:R0:W-:Y:S04]  /*4380*/  STL.64 [R1+0x488], R28 ;  /* 0x0004881c01007387 */ /* 0x0001e80000100a00 */
[----:B------:R1:W-:Y:S01]  /*4390*/  STL.64 [R1+0x480], R26 ;  /* 0x0004801a01007387 */ /* 0x0003e20000100a00 */
[----:B------:R-:W-:Y:S01]  /*43a0*/  IMAD R5, R62, 0x33, RZ ;  /* 0x000000333e057824 */ /* 0x000fe200078e02ff */
[----:B------:R-:W-:-:S02]  /*43b0*/  PRMT R22, RZ, 0x7610, R22 ;  /* 0x00007610ff167816 */ /* 0x000fc40000000016 */
[----:B------:R-:W-:Y:S02]  /*43c0*/  PRMT R23, RZ, 0x7610, R23 ;  /* 0x00007610ff177816 */ /* 0x000fe40000000017 */
[----:B------:R-:W-:Y:S02]  /*43d0*/  PRMT R30, RZ, 0x7610, R30 ;  /* 0x00007610ff1e7816 */ /* 0x000fe4000000001e */
[----:B------:R-:W-:Y:S01]  /*43e0*/  PRMT R31, RZ, 0x7610, R31 ;  /* 0x00007610ff1f7816 */ /* 0x000fe2000000001f */
[----:B0-----:R-:W-:-:S04]  /*43f0*/  IMAD.WIDE R28, R4, 0x2, R64 ;  /* 0x00000002041c7825 */ /* 0x001fc800078e0240 */
[--C-:B-1----:R-:W-:Y:S01]  /*4400*/  IMAD.WIDE R26, R5, 0x2, R66.reuse ;  /* 0x00000002051a7825 */ /* 0x102fe200078e0242 */
[----:B------:R-:W4:Y:S04]  /*4410*/  @!P5 LDG.E.U16 R30, desc[UR20][R28.64] ;  /* 0x000000141c1ed981 */ /* 0x000f28000c1e1500 */
[----:B------:R0:W4:Y:S04]  /*4420*/  @!P0 LDG.E.U16 R23, desc[UR20][R26.64] ;  /* 0x000000141a178981 */ /* 0x000128000c1e1500 */
[----:B---3--:R-:W-:Y:S04]  /*4430*/  STL [R1+0x1cc], R32 ;  /* 0x0001cc2001007387 */ /* 0x008fe80000100800 */
[----:B--2---:R1:W-:Y:S02]  /*4440*/  STL [R1+0x1d0], R33 ;  /* 0x0001d02101007387 */ /* 0x0043e40000100800 */
[----:B-1----:R-:W-:-:S05]  /*4450*/  IMAD.WIDE R32, R4, 0x2, R66 ;  /* 0x0000000204207825 */ /* 0x002fca00078e0242 */
[----:B------:R-:W-:Y:S04]  /*4460*/  STL.64 [R1+0x408], R32 ;  /* 0x0004082001007387 */ /* 0x000fe80000100a00 */
[----:B----4-:R-:W-:Y:S04]  /*4470*/  STL [R1+0x1c4], R24 ;  /* 0x0001c41801007387 */ /* 0x010fe80000100800 */
[----:B------:R1:W-:Y:S04]  /*4480*/  STL [R1+0x1c8], R25 ;  /* 0x0001c81901007387 */ /* 0x0003e80000100800 */
[----:B------:R-:W2:Y:S01]  /*4490*/  @!P5 LDG.E.U16 R31, desc[UR20][R32.64] ;  /* 0x00000014201fd981 */ /* 0x000ea2000c1e1500 */
[----:B-1----:R-:W-:-:S05]  /*44a0*/  IMAD.WIDE R24, R5, 0x2, R64 ;  /* 0x0000000205187825 */ /* 0x002fca00078e0240 */
[----:B------:R1:W3:Y:S01]  /*44b0*/  @!P0 LDG.E.U16 R22, desc[UR20][R24.64] ;  /* 0x0000001418168981 */ /* 0x0002e2000c1e1500 */
[C---:B------:R-:W-:Y:S02]  /*44c0*/  VIADD R6, R56.reuse, 0xffffffbc ;  /* 0xffffffbc38067836 */ /* 0x040fe40000000000 */
[----:B------:R-:W-:Y:S01]  /*44d0*/  VIADD R4, R56, 0xffffffb4 ;  /* 0xffffffb438047836 */ /* 0x000fe20000000000 */
[----:B------:R4:W-:Y:S02]  /*44e0*/  STL.64 [R1+0x400], R28 ;  /* 0x0004001c01007387 */ /* 0x0009e40000100a00 */
[----:B------:R-:W-:Y:S02]  /*44f0*/  ISETP.GE.U32.AND P5, PT, R6, 0x7fffff3d, PT ;  /* 0x7fffff3d0600780c */ /* 0x000fe40003fa6070 */
[----:B------:R-:W2:Y:S01]  /*4500*/  LDL.LU.64 R32, [R1+0x17b8] ;  /* 0x0017b80001207983 */ /* 0x000ea20000300a00 */
[----:B------:R-:W-:Y:S01]  /*4510*/  IMAD R5, R62, 0x43, RZ ;  /* 0x000000433e057824 */ /* 0x000fe200078e02ff */
[----:B------:R-:W-:Y:S01]  /*4520*/  ISETP.GE.U32.AND P0, PT, R4, 0x7fffff35, PT ;  /* 0x7fffff350400780c */ /* 0x000fe20003f06070 */
[----:B------:R-:W-:Y:S01]  /*4530*/  IMAD R4, R62, 0x3b, RZ ;  /* 0x0000003b3e047824 */ /* 0x000fe200078e02ff */
[----:B----4-:R-:W4:Y:S04]  /*4540*/  LDL.LU.64 R28, [R1+0x17b0] ;  /* 0x0017b000011c7983 */ /* 0x010f280000300a00 */
[----:B------:R0:W-:Y:S01]  /*4550*/  STL.64 [R1+0x388], R26 ;  /* 0x0003881a01007387 */ /* 0x0001e20000100a00 */
[----:B------:R-:W-:-:S03]  /*4560*/  PRMT R20, RZ, 0x7610, R20 ;  /* 0x00007610ff147816 */ /* 0x000fc60000000014 */
[----:B------:R1:W-:Y:S01]  /*4570*/  STL.64 [R1+0x380], R24 ;  /* 0x0003801801007387 */ /* 0x0003e20000100a00 */
[----:B------:R-:W-:Y:S02]  /*4580*/  PRMT R21, RZ, 0x7610, R21 ;  /* 0x00007610ff157816 */ /* 0x000fe40000000015 */
[----:B------:R-:W-:Y:S02]  /*4590*/  PRMT R34, RZ, 0x7610, R34 ;  /* 0x00007610ff227816 */ /* 0x000fe40000000022 */
[----:B------:R-:W-:Y:S01]  /*45a0*/  PRMT R35, RZ, 0x7610, R35 ;  /* 0x00007610ff237816 */ /* 0x000fe20000000023 */
[----:B0-----:R-:W-:-:S04]  /*45b0*/  IMAD.WIDE R26, R4, 0x2, R66 ;  /* 0x00000002041a7825 */ /* 0x001fc800078e0242 */
[--C-:B-1----:R-:W-:Y:S01]  /*45c0*/  IMAD.WIDE R24, R5, 0x2, R64.reuse ;  /* 0x0000000205187825 */ /* 0x102fe200078e0240 */
[----:B------:R-:W4:Y:S04]  /*45d0*/  @!P6 LDG.E.U16 R35, desc[UR20][R26.64] ;  /* 0x000000141a23e981 */ /* 0x000f28000c1e1500 */
[----:B------:R-:W4:Y:S04]  /*45e0*/  @!P5 LDG.E.U16 R20, desc[UR20][R24.64] ;  /* 0x000000141814d981 */ /* 0x000f28000c1e1500 */
[----:B---3--:R-:W-:Y:S04]  /*45f0*/  STL [R1+0x154], R22 ;  /* 0x0001541601007387 */ /* 0x008fe80000100800 */
[----:B------:R0:W-:Y:S04]  /*4600*/  STL [R1+0x1b8], R23 ;  /* 0x0001b81701007387 */ /* 0x0001e80000100800 */
[----:B------:R-:W-:Y:S04]  /*4610*/  STL [R1+0x1bc], R30 ;  /* 0x0001bc1e01007387 */ /* 0x000fe80000100800 */
[----:B--2---:R1:W-:Y:S01]  /*4620*/  STL [R1+0x1c0], R31 ;  /* 0x0001c01f01007387 */ /* 0x0043e20000100800 */
[----:B0-----:R-:W-:-:S05]  /*4630*/  IMAD.WIDE R22, R4, 0x2, R64 ;  /* 0x0000000204167825 */ /* 0x001fca00078e0240 */
[----:B------:R-:W2:Y:S01]  /*4640*/  @!P6 LDG.E.U16 R34, desc[UR20][R22.64] ;  /* 0x000000141622e981 */ /* 0x000ea2000c1e1500 */
[----:B-1----:R-:W-:-:S05]  /*4650*/  IMAD.WIDE R30, R5, 0x2, R66 ;  /* 0x00000002051e7825 */ /* 0x002fca00078e0242 */
[----:B------:R0:W3:Y:S01]  /*4660*/  @!P5 LDG.E.U16 R21, desc[UR20][R30.64] ;  /* 0x000000141e15d981 */ /* 0x0000e2000c1e1500 */
[C---:B------:R-:W-:Y:S02]  /*4670*/  VIADD R6, R56.reuse, 0xffffffac ;  /* 0xffffffac38067836 */ /* 0x040fe40000000000 */
[----:B------:R-:W-:Y:S01]  /*4680*/  VIADD R4, R56, 0xffffffa4 ;  /* 0xffffffa438047836 */ /* 0x000fe20000000000 */
[----:B------:R1:W-:Y:S02]  /*4690*/  STL.64 [R1+0x308], R26 ;  /* 0x0003081a01007387 */ /* 0x0003e40000100a00 */
[----:B------:R-:W-:Y:S02]  /*46a0*/  ISETP.GE.U32.AND P6, PT, R6, 0x7fffff2d, PT ;  /* 0x7fffff2d0600780c */ /* 0x000fe40003fc6070 */
[----:B------:R0:W-:Y:S01]  /*46b0*/  STL.64 [R1+0x2f8], R22 ;  /* 0x0002f81601007387 */ /* 0x0001e20000100a00 */
[----:B------:R-:W-:Y:S01]  /*46c0*/  IMAD R5, R62, 0x53, RZ ;  /* 0x000000533e057824 */ /* 0x000fe200078e02ff */
[----:B------:R-:W-:Y:S01]  /*46d0*/  ISETP.GE.U32.AND P5, PT, R4, 0x7fffff25, PT ;  /* 0x7fffff250400780c */ /* 0x000fe20003fa6070 */
[----:B------:R-:W-:Y:S01]  /*46e0*/  IMAD R4, R62, 0x4b, RZ ;  /* 0x0000004b3e047824 */ /* 0x000fe200078e02ff */
[----:B-1----:R-:W2:Y:S04]  /*46f0*/  LDL.LU.64 R26, [R1+0x17a8] ;  /* 0x0017a800011a7983 */ /* 0x002ea80000300a00 */
[----:B0-----:R-:W2:Y:S04]  /*4700*/  LDL.LU.64 R22, [R1+0x17a0] ;  /* 0x0017a00001167983 */ /* 0x001ea80000300a00 */
[----:B------:R0:W-:Y:S01]  /*4710*/  STL.64 [R1+0x280], R30 ;  /* 0x0002801e01007387 */ /* 0x0001e20000100a00 */
[----:B------:R-:W-:-:S03]  /*4720*/  PRMT R18, RZ, 0x7610, R18 ;  /* 0x00007610ff127816 */ /* 0x000fc60000000012 */
[----:B------:R1:W-:Y:S01]  /*4730*/  STL.64 [R1+0x278], R24 ;  /* 0x0002781801007387 */ /* 0x0003e20000100a00 */
[----:B------:R-:W-:-:S03]  /*4740*/  PRMT R19, RZ, 0x7610, R19 ;  /* 0x00007610ff137816 */ /* 0x000fc60000000013 */
[----:B----4-:R-:W-:Y:S01]  /*4750*/  STL [R1+0x144], R20 ;  /* 0x0001441401007387 */ /* 0x010fe20000100800 */
[----:B------:R-:W-:Y:S01]  /*4760*/  PRMT R36, RZ, 0x7610, R36 ;  /* 0x00007610ff247816 */ /* 0x000fe20000000024 */
[----:B0-----:R-:W-:Y:S01]  /*4770*/  IMAD.WIDE R30, R5, 0x2, R64 ;  /* 0x00000002051e7825 */ /* 0x001fe200078e0240 */
[----:B------:R-:W-:-:S03]  /*4780*/  PRMT R37, RZ, 0x7610, R37 ;  /* 0x00007610ff257816 */ /* 0x000fc60000000025 */
[C---:B-1----:R-:W-:Y:S01]  /*4790*/  IMAD.WIDE R24, R4.reuse, 0x2, R64 ;  /* 0x0000000204187825 */ /* 0x042fe200078e0240 */
[----:B------:R-:W4:Y:S04]  /*47a0*/  @!P6 LDG.E.U16 R18, desc[UR20][R30.64] ;  /* 0x000000141e12e981 */ /* 0x000f28000c1e1500 */
[----:B------:R-:W4:Y:S04]  /*47b0*/  @!P0 LDG.E.U16 R36, desc[UR20][R24.64] ;  /* 0x0000001418248981 */ /* 0x000f28000c1e1500 */
[----:B---3--:R0:W-:Y:S04]  /*47c0*/  STL [R1+0x148], R21 ;  /* 0x0001481501007387 */ /* 0x0081e80000100800 */
[----:B--2---:R-:W-:Y:S04]  /*47d0*/  STL [R1+0x14c], R34 ;  /* 0x00014c2201007387 */ /* 0x004fe80000100800 */
[----:B------:R1:W-:Y:S01]  /*47e0*/  STL [R1+0x150], R35 ;  /* 0x0001502301007387 */ /* 0x0003e20000100800 */
[----:B0-----:R-:W-:-:S05]  /*47f0*/  IMAD.WIDE R20, R4, 0x2, R66 ;  /* 0x0000000204147825 */ /* 0x001fca00078e0242 */
[----:B------:R-:W2:Y:S01]  /*4800*/  @!P0 LDG.E.U16 R37, desc[UR20][R20.64] ;  /* 0x0000001414258981 */ /* 0x000ea2000c1e1500 */
[----:B-1----:R-:W-:-:S05]  /*4810*/  IMAD.WIDE R34, R5, 0x2, R66 ;  /* 0x0000000205227825 */ /* 0x002fca00078e0242 */
[----:B------:R0:W3:Y:S01]  /*4820*/  @!P6 LDG.E.U16 R19, desc[UR20][R34.64] ;  /* 0x000000142213e981 */ /* 0x0000e2000c1e1500 */
[C---:B------:R-:W-:Y:S02]  /*4830*/  VIADD R6, R56.reuse, 0xffffff9c ;  /* 0xffffff9c38067836 */ /* 0x040fe40000000000 */
[----:B------:R-:W-:-:S03]  /*4840*/  VIADD R4, R56, 0xffffff94 ;  /* 0xffffff9438047836 */ /* 0x000fc60000000000 */
[----:B------:R-:W-:Y:S01]  /*4850*/  ISETP.GE.U32.AND P0, PT, R6, 0x7fffff1d, PT ;  /* 0x7fffff1d0600780c */ /* 0x000fe20003f06070 */
[----:B------:R1:W-:Y:S01]  /*4860*/  STL.64 [R1+0x200], R20 ;  /* 0x0002001401007387 */ /* 0x0003e20000100a00 */
[----:B------:R-:W-:-:S03]  /*4870*/  IMAD R5, R62, 0x63, RZ ;  /* 0x000000633e057824 */ /* 0x000fc600078e02ff */
[----:B------:R0:W-:Y:S01]  /*4880*/  STL.64 [R1+0x1f8], R24 ;  /* 0x0001f81801007387 */ /* 0x0001e20000100a00 */
[----:B------:R-:W-:Y:S02]  /*4890*/  PRMT R32, RZ, 0x7610, R32 ;  /* 0x00007610ff207816 */ /* 0x000fe40000000020 */
[----:B------:R-:W-:Y:S01]  /*48a0*/  ISETP.GE.U32.AND P6, PT, R4, 0x7fffff15, PT ;  /* 0x7fffff150400780c */ /* 0x000fe20003fc6070 */
[----:B------:R-:W-:Y:S01]  /*48b0*/  IMAD R4, R62, 0x5b, RZ ;  /* 0x0000005b3e047824 */ /* 0x000fe200078e02ff */
[----:B-1----:R-:W2:Y:S04]  /*48c0*/  LDL.LU.64 R20, [R1+0x1798] ;  /* 0x0017980001147983 */ /* 0x002ea80000300a00 */
[----:B0-----:R-:W2:Y:S04]  /*48d0*/  LDL.LU.64 R24, [R1+0x1790] ;  /* 0x0017900001187983 */ /* 0x001ea80000300a00 */
[----:B------:R0:W-:Y:S04]  /*48e0*/  STL.64 [R1+0x180], R34 ;  /* 0x0001802201007387 */ /* 0x0001e80000100a00 */
[----:B------:R-:W-:Y:S01]  /*48f0*/  STL.64 [R1+0x178], R30 ;  /* 0x0001781e01007387 */ /* 0x000fe20000100a00 */
[----:B------:R-:W-:-:S03]  /*4900*/  PRMT R33, RZ, 0x7610, R33 ;  /* 0x00007610ff217816 */ /* 0x000fc60000000021 */
[----:B----4-:R-:W-:Y:S01]  /*4910*/  STL [R1+0xd4], R18 ;  /* 0x0000d41201007387 */ /* 0x010fe20000100800 */
[----:B0-----:R-:W-:-:S05]  /*4920*/  IMAD.WIDE R34, R5, 0x2, R66 ;  /* 0x0000000205227825 */ /* 0x001fca00078e0242 */
[----:B------:R-:W4:Y:S04]  /*4930*/  @!P0 LDG.E.U16 R32, desc[UR20][R34.64] ;  /* 0x0000001422208981 */ /* 0x000f28000c1e1500 */
[----:B---3--:R-:W-:Y:S04]  /*4940*/  STL [R1+0x138], R19 ;  /* 0x0001381301007387 */ /* 0x008fe80000100800 */
[----:B------:R-:W-:Y:S04]  /*4950*/  STL [R1+0x13c], R36 ;  /* 0x00013c2401007387 */ /* 0x000fe80000100800 */
[----:B--2---:R0:W-:Y:S02]  /*4960*/  STL [R1+0x140], R37 ;  /* 0x0001402501007387 */ /* 0x0041e40000100800 */
[----:B0-----:R-:W-:-:S05]  /*4970*/  IMAD.WIDE R36, R4, 0x2, R64 ;  /* 0x0000000204247825 */ /* 0x001fca00078e0240 */
[----:B------:R0:W2:Y:S01]  /*4980*/  @!P5 LDG.E.U16 R33, desc[UR20][R36.64] ;  /* 0x000000142421d981 */ /* 0x0000a2000c1e1500 */
[----:B------:R-:W-:Y:S01]  /*4990*/  IMAD.WIDE R18, R4, 0x2, R66 ;  /* 0x0000000204127825 */ /* 0x000fe200078e0242 */
[----:B------:R-:W-:Y:S02]  /*49a0*/  PRMT R86, RZ, 0x7610, R86 ;  /* 0x00007610ff567816 */ /* 0x000fe40000000056 */
[----:B------:R-:W-:Y:S01]  /*49b0*/  PRMT R29, RZ, 0x7610, R29 ;  /* 0x00007610ff1d7816 */ /* 0x000fe2000000001d */
[----:B------:R-:W-:Y:S01]  /*49c0*/  VIADD R6, R56, 0xffffff8c ;  /* 0xffffff8c38067836 */ /* 0x000fe20000000000 */
[----:B------:R-:W-:Y:S01]  /*49d0*/  STL.64 [R1+0x100], R18 ;  /* 0x0001001201007387 */ /* 0x000fe20000100a00 */
[----:B------:R-:W-:-:S03]  /*49e0*/  IMAD.WIDE R30, R5, 0x2, R64 ;  /* 0x00000002051e7825 */ /* 0x000fc600078e0240 */
[----:B------:R0:W-:Y:S04]  /*49f0*/  STL.64 [R1+0xf8], R36 ;  /* 0x0000f82401007387 */ /* 0x0001e80000100a00 */
[----:B------:R-:W3:Y:S01]  /*4a00*/  @!P5 LDG.E.U16 R86, desc[UR20][R18.64] ;  /* 0x000000141256d981 */ /* 0x000ee2000c1e1500 */
[----:B------:R-:W-:-:S03]  /*4a10*/  ISETP.GE.U32.AND P5, PT, R6, 0x7fffff0d, PT ;  /* 0x7fffff0d0600780c */ /* 0x000fc60003fa6070 */
[----:B------:R1:W3:Y:S01]  /*4a20*/  @!P0 LDG.E.U16 R29, desc[UR20][R30.64] ;  /* 0x000000141e1d8981 */ /* 0x0002e2000c1e1500 */
[----:B0-----:R-:W-:-:S03]  /*4a30*/  IMAD R36, R62, 0x6b, RZ ;  /* 0x0000006b3e247824 */ /* 0x001fc600078e02ff */
[----:B------:R-:W3:Y:S04]  /*4a40*/  LDL.LU.64 R18, [R1+0x1788] ;  /* 0x0017880001127983 */ /* 0x000ee80000300a00 */
[----:B------:R-:W-:Y:S04]  /*4a50*/  STL.64 [R1+0x80], R34 ;  /* 0x0000802201007387 */ /* 0x000fe80000100a00 */
[----:B------:R1:W-:Y:S04]  /*4a60*/  STL.64 [R1+0x78], R30 ;  /* 0x0000781e01007387 */ /* 0x0003e80000100a00 */
[----:B----4-:R0:W-:Y:S01]  /*4a70*/  STL [R1+0xc8], R32 ;  /* 0x0000c82001007387 */ /* 0x0101e20000100800 */
[----:B------:R-:W-:Y:S01]  /*4a80*/  PRMT R28, RZ, 0x7610, R28 ;  /* 0x00007610ff1c7816 */ /* 0x000fe2000000001c */
[----:B-1----:R-:W-:-:S04]  /*4a90*/  IMAD.WIDE R30, R36, 0x2, R66 ;  /* 0x00000002241e7825 */ /* 0x002fc800078e0242 */
[----:B0-----:R-:W-:Y:S01]  /*4aa0*/  IMAD R32, R62, 0x73, RZ ;  /* 0x000000733e207824 */ /* 0x001fe200078e02ff */
[----:B------:R-:W-:Y:S01]  /*4ab0*/  STL.64 [R1], R30 ;  /* 0x0000001e01007387 */ /* 0x000fe20000100a00 */
[----:B------:R-:W-:Y:S02]  /*4ac0*/  PRMT R6, RZ, 0x7610, R6 ;  /* 0x00007610ff067816 */ /* 0x000fe40000000006 */
[----:B------:R-:W-:Y:S01]  /*4ad0*/  IMAD.WIDE R34, R32, 0x2, R66 ;  /* 0x0000000220227825 */ /* 0x000fe200078e0242 */
[----:B------:R-:W-:Y:S01]  /*4ae0*/  PRMT R17, RZ, 0x7610, R17 ;  /* 0x00007610ff117816 */ /* 0x000fe20000000011 */
[----:B------:R-:W4:Y:S01]  /*4af0*/  @!P6 LDG.E.U16 R28, desc[UR20][R30.64] ;  /* 0x000000141e1ce981 */ /* 0x000f22000c1e1500 */
[----:B------:R-:W-:Y:S01]  /*4b00*/  PRMT R16, RZ, 0x7610, R16 ;  /* 0x00007610ff107816 */ /* 0x000fe20000000010 */
[----:B------:R-:W-:-:S05]  /*4b10*/  IMAD.WIDE R36, R36, 0x2, R64 ;  /* 0x0000000224247825 */ /* 0x000fca00078e0240 */
[----:B------:R-:W4:Y:S04]  /*4b20*/  @!P6 LDG.E.U16 R17, desc[UR20][R36.64] ;  /* 0x000000142411e981 */ /* 0x000f28000c1e1500 */
[----:B------:R-:W4:Y:S04]  /*4b30*/  @!P5 LDG.E.U16 R16, desc[UR20][R34.64] ;  /* 0x000000142210d981 */ /* 0x000f28000c1e1500 */
[----:B--2---:R0:W-:Y:S02]  /*4b40*/  STL [R1+0xcc], R33 ;  /* 0x0000cc2101007387 */ /* 0x0041e40000100800 */
[----:B0-----:R-:W-:-:S05]  /*4b50*/  IMAD.WIDE R32, R32, 0x2, R64 ;  /* 0x0000000220207825 */ /* 0x001fca00078e0240 */
[----:B------:R-:W2:Y:S04]  /*4b60*/  @!P5 LDG.E.U16 R6, desc[UR20][R32.64] ;  /* 0x000000142006d981 */ /* 0x000ea8000c1e1500 */
[----:B------:R-:W-:Y:S04]  /*4b70*/  STL [R1+0x11e8], R36 ;  /* 0x0011e82401007387 */ /* 0x000fe80000100800 */
[----:B------:R-:W-:Y:S01]  /*4b80*/  STL [R1+0x1554], R36 ;  /* 0x0015542401007387 */ /* 0x000fe20000100800 */
[----:B------:R-:W-:-:S03]  /*4b90*/  VIADD R4, R56, 0xffffff84 ;  /* 0xffffff8438047836 */ /* 0x000fc60000000000 */
[----:B------:R-:W-:Y:S04]  /*4ba0*/  STL [R1+0x11e4], R37 ;  /* 0x0011e42501007387 */ /* 0x000fe80000100800 */
[----:B------:R-:W-:Y:S04]  /*4bb0*/  STL [R1+0x1534], R37 ;  /* 0x0015342501007387 */ /* 0x000fe80000100800 */
[----:B------:R-:W-:Y:S01]  /*4bc0*/  STL [R1+0x11f0], R34 ;  /* 0x0011f02201007387 */ /* 0x000fe20000100800 */
[----:B------:R-:W-:-:S03]  /*4bd0*/  VIADD R5, R56, 0xfffffffb ;  /* 0xfffffffb38057836 */ /* 0x000fc60000000000 */
[----:B---3--:R0:W-:Y:S04]  /*4be0*/  STL [R1+0xd0], R86 ;  /* 0x0000d05601007387 */ /* 0x0081e80000100800 */
[----:B------:R-:W-:Y:S01]  /*4bf0*/  STL [R1+0x1610], R34 ;  /* 0x0016102201007387 */ /* 0x000fe20000100800 */
[----:B------:R-:W-:-:S03]  /*4c00*/  ISETP.GE.U32.AND P0, PT, R4, 0x7fffff05, PT ;  /* 0x7fffff050400780c */ /* 0x000fc60003f06070 */
        /* <DEDUP_REMOVED lines=10> */
[----:B------:R-:W-:-:S03]  /*4cb0*/  IMAD.SHL.U32 R4, R62, 0x4, RZ ;  /* 0x000000043e047824 */ /* 0x000fc600078e00ff */
[----:B------:R-:W-:Y:S04]  /*4cc0*/  STL [R1+0x11f4], R33 ;  /* 0x0011f42101007387 */ /* 0x000fe80000100800 */
[----:B------:R-:W-:Y:S04]  /*4cd0*/  STL [R1+0x1620], R33 ;  /* 0x0016202101007387 */ /* 0x000fe80000100800 */
[----:B------:R-:W-:Y:S01]  /*4ce0*/  STL [R1+0x1658], R33 ;  /* 0x0016582101007387 */ /* 0x000fe20000100800 */
[----:B------:R-:W-:-:S03]  /*4cf0*/  PRMT R2, RZ, 0x7610, R2 ;  /* 0x00007610ff027816 */ /* 0x000fc60000000002 */
[----:B----4-:R1:W-:Y:S01]  /*4d00*/  STL [R1+0xc0], R28 ;  /* 0x0000c01c01007387 */ /* 0x0103e20000100800 */
[----:B------:R-:W-:Y:S01]  /*4d10*/  PRMT R3, RZ, 0x7610, R3 ;  /* 0x00007610ff037816 */ /* 0x000fe20000000003 */
[----:B0-----:R-:W-:Y:S01]  /*4d20*/  IMAD.WIDE R86, R4, 0x2, R66 ;  /* 0x0000000204567825 */ /* 0x001fe200078e0242 */
[----:B------:R-:W-:Y:S02]  /*4d30*/  PRMT R88, RZ, 0x7610, R88 ;  /* 0x00007610ff587816 */ /* 0x000fe40000000058 */
[----:B------:R-:W-:Y:S02]  /*4d40*/  PRMT R89, RZ, 0x7610, R89 ;  /* 0x00007610ff597816 */ /* 0x000fe40000000059 */
[----:B------:R0:W3:Y:S01]  /*4d50*/  @!P6 LDG.E.U16 R3, desc[UR20][R86.64] ;  /* 0x000000145603e981 */ /* 0x0000e2000c1e1500 */
[----:B-1----:R-:W-:-:S04]  /*4d60*/  IMAD R28, R62, 0x7b, RZ ;  /* 0x0000007b3e1c7824 */ /* 0x002fc800078e02ff */
[----:B------:R-:W-:-:S04]  /*4d70*/  IMAD.WIDE R30, R28, 0x2, R66 ;  /* 0x000000021c1e7825 */ /* 0x000fc800078e0242 */
[--C-:B------:R-:W-:Y:S01]  /*4d80*/  IMAD.WIDE R28, R28, 0x2, R64.reuse ;  /* 0x000000021c1c7825 */ /* 0x100fe200078e0240 */
[----:B------:R-:W4:Y:S04]  /*4d90*/  @!P0 LDG.E.U16 R89, desc[UR20][R30.64] ;  /* 0x000000141e598981 */ /* 0x000f28000c1e1500 */
[----:B------:R-:W3:Y:S04]  /*4da0*/  @!P0 LDG.E.U16 R88, desc[UR20][R28.64] ;  /* 0x000000141c588981 */ /* 0x000ee8000c1e1500 */
[----:B--2---:R-:W-:Y:S04]  /*4db0*/  STL [R1+0x2bc], R6 ;  /* 0x0002bc0601007387 */ /* 0x004fe80000100800 */
[----:B------:R-:W-:Y:S04]  /*4dc0*/  STL [R1+0xbc], R17 ;  /* 0x0000bc1101007387 */ /* 0x000fe80000100800 */
[----:B------:R1:W-:Y:S02]  /*4dd0*/  STL [R1+0x2c0], R16 ;  /* 0x0002c01001007387 */ /* 0x0003e40000100800 */
[----:B-1----:R-:W-:-:S05]  /*4de0*/  IMAD.WIDE R16, R4, 0x2, R64 ;  /* 0x0000000204107825 */ /* 0x002fca00078e0240 */
[----:B------:R-:W2:Y:S01]  /*4df0*/  @!P6 LDG.E.U16 R2, desc[UR20][R16.64] ;  /* 0x000000141002e981 */ /* 0x000ea2000c1e1500 */
[----:B------:R-:W-:-:S03]  /*4e00*/  IADD3 R6, PT, PT, R56, -0x15, RZ ;  /* 0xffffffeb38067810 */ /* 0x000fc60007ffe0ff */
[----:B------:R-:W-:Y:S04]  /*4e10*/  STL [R1+0x1200], R30 ;  /* 0x0012001e01007387 */ /* 0x000fe80000100800 */
[----:B------:R0:W-:Y:S01]  /*4e20*/  STL.64 [R1+0x678], R86 ;  /* 0x0006785601007387 */ /* 0x0001e20000100a00 */
[----:B------:R-:W-:-:S03]  /*4e30*/  VIADD R5, R56, 0xffffffe3 ;  /* 0xffffffe338057836 */ /* 0x000fc60000000000 */
[----:B------:R-:W-:Y:S04]  /*4e40*/  STL [R1+0x11fc], R31 ;  /* 0x0011fc1f01007387 */ /* 0x000fe80000100800 */
[----:B------:R-:W-:Y:S01]  /*4e50*/  STL.64 [R1+0x670], R16 ;  /* 0x0006701001007387 */ /* 0x000fe20000100a00 */
[----:B------:R-:W-:-:S03]  /*4e60*/  ISETP.GE.U32.AND P0, PT, R6, 0x7fffff6c, PT ;  /* 0x7fffff6c0600780c */ /* 0x000fc60003f06070 */
[----:B------:R-:W-:Y:S04]  /*4e70*/  STL [R1+0x137c], R31 ;  /* 0x00137c1f01007387 */ /* 0x000fe80000100800 */
[----:B------:R-:W-:Y:S04]  /*4e80*/  STL [R1+0x16c0], R31 ;  /* 0x0016c01f01007387 */ /* 0x000fe80000100800 */
[----:B------:R-:W-:Y:S01]  /*4e90*/  STL [R1+0x1208], R28 ;  /* 0x0012081c01007387 */ /* 0x000fe20000100800 */
[----:B------:R-:W-:-:S03]  /*4ea0*/  ISETP.GE.U32.AND P6, PT, R5, 0x7fffff64, PT ;  /* 0x7fffff640500780c */ /* 0x000fc60003fc6070 */
[----:B------:R-:W-:Y:S01]  /*4eb0*/  STL [R1+0x1390], R28 ;  /* 0x0013901c01007387 */ /* 0x000fe20000100800 */
[----:B------:R-:W-:-:S03]  /*4ec0*/  IMAD R5, R62, 0x14, RZ ;  /* 0x000000143e057824 */ /* 0x000fc600078e02ff */
[----:B------:R-:W-:Y:S04]  /*4ed0*/  STL [R1+0x16c4], R28 ;  /* 0x0016c41c01007387 */ /* 0x000fe80000100800 */
[----:B------:R-:W-:Y:S04]  /*4ee0*/  STL [R1+0x1204], R29 ;  /* 0x0012041d01007387 */ /* 0x000fe80000100800 */
[----:B------:R-:W-:Y:S01]  /*4ef0*/  STL [R1+0x1384], R29 ;  /* 0x0013841d01007387 */ /* 0x000fe20000100800 */
[----:B------:R-:W-:-:S03]  /*4f00*/  PRMT R68, RZ, 0x7610, R68 ;  /* 0x00007610ff447816 */ /* 0x000fc60000000044 */
[----:B------:R-:W-:Y:S01]  /*4f10*/  STL [R1+0x16c8], R29 ;  /* 0x0016c81d01007387 */ /* 0x000fe20000100800 */
[----:B------:R-:W-:Y:S01]  /*4f20*/  PRMT R69, RZ, 0x7610, R69 ;  /* 0x00007610ff457816 */ /* 0x000fe20000000045 */
[----:B0-----:R-:W-:-:S05]  /*4f30*/  IMAD.WIDE R86, R5, 0x2, R64 ;  /* 0x0000000205567825 */ /* 0x001fca00078e0240 */
[----:B------:R-:W4:Y:S04]  /*4f40*/  @!P0 LDG.E.U16 R68, desc[UR20][R86.64] ;  /* 0x0000001456448981 */ /* 0x000f28000c1e1500 */
[----:B--2---:R-:W-:Y:S04]  /*4f50*/  STL [R1+0x4c4], R2 ;  /* 0x0004c40201007387 */ /* 0x004fe80000100800 */
[----:B---3--:R-:W-:Y:S04]  /*4f60*/  STL [R1+0x4c8], R3 ;  /* 0x0004c80301007387 */ /* 0x008fe80000100800 */
[----:B------:R-:W-:Y:S04]  /*4f70*/  STL [R1+0x24c], R88 ;  /* 0x00024c5801007387 */ /* 0x000fe80000100800 */
[----:B----4-:R0:W-:Y:S02]  /*4f80*/  STL [R1+0x250], R89 ;  /* 0x0002505901007387 */ /* 0x0101e40000100800 */
[----:B0-----:R-:W-:-:S05]  /*4f90*/  IMAD.WIDE R88, R5, 0x2, R66 ;  /* 0x0000000205587825 */ /* 0x001fca00078e0242 */
[----:B------:R0:W2:Y:S01]  /*4fa0*/  @!P0 LDG.E.U16 R69, desc[UR20][R88.64] ;  /* 0x0000001458458981 */ /* 0x0000a2000c1e1500 */
[----:B------:R-:W-:Y:S01]  /*4fb0*/  IMAD R4, R62, 0xc, RZ ;  /* 0x0000000c3e047824 */ /* 0x000fe200078e02ff */
[----:B------:R-:W-:Y:S02]  /*4fc0*/  PRMT R92, RZ, 0x7610, R92 ;  /* 0x00007610ff5c7816 */ /* 0x000fe4000000005c */
[----:B------:R-:W-:Y:S01]  /*4fd0*/  PRMT R93, RZ, 0x7610, R93 ;  /* 0x00007610ff5d7816 */ /* 0x000fe2000000005d */
[----:B------:R-:W-:-:S04]  /*4fe0*/  IMAD.WIDE R2, R4, 0x2, R64 ;  /* 0x0000000204027825 */ /* 0x000fc800078e0240 */
[----:B------:R-:W-:Y:S01]  /*4ff0*/  IMAD.WIDE R16, R4, 0x2, R66 ;  /* 0x0000000204107825 */ /* 0x000fe200078e0242 */
[----:B------:R-:W3:Y:S03]  /*5000*/  @!P5 LDG.E.U16 R92, desc[UR20][R2.64] ;  /* 0x00000014025cd981 */ /* 0x000ee6000c1e1500 */
[C---:B------:R-:W-:Y:S01]  /*5010*/  VIADD R4, R56.reuse, 0xffffffd3 ;  /* 0xffffffd338047836 */ /* 0x040fe20000000000 */
[----:B------:R1:W-:Y:S01]  /*5020*/  STL.64 [R1+0x5f8], R16 ;  /* 0x0005f81001007387 */ /* 0x0003e20000100a00 */
[----:B------:R-:W-:-:S03]  /*5030*/  VIADD R6, R56, 0xffffffdb ;  /* 0xffffffdb38067836 */ /* 0x000fc60000000000 */
        /* <DEDUP_REMOVED lines=39> */
[----:B------:R-:W-:-:S02]  /*52b0*/  PRMT R90, RZ, 0x7610, R90 ;  /* 0x00007610ff5a7816 */ /* 0x000fc4000000005a */
[----:B------:R-:W-:Y:S02]  /*52c0*/  PRMT R80, RZ, 0x7610, R80 ;  /* 0x00007610ff507816 */ /* 0x000fe40000000050 */
[----:B------:R-:W-:Y:S02]  /*52d0*/  PRMT R81, RZ, 0x7610, R81 ;  /* 0x00007610ff517816 */ /* 0x000fe40000000051 */
[----:B------:R-:W3:Y:S04]  /*52e0*/  @!P0 LDG.E.U16 R90, desc[UR20][R92.64] ;  /* 0x000000145c5a8981 */ /* 0x000ee8000c1e1500 */
[----:B--2---:R0:W-:Y:S04]  /*52f0*/  STL [R1+0x448], R75 ;  /* 0x0004484b01007387 */ /* 0x0041e80000100800 */
[----:B0-----:R-:W2:Y:S04]  /*5300*/  LDL.LU R75, [R1+0x1768] ;  /* 0x00176800014b7983 */ /* 0x001ea80000300800 */
[----:B------:R-:W-:Y:S04]  /*5310*/  STL.64 [R1+0x478], R88 ;  /* 0x0004785801007387 */ /* 0x000fe80000100a00 */
[----:B------:R0:W-:Y:S04]  /*5320*/  STL.64 [R1+0x470], R86 ;  /* 0x0004705601007387 */ /* 0x0001e80000100a00 */
[----:B------:R-:W-:Y:S04]  /*5330*/  STL.64 [R1+0x3f8], R92 ;  /* 0x0003f85c01007387 */ /* 0x000fe80000100a00 */
[----:B------:R-:W-:Y:S04]  /*5340*/  STL [R1+0x3d4], R34 ;  /* 0x0003d42201007387 */ /* 0x000fe80000100800 */
[----:B------:R1:W-:Y:S01]  /*5350*/  STL [R1+0x3d8], R35 ;  /* 0x0003d82301007387 */ /* 0x0003e20000100800 */
[----:B0-----:R-:W-:-:S05]  /*5360*/  IMAD.WIDE R86, R5, 0x2, R66 ;  /* 0x0000000205567825 */ /* 0x001fca00078e0242 */
[----:B------:R0:W2:Y:S01]  /*5370*/  @!P6 LDG.E.U16 R27, desc[UR20][R86.64] ;  /* 0x00000014561be981 */ /* 0x0000a2000c1e1500 */
[----:B-1----:R-:W-:-:S05]  /*5380*/  IMAD.WIDE R34, R5, 0x2, R64 ;  /* 0x0000000205227825 */ /* 0x002fca00078e0240 */
[----:B------:R-:W2:Y:S01]  /*5390*/  @!P6 LDG.E.U16 R26, desc[UR20][R34.64] ;  /* 0x00000014221ae981 */ /* 0x000ea2000c1e1500 */
[----:B------:R-:W-:-:S04]  /*53a0*/  IMAD.WIDE R88, R4, 0x2, R64 ;  /* 0x0000000204587825 */ /* 0x000fc800078e0240 */
[----:B------:R-:W-:Y:S01]  /*53b0*/  VIADD R4, R56, 0xffffffb3 ;  /* 0xffffffb338047836 */ /* 0x000fe20000000000 */
[----:B------:R-:W-:Y:S04]  /*53c0*/  STL.64 [R1+0x3f0], R88 ;  /* 0x0003f05801007387 */ /* 0x000fe80000100a00 */
[----:B------:R-:W-:Y:S01]  /*53d0*/  ISETP.GE.U32.AND P6, PT, R4, 0x7fffff34, PT ;  /* 0x7fffff340400780c */ /* 0x000fe20003fc6070 */
[----:B------:R-:W-:Y:S01]  /*53e0*/  IMAD R4, R62, 0x3c, RZ ;  /* 0x0000003c3e047824 */ /* 0x000fe200078e02ff */
[----:B------:R0:W-:Y:S04]  /*53f0*/  STL.64 [R1+0x378], R86 ;  /* 0x0003785601007387 */ /* 0x0001e80000100a00 */
[----:B------:R1:W4:Y:S01]  /*5400*/  @!P0 LDG.E.U16 R84, desc[UR20][R88.64] ;  /* 0x0000001458548981 */ /* 0x000322000c1e1500 */
[----:B0-----:R-:W-:-:S04]  /*5410*/  IMAD.WIDE R86, R4, 0x2, R64 ;  /* 0x0000000204567825 */ /* 0x001fc800078e0240 */
[----:B-1----:R-:W-:Y:S01]  /*5420*/  IMAD.WIDE R88, R4, 0x2, R66 ;  /* 0x0000000204587825 */ /* 0x002fe200078e0242 */
[----:B------:R-:W4:Y:S04]  /*5430*/  @!P5 LDG.E.U16 R80, desc[UR20][R86.64] ;  /* 0x000000145650d981 */ /* 0x000f28000c1e1500 */
[----:B------:R-:W4:Y:S01]  /*5440*/  @!P5 LDG.E.U16 R81, desc[UR20][R88.64] ;  /* 0x000000145851d981 */ /* 0x000f22000c1e1500 */
[----:B------:R-:W-:-:S05]  /*5450*/  VIADD R6, R56, 0xffffffbb ;  /* 0xffffffbb38067836 */ /* 0x000fca0000000000 */
[----:B------:R-:W-:Y:S01]  /*5460*/  ISETP.GE.U32.AND P0, PT, R6, 0x7fffff3c, PT ;  /* 0x7fffff3c0600780c */ /* 0x000fe20003f06070 */
[----:B------:R0:W-:Y:S01]  /*5470*/  STL.64 [R1+0x370], R34 ;  /* 0x0003702201007387 */ /* 0x0001e20000100a00 */
[----:B------:R-:W-:-:S03]  /*5480*/  IMAD R5, R62, 0x44, RZ ;  /* 0x000000443e057824 */ /* 0x000fc600078e02ff */
[----:B---3--:R-:W-:Y:S01]  /*5490*/  STL [R1+0x444], R91 ;  /* 0x0004445b01007387 */ /* 0x008fe20000100800 */
[----:B------:R-:W-:-:S03]  /*54a0*/  PRMT R22, RZ, 0x7610, R22 ;  /* 0x00007610ff167816 */ /* 0x000fc60000000016 */
[----:B------:R-:W-:Y:S01]  /*54b0*/  STL.64 [R1+0x2f0], R88 ;  /* 0x0002f05801007387 */ /* 0x000fe20000100a00 */
[----:B------:R-:W-:Y:S01]  /*54c0*/  PRMT R23, RZ, 0x7610, R23 ;  /* 0x00007610ff177816 */ /* 0x000fe20000000017 */
[----:B0-----:R-:W-:-:S05]  /*54d0*/  IMAD.WIDE R34, R5, 0x2, R66 ;  /* 0x0000000205227825 */ /* 0x001fca00078e0242 */
[----:B------:R0:W3:Y:S01]  /*54e0*/  @!P0 LDG.E.U16 R23, desc[UR20][R34.64] ;  /* 0x0000001422178981 */ /* 0x0000e2000c1e1500 */
[----:B------:R-:W-:Y:S01]  /*54f0*/  VIADD R4, R56, 0xffffffa3 ;  /* 0xffffffa338047836 */ /* 0x000fe20000000000 */
[----:B------:R-:W-:Y:S02]  /*5500*/  PRMT R32, RZ, 0x7610, R32 ;  /* 0x00007610ff207816 */ /* 0x000fe40000000020 */
[----:B------:R-:W-:Y:S01]  /*5510*/  PRMT R33, RZ, 0x7610, R33 ;  /* 0x00007610ff217816 */ /* 0x000fe20000000021 */
[----:B--2---:R-:W-:Y:S04]  /*5520*/  STL [R1+0x3c4], R26 ;  /* 0x0003c41a01007387 */ /* 0x004fe80000100800 */
[----:B------:R1:W-:Y:S02]  /*5530*/  STL [R1+0x3c8], R27 ;  /* 0x0003c81b01007387 */ /* 0x0003e40000100800 */
[----:B-1----:R-:W-:-:S05]  /*5540*/  IMAD.WIDE R26, R5, 0x2, R64 ;  /* 0x00000002051a7825 */ /* 0x002fca00078e0240 */
[----:B------:R1:W2:Y:S01]  /*5550*/  @!P0 LDG.E.U16 R22, desc[UR20][R26.64] ;  /* 0x000000141a168981 */ /* 0x0002a2000c1e1500 */
[----:B------:R-:W-:Y:S01]  /*5560*/  ISETP.GE.U32.AND P0, PT, R4, 0x7fffff24, PT ;  /* 0x7fffff240400780c */ /* 0x000fe20003f06070 */
[----:B------:R-:W-:Y:S02]  /*5570*/  IMAD R4, R62, 0x4c, RZ ;  /* 0x0000004c3e047824 */ /* 0x000fe400078e02ff */
[----:B------:R-:W-:Y:S04]  /*5580*/  STL.64 [R1+0x2e8], R86 ;  /* 0x0002e85601007387 */ /* 0x000fe80000100a00 */
[----:B------:R0:W-:Y:S04]  /*5590*/  STL.64 [R1+0x270], R34 ;  /* 0x0002702201007387 */ /* 0x0001e80000100a00 */
[----:B------:R-:W-:Y:S04]  /*55a0*/  STL.64 [R1+0x268], R26 ;  /* 0x0002681a01007387 */ /* 0x000fe80000100a00 */
[----:B------:R-:W-:Y:S04]  /*55b0*/  STL [R1+0x3d0], R90 ;  /* 0x0003d05a01007387 */ /* 0x000fe80000100800 */
[----:B----4-:R-:W-:Y:S01]  /*55c0*/  STL [R1+0x3cc], R84 ;  /* 0x0003cc5401007387 */ /* 0x010fe20000100800 */
[----:B0-----:R-:W-:-:S03]  /*55d0*/  IMAD.WIDE R34, R4, 0x2, R64 ;  /* 0x0000000204227825 */ /* 0x001fc600078e0240 */
[----:B------:R-:W-:Y:S04]  /*55e0*/  STL [R1+0x35c], R80 ;  /* 0x00035c5001007387 */ /* 0x000fe80000100800 */
[----:B------:R0:W-:Y:S04]  /*55f0*/  STL [R1+0x3c0], R81 ;  /* 0x0003c05101007387 */ /* 0x0001e80000100800 */
[----:B------:R-:W4:Y:S01]  /*5600*/  @!P6 LDG.E.U16 R32, desc[UR20][R34.64] ;  /* 0x000000142220e981 */ /* 0x000f22000c1e1500 */
[----:B0-----:R-:W-:-:S05]  /*5610*/  IMAD.WIDE R80, R4, 0x2, R66 ;  /* 0x0000000204507825 */ /* 0x001fca00078e0242 */
[----:B------:R-:W4:Y:S01]  /*5620*/  @!P6 LDG.E.U16 R33, desc[UR20][R80.64] ;  /* 0x000000145021e981 */ /* 0x000f22000c1e1500 */
[----:B------:R-:W-:-:S05]  /*5630*/  VIADD R6, R56, 0xffffffab ;  /* 0xffffffab38067836 */ /* 0x000fca0000000000 */
[----:B------:R-:W-:Y:S01]  /*5640*/  ISETP.GE.U32.AND P5, PT, R6, 0x7fffff2c, PT ;  /* 0x7fffff2c0600780c */ /* 0x000fe20003fa6070 */
[----:B------:R-:W-:Y:S01]  /*5650*/  IMAD R5, R62, 0x54, RZ ;  /* 0x000000543e057824 */ /* 0x000fe200078e02ff */
[----:B------:R-:W-:Y:S01]  /*5660*/  STL.64 [R1+0x1f0], R80 ;  /* 0x0001f05001007387 */ /* 0x000fe20000100a00 */
[----:B------:R-:W-:Y:S02]  /*5670*/  PRMT R20, RZ, 0x7610, R20 ;  /* 0x00007610ff147816 */ /* 0x000fe40000000014 */
[----:B------:R-:W-:Y:S01]  /*5680*/  PRMT R21, RZ, 0x7610, R21 ;  /* 0x00007610ff157816 */ /* 0x000fe20000000015 */
[----:B-1----:R-:W-:-:S04]  /*5690*/  IMAD.WIDE R26, R5, 0x2, R66 ;  /* 0x00000002051a7825 */ /* 0x002fc800078e0242 */
[----:B------:R-:W-:-:S03]  /*56a0*/  VIADD R4, R56, 0xffffff93 ;  /* 0xffffff9338047836 */ /* 0x000fc60000000000 */
[----:B------:R0:W4:Y:S01]  /*56b0*/  @!P5 LDG.E.U16 R21, desc[UR20][R26.64] ;  /* 0x000000141a15d981 */ /* 0x000122000c1e1500 */
[----:B------:R-:W-:Y:S02]  /*56c0*/  PRMT R24, RZ, 0x7610, R24 ;  /* 0x00007610ff187816 */ /* 0x000fe40000000018 */
[----:B------:R-:W-:Y:S01]  /*56d0*/  PRMT R25, RZ, 0x7610, R25 ;  /* 0x00007610ff197816 */ /* 0x000fe20000000019 */
[----:B--2---:R-:W-:Y:S04]  /*56e0*/  STL [R1+0x354], R22 ;  /* 0x0003541601007387 */ /* 0x004fe80000100800 */
[----:B---3--:R1:W-:Y:S02]  /*56f0*/  STL [R1+0x358], R23 ;  /* 0x0003581701007387 */ /* 0x0083e40000100800 */
[----:B-1----:R-:W-:-:S05]  /*5700*/  IMAD.WIDE R22, R5, 0x2, R64 ;  /* 0x0000000205167825 */ /* 0x002fca00078e0240 */
[----:B------:R1:W2:Y:S01]  /*5710*/  @!P5 LDG.E.U16 R20, desc[UR20][R22.64] ;  /* 0x000000141614d981 */ /* 0x0002a2000c1e1500 */
[----:B------:R-:W-:Y:S01]  /*5720*/  ISETP.GE.U32.AND P5, PT, R4, 0x7fffff14, PT ;  /* 0x7fffff140400780c */ /* 0x000fe20003fa6070 */
[----:B------:R-:W-:Y:S02]  /*5730*/  IMAD R4, R62, 0x5c, RZ ;  /* 0x0000005c3e047824 */ /* 0x000fe400078e02ff */
[----:B------:R-:W-:Y:S04]  /*5740*/  STL.64 [R1+0x1e8], R34 ;  /* 0x0001e82201007387 */ /* 0x000fe80000100a00 */
[----:B------:R0:W-:Y:S04]  /*5750*/  STL.64 [R1+0x170], R26 ;  /* 0x0001701a01007387 */ /* 0x0001e80000100a00 */
[----:B------:R-:W-:Y:S04]  /*5760*/  STL.64 [R1+0x168], R22 ;  /* 0x0001681601007387 */ /* 0x000fe80000100a00 */
[----:B----4-:R-:W-:Y:S01]  /*5770*/  STL [R1+0x34c], R32 ;  /* 0x00034c2001007387 */ /* 0x010fe20000100800 */
[----:B0-----:R-:W-:-:S03]  /*5780*/  IMAD.WIDE R26, R4, 0x2, R64 ;  /* 0x00000002041a7825 */ /* 0x001fc600078e0240 */
[----:B------:R0:W-:Y:S04]  /*5790*/  STL [R1+0x350], R33 ;  /* 0x0003502101007387 */ /* 0x0001e80000100800 */
[----:B------:R-:W3:Y:S01]  /*57a0*/  @!P0 LDG.E.U16 R24, desc[UR20][R26.64] ;  /* 0x000000141a188981 */ /* 0x000ee2000c1e1500 */
[----:B0-----:R-:W-:-:S05]  /*57b0*/  IMAD.WIDE R32, R4, 0x2, R66 ;  /* 0x0000000204207825 */ /* 0x001fca00078e0242 */
[----:B------:R-:W4:Y:S01]  /*57c0*/  @!P0 LDG.E.U16 R25, desc[UR20][R32.64] ;  /* 0x0000001420198981 */ /* 0x000f22000c1e1500 */
[----:B------:R-:W-:Y:S02]  /*57d0*/  VIADD R6, R56, 0xffffff9b ;  /* 0xffffff9b38067836 */ /* 0x000fe40000000000 */
[----:B------:R-:W-:-:S03]  /*57e0*/  IMAD R5, R62, 0x64, RZ ;  /* 0x000000643e057824 */ /* 0x000fc600078e02ff */
[----:B------:R-:W-:Y:S01]  /*57f0*/  ISETP.GE.U32.AND P6, PT, R6, 0x7fffff1c, PT ;  /* 0x7fffff1c0600780c */ /* 0x000fe20003fc6070 */
[----:B------:R-:W-:Y:S01]  /*5800*/  STL.64 [R1+0xf0], R32 ;  /* 0x0000f02001007387 */ /* 0x000fe20000100a00 */
[----:B------:R-:W-:Y:S01]  /*5810*/  VIADD R6, R56, 0xffffff8b ;  /* 0xffffff8b38067836 */ /* 0x000fe20000000000 */
[----:B------:R-:W-:Y:S01]  /*5820*/  PRMT R18, RZ, 0x7610, R18 ;  /* 0x00007610ff127816 */ /* 0x000fe20000000012 */
[----:B-1----:R-:W-:Y:S01]  /*5830*/  IMAD.WIDE R22, R5, 0x2, R66 ;  /* 0x0000000205167825 */ /* 0x002fe200078e0242 */
[----:B------:R-:W-:Y:S02]  /*5840*/  PRMT R19, RZ, 0x7610, R19 ;  /* 0x00007610ff137816 */ /* 0x000fe40000000013 */
[----:B------:R-:W-:Y:S02]  /*5850*/  ISETP.GE.U32.AND P0, PT, R6, 0x7fffff0c, PT ;  /* 0x7fffff0c0600780c */ /* 0x000fe40003f06070 */
[----:B------:R-:W-:-:S04]  /*5860*/  PRMT R30, RZ, 0x7610, R30 ;  /* 0x00007610ff1e7816 */ /* 0x000fc8000000001e */
[----:B------:R-:W4:Y:S01]  /*5870*/  @!P6 LDG.E.U16 R19, desc[UR20][R22.64] ;  /* 0x000000141613e981 */ /* 0x000f22000c1e1500 */
[----:B------:R-:W-:Y:S02]  /*5880*/  PRMT R17, RZ, 0x7610, R17 ;  /* 0x00007610ff117816 */ /* 0x000fe40000000011 */
[----:B------:R-:W-:Y:S02]  /*5890*/  PRMT R16, RZ, 0x7610, R16 ;  /* 0x00007610ff107816 */ /* 0x000fe40000000010 */
[----:B------:R-:W-:Y:S01]  /*58a0*/  PRMT R6, RZ, 0x7610, R6 ;  /* 0x00007610ff067816 */ /* 0x000fe20000000006 */
[----:B--2---:R-:W-:Y:S04]  /*58b0*/  STL [R1+0x344], R20 ;  /* 0x0003441401007387 */ /* 0x004fe80000100800 */
[----:B------:R0:W-:Y:S04]  /*58c0*/  STL [R1+0x348], R21 ;  /* 0x0003481501007387 */ /* 0x0001e80000100800 */
[----:B------:R-:W-:Y:S01]  /*58d0*/  STL.64 [R1+0xe8], R26 ;  /* 0x0000e81a01007387 */ /* 0x000fe20000100a00 */
[----:B0-----:R-:W-:-:S03]  /*58e0*/  IMAD.WIDE R20, R5, 0x2, R64 ;  /* 0x0000000205147825 */ /* 0x001fc600078e0240 */
[----:B------:R-:W-:Y:S04]  /*58f0*/  STL.64 [R1+0x70], R22 ;  /* 0x0000701601007387 */ /* 0x000fe80000100a00 */
[----:B------:R0:W-:Y:S04]  /*5900*/  STL.64 [R1+0x68], R20 ;  /* 0x0000681401007387 */ /* 0x0001e80000100a00 */
[----:B------:R0:W2:Y:S02]  /*5910*/  @!P6 LDG.E.U16 R18, desc[UR20][R20.64] ;  /* 0x000000141412e981 */ /* 0x0000a4000c1e1500 */
[----:B0-----:R-:W-:-:S02]  /*5920*/  IMAD R20, R62, 0x74, RZ ;  /* 0x000000743e147824 */ /* 0x001fc400078e02ff */
[----:B---3--:R0:W-:Y:S02]  /*5930*/  STL [R1+0x2d4], R24 ;  /* 0x0002d41801007387 */ /* 0x0081e40000100800 */
[----:B------:R-:W-:-:S04]  /*5940*/  IMAD.WIDE R22, R20, 0x2, R66 ;  /* 0x0000000214167825 */ /* 0x000fc800078e0242 */
[----:B------:R-:W-:-:S04]  /*5950*/  IMAD.WIDE R20, R20, 0x2, R64 ;  /* 0x0000000214147825 */ /* 0x000fc800078e0240 */
[----:B0-----:R-:W-:Y:S01]  /*5960*/  IMAD R24, R62, 0x6c, RZ ;  /* 0x0000006c3e187824 */ /* 0x001fe200078e02ff */
[----:B------:R-:W3:Y:S03]  /*5970*/  @!P0 LDG.E.U16 R30, desc[UR20][R20.64] ;  /* 0x00000014141e8981 */ /* 0x000ee6000c1e1500 */
[C---:B------:R-:W-:Y:S01]  /*5980*/  IMAD.WIDE R26, R24.reuse, 0x2, R66 ;  /* 0x00000002181a7825 */ /* 0x040fe200078e0242 */
[----:B----4-:R0:W-:Y:S04]  /*5990*/  STL [R1+0x340], R25 ;  /* 0x0003401901007387 */ /* 0x0101e80000100800 */
[----:B------:R-:W4:Y:S04]  /*59a0*/  @!P5 LDG.E.U16 R17, desc[UR20][R26.64] ;  /* 0x000000141a11d981 */ /* 0x000f28000c1e1500 */
[----:B------:R-:W4:Y:S01]  /*59b0*/  @!P0 LDG.E.U16 R6, desc[UR20][R22.64] ;  /* 0x0000001416068981 */ /* 0x000f22000c1e1500 */
[----:B0-----:R-:W-:-:S05]  /*59c0*/  IMAD.WIDE R24, R24, 0x2, R64 ;  /* 0x0000000218187825 */ /* 0x001fca00078e0240 */
[----:B------:R-:W4:Y:S04]  /*59d0*/  @!P5 LDG.E.U16 R16, desc[UR20][R24.64] ;  /* 0x000000141810d981 */ /* 0x000f28000c1e1500 */
        /* <DEDUP_REMOVED lines=16> */
[----:B------:R-:W-:Y:S01]  /*5ae0*/  STL [R1+0x14fc], R22 ;  /* 0x0014fc1601007387 */ /* 0x000fe20000100800 */
[----:B------:R-:W-:-:S05]  /*5af0*/  VIADD R4, R56, 0xfffffff2 ;  /* 0xfffffff238047836 */ /* 0x000fca0000000000 */
[----:B------:R-:W-:Y:S02]  /*5b00*/  ISETP.GE.U32.AND P0, PT, R4, 0x7fffff73, PT ;  /* 0x7fffff730400780c */ /* 0x000fe40003f06070 */
[----:B------:R-:W-:Y:S02]  /*5b10*/  PRMT R4, RZ, 0x7610, R4 ;  /* 0x00007610ff047816 */ /* 0x000fe40000000004 */
[----:B------:R-:W-:Y:S01]  /*5b20*/  PRMT R58, RZ, 0x7610, R58 ;  /* 0x00007610ff3a7816 */ /* 0x000fe2000000003a */
[----:B--2---:R-:W-:Y:S04]  /*5b30*/  STL [R1+0x2cc], R18 ;  /* 0x0002cc1201007387 */ /* 0x004fe80000100800 */
[----:B------:R-:W-:Y:S04]  /*5b40*/  STL [R1+0x16dc], R22 ;  /* 0x0016dc1601007387 */ /* 0x000fe80000100800 */
[----:B------:R-:W-:Y:S04]  /*5b50*/  STL [R1+0x121c], R23 ;  /* 0x00121c1701007387 */ /* 0x000fe80000100800 */
[----:B------:R-:W-:Y:S04]  /*5b60*/  STL [R1+0x1500], R23 ;  /* 0x0015001701007387 */ /* 0x000fe80000100800 */
[----:B------:R-:W-:Y:S04]  /*5b70*/  STL [R1+0x16e0], R23 ;  /* 0x0016e01701007387 */ /* 0x000fe80000100800 */
[----:B---3--:R-:W-:Y:S04]  /*5b80*/  STL [R1+0x16f0], R30 ;  /* 0x0016f01e01007387 */ /* 0x008fe80000100800 */
[----:B------:R-:W-:Y:S04]  /*5b90*/  STL [R1+0x1228], R20 ;  /* 0x0012281401007387 */ /* 0x000fe80000100800 */
[----:B------:R-:W-:Y:S04]  /*5ba0*/  STL [R1+0x1538], R20 ;  /* 0x0015381401007387 */ /* 0x000fe80000100800 */
[----:B------:R-:W-:Y:S04]  /*5bb0*/  STL [R1+0x16e4], R20 ;  /* 0x0016e41401007387 */ /* 0x000fe80000100800 */
[----:B------:R-:W-:Y:S04]  /*5bc0*/  STL [R1+0x1224], R21 ;  /* 0x0012241501007387 */ /* 0x000fe80000100800 */
[----:B------:R-:W-:Y:S04]  /*5bd0*/  STL [R1+0x1518], R21 ;  /* 0x0015181501007387 */ /* 0x000fe80000100800 */
[----:B------:R-:W-:Y:S04]  /*5be0*/  STL [R1+0x16e8], R21 ;  /* 0x0016e81501007387 */ /* 0x000fe80000100800 */
[----:B----4-:R-:W-:Y:S04]  /*5bf0*/  STL [R1+0x2c8], R17 ;  /* 0x0002c81101007387 */ /* 0x010fe80000100800 */
[----:B------:R0:W-:Y:S04]  /*5c00*/  STL [R1+0x2c4], R16 ;  /* 0x0002c41001007387 */ /* 0x0001e80000100800 */
[----:B------:R1:W-:Y:S01]  /*5c10*/  STL.S16 [R1+0x71c], R4 ;  /* 0x00071c0401007387 */ /* 0x0003e20000100600 */
[----:B0-----:R-:W-:-:S02]  /*5c20*/  IMAD R16, R62, 0x7c, RZ ;  /* 0x0000007c3e107824 */ /* 0x001fc400078e02ff */
[----:B-1----:R-:W-:Y:S02]  /*5c30*/  IMAD R4, R62, 0x5, RZ ;  /* 0x000000053e047824 */ /* 0x002fe400078e02ff */
[--C-:B------:R-:W-:Y:S01]  /*5c40*/  IMAD.WIDE R18, R16, 0x2, R66.reuse ;  /* 0x0000000210127825 */ /* 0x100fe200078e0242 */
[----:B------:R-:W-:Y:S03]  /*5c50*/  STL [R1+0x2b8], R6 ;  /* 0x0002b80601007387 */ /* 0x000fe60000100800 */
[C---:B------:R-:W-:Y:S01]  /*5c60*/  IMAD.WIDE R34, R4.reuse, 0x2, R66 ;  /* 0x0000000204227825 */ /* 0x040fe200078e0242 */
[----:B------:R-:W-:Y:S03]  /*5c70*/  STL [R1+0x1230], R18 ;  /* 0x0012301201007387 */ /* 0x000fe60000100800 */
[----:B------:R-:W-:Y:S01]  /*5c80*/  IMAD.WIDE R32, R4, 0x2, R64 ;  /* 0x0000000204207825 */ /* 0x000fe200078e0240 */
[----:B------:R-:W-:Y:S04]  /*5c90*/  STL.64 [R1+0x668], R34 ;  /* 0x0006682201007387 */ /* 0x000fe80000100a00 */
[----:B------:R-:W-:Y:S04]  /*5ca0*/  STL [R1+0x1590], R18 ;  /* 0x0015901201007387 */ /* 0x000fe80000100800 */
[----:B------:R-:W-:Y:S04]  /*5cb0*/  STL.64 [R1+0x660], R32 ;  /* 0x0006602001007387 */ /* 0x000fe80000100a00 */
[----:B------:R-:W2:Y:S04]  /*5cc0*/  @!P6 LDG.E.U16 R58, desc[UR20][R18.64] ;  /* 0x00000014123ae981 */ /* 0x000ea8000c1e1500 */
[----:B------:R0:W-:Y:S04]  /*5cd0*/  STL [R1+0x16ec], R18 ;  /* 0x0016ec1201007387 */ /* 0x0001e80000100800 */
[----:B0-----:R-:W3:Y:S01]  /*5ce0*/  LDL.LU R18, [R1+0x71c] ;  /* 0x00071c0001127983 */ /* 0x001ee20000300800 */
[----:B------:R-:W-:-:S04]  /*5cf0*/  IADD3 R5, PT, PT, R56, -0x6, RZ ;  /* 0xfffffffa38057810 */ /* 0x000fc80007ffe0ff */
[----:B------:R-:W-:Y:S02]  /*5d00*/  ISETP.GE.U32.AND P5, PT, R5, 0x7fffff7b, PT ;  /* 0x7fffff7b0500780c */ /* 0x000fe40003fa6070 */
[----:B------:R-:W-:-:S11]  /*5d10*/  PRMT R21, RZ, 0x7610, R21 ;  /* 0x00007610ff157816 */ /* 0x000fd60000000015 */
[----:B------:R-:W4:Y:S04]  /*5d20*/  @!P5 LDG.E.U16 R21, desc[UR20][R32.64] ;  /* 0x000000142015d981 */ /* 0x000f28000c1e1500 */
[----:B---3--:R0:W3:Y:S01]  /*5d30*/  @!P5 LDG.E.U16 R18, desc[UR20][R34.64] ;  /* 0x000000142212d981 */ /* 0x0080e2000c1e1500 */
[----:B------:R-:W-:Y:S01]  /*5d40*/  PRMT R7, RZ, 0x7610, R7 ;  /* 0x00007610ff077816 */ /* 0x000fe20000000007 */
[----:B------:R-:W-:-:S04]  /*5d50*/  IMAD.WIDE R16, R16, 0x2, R64 ;  /* 0x0000000210107825 */ /* 0x000fc800078e0240 */
[C---:B------:R-:W-:Y:S01]  /*5d60*/  VIADD R6, R56.reuse, 0xffffffea ;  /* 0xffffffea38067836 */ /* 0x040fe20000000000 */
[----:B------:R1:W2:Y:S01]  /*5d70*/  @!P6 LDG.E.U16 R7, desc[UR20][R16.64] ;  /* 0x000000141007e981 */ /* 0x0002a2000c1e1500 */
[----:B------:R-:W-:Y:S02]  /*5d80*/  VIADD R5, R56, 0xffffffe2 ;  /* 0xffffffe238057836 */ /* 0x000fe40000000000 */
[----:B------:R-:W-:Y:S01]  /*5d90*/  IMAD R4, R62, 0xd, RZ ;  /* 0x0000000d3e047824 */ /* 0x000fe200078e02ff */
[----:B------:R-:W-:Y:S01]  /*5da0*/  STL [R1+0x122c], R19 ;  /* 0x00122c1301007387 */ /* 0x000fe20000100800 */
[----:B------:R-:W-:-:S03]  /*5db0*/  ISETP.GE.U32.AND P6, PT, R6, 0x7fffff6b, PT ;  /* 0x7fffff6b0600780c */ /* 0x000fc60003fc6070 */
[----:B------:R-:W-:Y:S01]  /*5dc0*/  STL [R1+0x1558], R19 ;  /* 0x0015581301007387 */ /* 0x000fe20000100800 */
[----:B------:R-:W-:Y:S01]  /*5dd0*/  ISETP.GE.U32.AND P5, PT, R5, 0x7fffff63, PT ;  /* 0x7fffff630500780c */ /* 0x000fe20003fa6070 */
[----:B------:R-:W-:Y:S02]  /*5de0*/  IMAD R5, R62, 0x15, RZ ;  /* 0x000000153e057824 */ /* 0x000fe400078e02ff */
[----:B------:R-:W-:Y:S01]  /*5df0*/  STL [R1+0x16f4], R19 ;  /* 0x0016f41301007387 */ /* 0x000fe20000100800 */
[----:B------:R-:W-:Y:S01]  /*5e00*/  PRMT R20, RZ, 0x7610, R20 ;  /* 0x00007610ff147816 */ /* 0x000fe20000000014 */
[----:B0-----:R-:W-:Y:S02]  /*5e10*/  IMAD.WIDE R34, R4, 0x2, R66 ;  /* 0x0000000204227825 */ /* 0x001fe400078e0242 */
[----:B------:R-:W-:Y:S01]  /*5e20*/  STL [R1+0x1238], R16 ;  /* 0x0012381001007387 */ /* 0x000fe20000100800 */
[----:B------:R-:W-:-:S03]  /*5e30*/  PRMT R22, RZ, 0x7610, R22 ;  /* 0x00007610ff167816 */ /* 0x000fc60000000016 */
[----:B------:R-:W-:Y:S01]  /*5e40*/  STL [R1+0x1234], R17 ;  /* 0x0012341101007387 */ /* 0x000fe20000100800 */
[----:B------:R-:W-:-:S03]  /*5e50*/  PRMT R25, RZ, 0x7610, R25 ;  /* 0x00007610ff197816 */ /* 0x000fc60000000019 */
[----:B------:R-:W-:Y:S01]  /*5e60*/  STL.64 [R1+0x1608], R16 ;  /* 0x0016081001007387 */ /* 0x000fe20000100a00 */
[----:B------:R-:W-:-:S03]  /*5e70*/  IMAD.WIDE R32, R4, 0x2, R64 ;  /* 0x0000000204207825 */ /* 0x000fc600078e0240 */
[----:B------:R1:W-:Y:S01]  /*5e80*/  STL [R1+0x16f8], R17 ;  /* 0x0016f81101007387 */ /* 0x0003e20000100800 */
[----:B------:R-:W-:Y:S01]  /*5e90*/  VIADD R4, R56, 0xffffffd2 ;  /* 0xffffffd238047836 */ /* 0x000fe20000000000 */
[----:B------:R-:W-:Y:S02]  /*5ea0*/  PRMT R23, RZ, 0x7610, R23 ;  /* 0x00007610ff177816 */ /* 0x000fe40000000017 */
[----:B------:R-:W2:Y:S01]  /*5eb0*/  @!P0 LDG.E.U16 R20, desc[UR20][R34.64] ;  /* 0x0000001422148981 */ /* 0x000ea2000c1e1500 */
[----:B------:R-:W-:-:S03]  /*5ec0*/  PRMT R24, RZ, 0x7610, R24 ;  /* 0x00007610ff187816 */ /* 0x000fc60000000018 */
[----:B------:R0:W2:Y:S01]  /*5ed0*/  @!P0 LDG.E.U16 R23, desc[UR20][R32.64] ;  /* 0x0000001420178981 */ /* 0x0000a2000c1e1500 */
[----:B-1----:R-:W-:-:S05]  /*5ee0*/  IMAD.WIDE R16, R5, 0x2, R64 ;  /* 0x0000000205107825 */ /* 0x002fca00078e0240 */
[----:B------:R-:W2:Y:S04]  /*5ef0*/  @!P6 LDG.E.U16 R25, desc[UR20][R16.64] ;  /* 0x000000141019e981 */ /* 0x000ea8000c1e1500 */
[----:B---3--:R1:W-:Y:S02]  /*5f00*/  STL [R1+0x16fc], R18 ;  /* 0x0016fc1201007387 */ /* 0x0083e40000100800 */
[----:B-1----:R-:W-:Y:S02]  /*5f10*/  IMAD.WIDE R18, R5, 0x2, R66 ;  /* 0x0000000205127825 */ /* 0x002fe400078e0242 */
[----:B----4-:R-:W-:Y:S04]  /*5f20*/  STL [R1+0x1700], R21 ;  /* 0x0017001501007387 */ /* 0x010fe80000100800 */
[----:B------:R1:W3:Y:S01]  /*5f30*/  @!P6 LDG.E.U16 R22, desc[UR20][R18.64] ;  /* 0x000000141216e981 */ /* 0x0002e2000c1e1500 */
[----:B------:R-:W-:Y:S01]  /*5f40*/  ISETP.GE.U32.AND P6, PT, R4, 0x7fffff53, PT ;  /* 0x7fffff530400780c */ /* 0x000fe20003fc6070 */
[----:B------:R-:W-:-:S02]  /*5f50*/  IMAD R4, R62, 0x1d, RZ ;  /* 0x0000001d3e047824 */ /* 0x000fc400078e02ff */
[----:B--2---:R-:W-:Y:S04]  /*5f60*/  STL [R1+0x4d0], R58 ;  /* 0x0004d03a01007387 */ /* 0x004fe80000100800 */
[----:B------:R-:W-:Y:S04]  /*5f70*/  STL.64 [R1+0x5e8], R34 ;  /* 0x0005e82201007387 */ /* 0x000fe80000100a00 */
[----:B------:R0:W-:Y:S02]  /*5f80*/  STL.64 [R1+0x5e0], R32 ;  /* 0x0005e02001007387 */ /* 0x0001e40000100a00 */
[----:B0-----:R-:W-:-:S05]  /*5f90*/  IMAD.WIDE R32, R4, 0x2, R66 ;  /* 0x0000000204207825 */ /* 0x001fca00078e0242 */
[----:B------:R-:W2:Y:S01]  /*5fa0*/  @!P5 LDG.E.U16 R24, desc[UR20][R32.64] ;  /* 0x000000142018d981 */ /* 0x000ea2000c1e1500 */
[----:B------:R-:W-:-:S05]  /*5fb0*/  VIADD R6, R56, 0xffffffda ;  /* 0xffffffda38067836 */ /* 0x000fca0000000000 */
[----:B------:R-:W-:Y:S01]  /*5fc0*/  ISETP.GE.U32.AND P0, PT, R6, 0x7fffff5b, PT ;  /* 0x7fffff5b0600780c */ /* 0x000fe20003f06070 */
[----:B------:R-:W-:Y:S01]  /*5fd0*/  STL [R1+0x1704], R20 ;  /* 0x0017041401007387 */ /* 0x000fe20000100800 */
[----:B------:R-:W-:Y:S01]  /*5fe0*/  IMAD R5, R62, 0x25, RZ ;  /* 0x000000253e057824 */ /* 0x000fe200078e02ff */
[----:B------:R-:W-:Y:S02]  /*5ff0*/  PRMT R26, RZ, 0x7610, R26 ;  /* 0x00007610ff1a7816 */ /* 0x000fe4000000001a */
[----:B------:R1:W-:Y:S01]  /*6000*/  STL.64 [R1+0x568], R18 ;  /* 0x0005681201007387 */ /* 0x0003e20000100a00 */
[----:B------:R-:W-:-:S03]  /*6010*/  PRMT R29, RZ, 0x7610, R29 ;  /* 0x00007610ff1d7816 */ /* 0x000fc6000000001d */
[----:B------:R0:W-:Y:S04]  /*6020*/  STL.64 [R1+0x1750], R20 ;  /* 0x0017501401007387 */ /* 0x0001e80000100a00 */
[----:B------:R4:W-:Y:S01]  /*6030*/  STL.64 [R1+0x560], R16 ;  /* 0x0005601001007387 */ /* 0x0009e20000100a00 */
[----:B-1----:R-:W-:-:S04]  /*6040*/  IMAD.WIDE R18, R5, 0x2, R66 ;  /* 0x0000000205127825 */ /* 0x002fc800078e0242 */
[----:B0-----:R-:W-:-:S04]  /*6050*/  IMAD.WIDE R20, R4, 0x2, R64 ;  /* 0x0000000204147825 */ /* 0x001fc800078e0240 */
[----:B----4-:R-:W-:Y:S01]  /*6060*/  IMAD.WIDE R16, R5, 0x2, R64 ;  /* 0x0000000205107825 */ /* 0x010fe200078e0240 */
[----:B------:R-:W-:Y:S03]  /*6070*/  STL [R1+0x1708], R23 ;  /* 0x0017081701007387 */ /* 0x000fe60000100800 */
[----:B------:R-:W-:Y:S01]  /*6080*/  VIADD R4, R56, 0xffffffc2 ;  /* 0xffffffc238047836 */ /* 0x000fe20000000000 */
[----:B------:R-:W4:Y:S01]  /*6090*/  @!P0 LDG.E.U16 R26, desc[UR20][R18.64] ;  /* 0x00000014121a8981 */ /* 0x000f22000c1e1500 */
[----:B------:R-:W-:-:S03]  /*60a0*/  PRMT R27, RZ, 0x7610, R27 ;  /* 0x00007610ff1b7816 */ /* 0x000fc6000000001b */
[----:B------:R-:W4:Y:S01]  /*60b0*/  @!P0 LDG.E.U16 R29, desc[UR20][R16.64] ;  /* 0x00000014101d8981 */ /* 0x000f22000c1e1500 */
[----:B------:R-:W-:Y:S01]  /*60c0*/  ISETP.GE.U32.AND P0, PT, R4, 0x7fffff43, PT ;  /* 0x7fffff430400780c */ /* 0x000fe20003f06070 */
[----:B------:R-:W-:Y:S02]  /*60d0*/  IMAD R4, R62, 0x2d, RZ ;  /* 0x0000002d3e047824 */ /* 0x000fe400078e02ff */
[----:B------:R-:W-:Y:S01]  /*60e0*/  STL [R1+0x4cc], R7 ;  /* 0x0004cc0701007387 */ /* 0x000fe20000100800 */
[----:B------:R-:W-:-:S03]  /*60f0*/  PRMT R28, RZ, 0x7610, R28 ;  /* 0x00007610ff1c7816 */ /* 0x000fc6000000001c */
[----:B------:R0:W4:Y:S04]  /*6100*/  @!P5 LDG.E.U16 R27, desc[UR20][R20.64] ;  /* 0x00000014141bd981 */ /* 0x000128000c1e1500 */
[----:B---3--:R-:W-:Y:S04]  /*6110*/  STL [R1+0x170c], R22 ;  /* 0x00170c1601007387 */ /* 0x008fe80000100800 */
[----:B------:R-:W-:Y:S04]  /*6120*/  STL.64 [R1+0x4e8], R32 ;  /* 0x0004e82001007387 */ /* 0x000fe80000100a00 */
[----:B------:R-:W-:Y:S04]  /*6130*/  STL.64 [R1+0x4e0], R20 ;  /* 0x0004e01401007387 */ /* 0x000fe80000100a00 */
[----:B--2---:R1:W-:Y:S02]  /*6140*/  STL.64 [R1+0x1740], R24 ;  /* 0x0017401801007387 */ /* 0x0043e40000100a00 */
[----:B-1----:R-:W-:-:S05]  /*6150*/  IMAD.WIDE R24, R4, 0x2, R66 ;  /* 0x0000000204187825 */ /* 0x002fca00078e0242 */
[----:B------:R1:W2:Y:S01]  /*6160*/  @!P6 LDG.E.U16 R28, desc[UR20][R24.64] ;  /* 0x00000014181ce981 */ /* 0x0002a2000c1e1500 */
[----:B------:R-:W-:Y:S01]  /*6170*/  VIADD R6, R56, 0xffffffca ;  /* 0xffffffca38067836 */ /* 0x000fe20000000000 */
[----:B------:R-:W-:-:S04]  /*6180*/  PRMT R31, RZ, 0x7610, R31 ;  /* 0x00007610ff1f7816 */ /* 0x000fc8000000001f */
[----:B------:R-:W-:Y:S01]  /*6190*/  ISETP.GE.U32.AND P5, PT, R6, 0x7fffff4b, PT ;  /* 0x7fffff4b0600780c */ /* 0x000fe20003fa6070 */
[----:B------:R-:W-:Y:S01]  /*61a0*/  IMAD R5, R62, 0x35, RZ ;  /* 0x000000353e057824 */ /* 0x000fe200078e02ff */
[----:B------:R3:W-:Y:S01]  /*61b0*/  STL.64 [R1+0x468], R18 ;  /* 0x0004681201007387 */ /* 0x0007e20000100a00 */
[----:B0-----:R-:W-:Y:S01]  /*61c0*/  IMAD.WIDE R20, R4, 0x2, R64 ;  /* 0x0000000204147825 */ /* 0x001fe200078e0240 */
[----:B------:R-:W-:Y:S02]  /*61d0*/  PRMT R41, RZ, 0x7610, R41 ;  /* 0x00007610ff297816 */ /* 0x000fe40000000029 */
[----:B------:R0:W-:Y:S01]  /*61e0*/  STL.64 [R1+0x460], R16 ;  /* 0x0004601001007387 */ /* 0x0001e20000100a00 */
[C---:B------:R-:W-:Y:S01]  /*61f0*/  VIADD R6, R56.reuse, 0xffffffba ;  /* 0xffffffba38067836 */ /* 0x040fe20000000000 */
[----:B------:R-:W-:Y:S01]  /*6200*/  PRMT R42, RZ, 0x7610, R42 ;  /* 0x00007610ff2a7816 */ /* 0x000fe2000000002a */
[----:B------:R-:W-:Y:S01]  /*6210*/  VIADD R4, R56, 0xffffffb2 ;  /* 0xffffffb238047836 */ /* 0x000fe20000000000 */
[----:B------:R1:W2:Y:S01]  /*6220*/  @!P6 LDG.E.U16 R31, desc[UR20][R20.64] ;  /* 0x00000014141fe981 */ /* 0x0002a2000c1e1500 */
[----:B---3--:R-:W-:Y:S01]  /*6230*/  IMAD.WIDE R18, R5, 0x2, R66 ;  /* 0x0000000205127825 */ /* 0x008fe200078e0242 */
[----:B------:R-:W-:-:S03]  /*6240*/  ISETP.GE.U32.AND P6, PT, R6, 0x7fffff3b, PT ;  /* 0x7fffff3b0600780c */ /* 0x000fc60003fc6070 */
[----:B0-----:R-:W-:Y:S01]  /*6250*/  IMAD.WIDE R16, R5, 0x2, R64 ;  /* 0x0000000205107825 */ /* 0x001fe200078e0240 */
[----:B------:R0:W3:Y:S04]  /*6260*/  @!P5 LDG.E.U16 R41, desc[UR20][R18.64] ;  /* 0x000000141229d981 */ /* 0x0000e8000c1e1500 */
[----:B------:R0:W3:Y:S01]  /*6270*/  @!P5 LDG.E.U16 R42, desc[UR20][R16.64] ;  /* 0x00000014102ad981 */ /* 0x0000e2000c1e1500 */
[----:B------:R-:W-:Y:S01]  /*6280*/  ISETP.GE.U32.AND P5, PT, R4, 0x7fffff33, PT ;  /* 0x7fffff330400780c */ /* 0x000fe20003fa6070 */
[C---:B------:R-:W-:Y:S02]  /*6290*/  IMAD R4, R62.reuse, 0x3d, RZ ;  /* 0x0000003d3e047824 */ /* 0x040fe400078e02ff */
[----:B----4-:R-:W-:Y:S01]  /*62a0*/  STL.64 [R1+0x1758], R26 ;  /* 0x0017581a01007387 */ /* 0x010fe20000100a00 */
[----:B------:R-:W-:-:S03]  /*62b0*/  IMAD R5, R62, 0x45, RZ ;  /* 0x000000453e057824 */ /* 0x000fc600078e02ff */
[----:B------:R1:W-:Y:S01]  /*62c0*/  STL.64 [R1+0x3e8], R24 ;  /* 0x0003e81801007387 */ /* 0x0003e20000100a00 */
[----:B------:R-:W-:-:S03]  /*62d0*/  PRMT R48, RZ, 0x7610, R48 ;  /* 0x00007610ff307816 */ /* 0x000fc60000000030 */
[----:B------:R4:W-:Y:S01]  /*62e0*/  STL.64 [R1+0x3e0], R20 ;  /* 0x0003e01401007387 */ /* 0x0009e20000100a00 */
[----:B------:R-:W-:Y:S02]  /*62f0*/  PRMT R59, RZ, 0x7610, R59 ;  /* 0x00007610ff3b7816 */ /* 0x000fe4000000003b */
[----:B------:R-:W-:Y:S02]  /*6300*/  PRMT R61, RZ, 0x7610, R61 ;  /* 0x00007610ff3d7816 */ /* 0x000fe4000000003d */
[----:B------:R-:W-:Y:S01]  /*6310*/  PRMT R60, RZ, 0x7610, R60 ;  /* 0x00007610ff3c7816 */ /* 0x000fe2000000003c */
[----:B------:R-:W-:Y:S02]  /*6320*/  VIADD R6, R56, 0xffffffaa ;  /* 0xffffffaa38067836 */ /* 0x000fe40000000000 */
[----:B-1----:R-:W-:-:S04]  /*6330*/  IMAD.WIDE R24, R4, 0x2, R66 ;  /* 0x0000000204187825 */ /* 0x002fc800078e0242 */
[----:B----4-:R-:W-:Y:S01]  /*6340*/  IMAD.WIDE R20, R4, 0x2, R64 ;  /* 0x0000000204147825 */ /* 0x010fe200078e0240 */
[----:B------:R1:W4:Y:S03]  /*6350*/  @!P0 LDG.E.U16 R48, desc[UR20][R24.64] ;  /* 0x0000001418308981 */ /* 0x000326000c1e1500 */
[----:B------:R-:W-:Y:S01]  /*6360*/  VIADD R4, R56, 0xffffffa2 ;  /* 0xffffffa238047836 */ /* 0x000fe20000000000 */
[----:B------:R0:W3:Y:S01]  /*6370*/  @!P0 LDG.E.U16 R59, desc[UR20][R20.64] ;  /* 0x00000014143b8981 */ /* 0x0000e2000c1e1500 */
[----:B------:R-:W-:Y:S02]  /*6380*/  ISETP.GE.U32.AND P0, PT, R6, 0x7fffff2b, PT ;  /* 0x7fffff2b0600780c */ /* 0x000fe40003f06070 */
[----:B------:R-:W-:Y:S02]  /*6390*/  PRMT R63, RZ, 0x7610, R63 ;  /* 0x00007610ff3f7816 */ /* 0x000fe4000000003f */
[----:B------:R-:W-:Y:S01]  /*63a0*/  PRMT R85, RZ, 0x7610, R85 ;  /* 0x00007610ff557816 */ /* 0x000fe20000000055 */
[----:B------:R-:W-:Y:S01]  /*63b0*/  VIADD R6, R56, 0xffffff9a ;  /* 0xffffff9a38067836 */ /* 0x000fe20000000000 */
[----:B------:R-:W-:-:S02]  /*63c0*/  PRMT R57, RZ, 0x7610, R57 ;  /* 0x00007610ff397816 */ /* 0x000fc40000000039 */
[----:B------:R-:W-:Y:S02]  /*63d0*/  PRMT R55, RZ, 0x7610, R55 ;  /* 0x00007610ff377816 */ /* 0x000fe40000000037 */
[----:B------:R-:W-:Y:S02]  /*63e0*/  PRMT R52, RZ, 0x7610, R52 ;  /* 0x00007610ff347816 */ /* 0x000fe40000000034 */
[----:B------:R-:W-:Y:S02]  /*63f0*/  PRMT R51, RZ, 0x7610, R51 ;  /* 0x00007610ff337816 */ /* 0x000fe40000000033 */
[----:B------:R-:W-:Y:S02]  /*6400*/  PRMT R54, RZ, 0x7610, R54 ;  /* 0x00007610ff367816 */ /* 0x000fe40000000036 */
[----:B------:R-:W-:Y:S01]  /*6410*/  PRMT R53, RZ, 0x7610, R53 ;  /* 0x00007610ff357816 */ /* 0x000fe20000000035 */
[----:B------:R-:W-:Y:S02]  /*6420*/  IMAD.MOV.U32 R87, RZ, RZ, R12 ;  /* 0x000000ffff577224 */ /* 0x000fe400078e000c */
[----:B------:R-:W-:-:S02]  /*6430*/  IMAD R12, R62, 0x6d, RZ ;  /* 0x0000006d3e0c7824 */ /* 0x000fc400078e02ff */
[----:B------:R-:W-:Y:S02]  /*6440*/  IMAD.MOV.U32 R92, RZ, RZ, R15 ;  /* 0x000000ffff5c7224 */ /* 0x000fe400078e000f */
[----:B------:R-:W-:Y:S02]  /*6450*/  IMAD.MOV.U32 R93, RZ, RZ, R14 ;  /* 0x000000ffff5d7224 */ /* 0x000fe400078e000e */
[----:B------:R-:W-:Y:S01]  /*6460*/  IMAD.WIDE R14, R12, 0x2, R66 ;  /* 0x000000020c0e7825 */ /* 0x000fe200078e0242 */
[----:B------:R-:W-:-:S03]  /*6470*/  PRMT R45, RZ, 0x7610, R45 ;  /* 0x00007610ff2d7816 */ /* 0x000fc6000000002d */
[----:B------:R-:W-:Y:S01]  /*6480*/  IMAD.MOV.U32 R80, RZ, RZ, R8 ;  /* 0x000000ffff507224 */ /* 0x000fe200078e0008 */
[----:B------:R-:W-:Y:S01]  /*6490*/  PRMT R44, RZ, 0x7610, R44 ;  /* 0x00007610ff2c7816 */ /* 0x000fe2000000002c */
[----:B------:R-:W-:Y:S02]  /*64a0*/  IMAD.MOV.U32 R88, RZ, RZ, R13 ;  /* 0x000000ffff587224 */ /* 0x000fe400078e000d */
[----:B------:R-:W-:Y:S02]  /*64b0*/  IMAD R8, R62, 0x75, RZ ;  /* 0x000000753e087824 */ /* 0x000fe400078e02ff */
[----:B------:R-:W-:Y:S01]  /*64c0*/  IMAD.WIDE R12, R12, 0x2, R64 ;  /* 0x000000020c0c7825 */ /* 0x000fe200078e0240 */
[----:B------:R-:W-:Y:S02]  /*64d0*/  PRMT R49, RZ, 0x7610, R49 ;  /* 0x00007610ff317816 */ /* 0x000fe40000000031 */
[----:B------:R-:W-:Y:S01]  /*64e0*/  PRMT R46, RZ, 0x7610, R46 ;  /* 0x00007610ff2e7816 */ /* 0x000fe2000000002e */
[----:B------:R-:W-:Y:S01]  /*64f0*/  IMAD.MOV.U32 R91, RZ, RZ, R71 ;  /* 0x000000ffff5b7224 */ /* 0x000fe200078e0047 */
[----:B------:R-:W-:Y:S01]  /*6500*/  IADD3 R71, PT, PT, R56, -0xf, RZ ;  /* 0xfffffff138477810 */ /* 0x000fe20007ffe0ff */
[----:B------:R-:W-:-:S02]  /*6510*/  IMAD.MOV.U32 R86, RZ, RZ, R11 ;  /* 0x000000ffff567224 */ /* 0x000fc400078e000b */
[----:B------:R-:W-:Y:S02]  /*6520*/  IMAD.MOV.U32 R84, RZ, RZ, R10 ;  /* 0x000000ffff547224 */ /* 0x000fe400078e000a */
[----:B------:R-:W-:Y:S02]  /*6530*/  IMAD.MOV.U32 R81, RZ, RZ, R9 ;  /* 0x000000ffff517224 */ /* 0x000fe400078e0009 */
[----:B------:R-:W-:-:S04]  /*6540*/  IMAD.WIDE R10, R8, 0x2, R66 ;  /* 0x00000002080a7825 */ /* 0x000fc800078e0242 */
[----:B------:R-:W-:Y:S02]  /*6550*/  IMAD.MOV.U32 R89, RZ, RZ, R72 ;  /* 0x000000ffff597224 */ /* 0x000fe400078e0048 */
[----:B------:R-:W-:-:S04]  /*6560*/  IMAD.WIDE R8, R8, 0x2, R64 ;  /* 0x0000000208087825 */ /* 0x000fc800078e0240 */
[C---:B------:R-:W-:Y:S01]  /*6570*/  VIADD R72, R56.reuse, 0xfffffff9 ;  /* 0xfffffff938487836 */ /* 0x040fe20000000000 */
[----:B------:R-:W-:Y:S02]  /*6580*/  PRMT R39, RZ, 0x7610, R39 ;  /* 0x00007610ff277816 */ /* 0x000fe40000000027 */
[----:B------:R-:W-:Y:S02]  /*6590*/  PRMT R38, RZ, 0x7610, R38 ;  /* 0x00007610ff267816 */ /* 0x000fe40000000026 */
[----:B------:R-:W-:Y:S02]  /*65a0*/  PRMT R43, RZ, 0x7610, R43 ;  /* 0x00007610ff2b7816 */ /* 0x000fe4000000002b */
[----:B------:R-:W-:Y:S01]  /*65b0*/  PRMT R40, RZ, 0x7610, R40 ;  /* 0x00007610ff287816 */ /* 0x000fe20000000028 */
[----:B------:R-:W-:Y:S01]  /*65c0*/  IMAD.MOV.U32 R90, RZ, RZ, R73 ;  /* 0x000000ffff5a7224 */ /* 0x000fe200078e0049 */
[----:B------:R-:W-:Y:S01]  /*65d0*/  PRMT R83, RZ, 0x7610, R83 ;  /* 0x00007610ff537816 */ /* 0x000fe20000000053 */
[----:B------:R-:W-:Y:S01]  /*65e0*/  VIADD R73, R56, 0xffffffe9 ;  /* 0xffffffe938497836 */ /* 0x000fe20000000000 */
[----:B------:R-:W-:-:S02]  /*65f0*/  PRMT R23, RZ, 0x7610, R23 ;  /* 0x00007610ff177816 */ /* 0x000fc40000000017 */
[----:B------:R-:W-:Y:S02]  /*6600*/  PRMT R37, RZ, 0x7610, R37 ;  /* 0x00007610ff257816 */ /* 0x000fe40000000025 */
[----:B------:R-:W-:Y:S01]  /*6610*/  PRMT R36, RZ, 0x7610, R36 ;  /* 0x00007610ff247816 */ /* 0x000fe20000000024 */
[----:B--2---:R-:W-:Y:S04]  /*6620*/  STL.64 [R1+0x1760], R28 ;  /* 0x0017601c01007387 */ /* 0x004fe80000100a00 */
[----:B------:R0:W-:Y:S04]  /*6630*/  STL.64 [R1+0x368], R18 ;  /* 0x0003681201007387 */ /* 0x0001e80000100a00 */
[----:B------:R2:W-:Y:S01]  /*6640*/  STL.64 [R1+0x360], R16 ;  /* 0x0003601001007387 */ /* 0x0005e20000100a00 */
[----:B0-----:R-:W-:-:S04]  /*6650*/  IMAD.WIDE R18, R5, 0x2, R66 ;  /* 0x0000000205127825 */ /* 0x001fc800078e0242 */
[----:B--2---:R-:W-:Y:S01]  /*6660*/  IMAD.WIDE R16, R5, 0x2, R64 ;  /* 0x0000000205107825 */ /* 0x004fe200078e0240 */
[----:B------:R0:W2:Y:S04]  /*6670*/  @!P6 LDG.E.U16 R61, desc[UR20][R18.64] ;  /* 0x00000014123de981 */ /* 0x0000a8000c1e1500 */
[----:B------:R0:W2:Y:S01]  /*6680*/  @!P6 LDG.E.U16 R60, desc[UR20][R16.64] ;  /* 0x00000014103ce981 */ /* 0x0000a2000c1e1500 */
[----:B------:R-:W-:Y:S01]  /*6690*/  ISETP.GE.U32.AND P6, PT, R4, 0x7fffff23, PT ;  /* 0x7fffff230400780c */ /* 0x000fe20003fc6070 */
[C---:B------:R-:W-:Y:S02]  /*66a0*/  IMAD R4, R62.reuse, 0x4d, RZ ;  /* 0x0000004d3e047824 */ /* 0x040fe400078e02ff */
[----:B------:R1:W-:Y:S01]  /*66b0*/  STL.64 [R1+0x2e0], R24 ;  /* 0x0002e01801007387 */ /* 0x0003e20000100a00 */
[----:B------:R-:W-:-:S03]  /*66c0*/  IMAD R5, R62, 0x55, RZ ;  /* 0x000000553e057824 */ /* 0x000fc600078e02ff */
[----:B------:R0:W-:Y:S04]  /*66d0*/  STL.64 [R1+0x2d8], R20 ;  /* 0x0002d81401007387 */ /* 0x0001e80000100a00 */
[----:B------:R0:W-:Y:S01]  /*66e0*/  STL.64 [R1+0x260], R18 ;  /* 0x0002601201007387 */ /* 0x0001e20000100a00 */
[----:B-1----:R-:W-:-:S03]  /*66f0*/  IMAD.WIDE R24, R4, 0x2, R66 ;  /* 0x0000000204187825 */ /* 0x002fc600078e0242 */
[----:B------:R1:W-:Y:S01]  /*6700*/  STL.64 [R1+0x258], R16 ;  /* 0x0002581001007387 */ /* 0x0003e20000100a00 */
[----:B0-----:R-:W-:-:S03]  /*6710*/  IMAD.WIDE R20, R4, 0x2, R64 ;  /* 0x0000000204147825 */ /* 0x001fc600078e0240 */
[----:B------:R0:W2:Y:S01]  /*6720*/  @!P5 LDG.E.U16 R63, desc[UR20][R24.64] ;  /* 0x00000014183fd981 */ /* 0x0000a2000c1e1500 */
[----:B------:R-:W-:-:S03]  /*6730*/  IMAD.WIDE R18, R5, 0x2, R66 ;  /* 0x0000000205127825 */ /* 0x000fc600078e0242 */
[----:B------:R0:W2:Y:S01]  /*6740*/  @!P5 LDG.E.U16 R85, desc[UR20][R20.64] ;  /* 0x000000141455d981 */ /* 0x0000a2000c1e1500 */
[----:B------:R-:W-:Y:S01]  /*6750*/  ISETP.GE.U32.AND P5, PT, R6, 0x7fffff1b, PT ;  /* 0x7fffff1b0600780c */ /* 0x000fe20003fa6070 */
[----:B------:R-:W-:Y:S02]  /*6760*/  VIADD R4, R56, 0xffffff92 ;  /* 0xffffff9238047836 */ /* 0x000fe40000000000 */
[----:B------:R0:W2:Y:S01]  /*6770*/  @!P0 LDG.E.U16 R57, desc[UR20][R18.64] ;  /* 0x0000001412398981 */ /* 0x0000a2000c1e1500 */
[----:B-1----:R-:W-:-:S03]  /*6780*/  IMAD.WIDE R16, R5, 0x2, R64 ;  /* 0x0000000205107825 */ /* 0x002fc600078e0240 */
[----:B------:R0:W-:Y:S01]  /*6790*/  STL.64 [R1+0x1e0], R24 ;  /* 0x0001e01801007387 */ /* 0x0001e20000100a00 */
[----:B------:R-:W-:-:S03]  /*67a0*/  IMAD R5, R62, 0x65, RZ ;  /* 0x000000653e057824 */ /* 0x000fc600078e02ff */
[----:B------:R1:W2:Y:S01]  /*67b0*/  @!P0 LDG.E.U16 R55, desc[UR20][R16.64] ;  /* 0x0000001410378981 */ /* 0x0002a2000c1e1500 */
[----:B------:R-:W-:Y:S01]  /*67c0*/  ISETP.GE.U32.AND P0, PT, R4, 0x7fffff13, PT ;  /* 0x7fffff130400780c */ /* 0x000fe20003f06070 */
[----:B------:R-:W-:Y:S02]  /*67d0*/  IMAD R4, R62, 0x5d, RZ ;  /* 0x0000005d3e047824 */ /* 0x000fe400078e02ff */
[----:B------:R1:W-:Y:S04]  /*67e0*/  STL.64 [R1+0x1d8], R20 ;  /* 0x0001d81401007387 */ /* 0x0003e80000100a00 */
[----:B------:R3:W-:Y:S01]  /*67f0*/  STL.64 [R1+0x160], R18 ;  /* 0x0001601201007387 */ /* 0x0007e20000100a00 */
[----:B0-----:R-:W-:-:S03]  /*6800*/  IMAD.WIDE R24, R4, 0x2, R66 ;  /* 0x0000000204187825 */ /* 0x001fc600078e0242 */
[----:B------:R0:W-:Y:S01]  /*6810*/  STL.64 [R1+0x158], R16 ;  /* 0x0001581001007387 */ /* 0x0001e20000100a00 */
[----:B-1----:R-:W-:Y:S01]  /*6820*/  IMAD.WIDE R20, R4, 0x2, R64 ;  /* 0x0000000204147825 */ /* 0x002fe200078e0240 */
[----:B------:R-:W-:Y:S02]  /*6830*/  IADD3 R6, PT, PT, R56, -0x76, RZ ;  /* 0xffffff8a38067810 */ /* 0x000fe40007ffe0ff */
[----:B------:R1:W2:Y:S01]  /*6840*/  @!P6 LDG.E.U16 R54, desc[UR20][R24.64] ;  /* 0x000000141836e981 */ /* 0x0002a2000c1e1500 */
[----:B---3--:R-:W-:-:S03]  /*6850*/  IMAD.WIDE R18, R5, 0x2, R66 ;  /* 0x0000000205127825 */ /* 0x008fc600078e0242 */
[----:B------:R3:W2:Y:S01]  /*6860*/  @!P6 LDG.E.U16 R53, desc[UR20][R20.64] ;  /* 0x000000141435e981 */ /* 0x0006a2000c1e1500 */
[----:B0-----:R-:W-:-:S03]  /*6870*/  IMAD.WIDE R16, R5, 0x2, R64 ;  /* 0x0000000205107825 */ /* 0x001fc600078e0240 */
[----:B------:R0:W2:Y:S01]  /*6880*/  @!P5 LDG.E.U16 R52, desc[UR20][R18.64] ;  /* 0x000000141234d981 */ /* 0x0000a2000c1e1500 */
[----:B------:R-:W-:-:S03]  /*6890*/  VIADD R4, R56, 0xffffff82 ;  /* 0xffffff8238047836 */ /* 0x000fc60000000000 */
[----:B------:R0:W2:Y:S02]  /*68a0*/  @!P5 LDG.E.U16 R51, desc[UR20][R16.64] ;  /* 0x000000141033d981 */ /* 0x0000a4000c1e1500 */
[----:B------:R-:W-:Y:S02]  /*68b0*/  ISETP.GE.U32.AND P5, PT, R4, 0x7fffff03, PT ;  /* 0x7fffff030400780c */ /* 0x000fe40003fa6070 */
[----:B------:R1:W-:Y:S01]  /*68c0*/  STL.64 [R1+0xe0], R24 ;  /* 0x0000e01801007387 */ /* 0x0003e20000100a00 */
[----:B------:R-:W-:Y:S01]  /*68d0*/  ISETP.GE.U32.AND P6, PT, R6, 0x7fffff0b, PT ;  /* 0x7fffff0b0600780c */ /* 0x000fe20003fc6070 */
[----:B------:R-:W-:Y:S02]  /*68e0*/  IMAD R4, R62, 0x7d, RZ ;  /* 0x0000007d3e047824 */ /* 0x000fe400078e02ff */
[----:B------:R3:W-:Y:S02]  /*68f0*/  STL.64 [R1+0xd8], R20 ;  /* 0x0000d81401007387 */ /* 0x0007e40000100a00 */
[----:B------:R-:W-:-:S02]  /*6900*/  IMAD.WIDE R6, R4, 0x2, R66 ;  /* 0x0000000204067825 */ /* 0x000fc400078e0242 */
[----:B------:R0:W-:Y:S02]  /*6910*/  STL.64 [R1+0x60], R18 ;  /* 0x0000601201007387 */ /* 0x0001e40000100a00 */
[----:B------:R-:W-:Y:S02]  /*6920*/  IMAD.WIDE R4, R4, 0x2, R64 ;  /* 0x0000000204047825 */ /* 0x000fe400078e0240 */
[----:B------:R0:W-:Y:S04]  /*6930*/  STL.64 [R1+0x58], R16 ;  /* 0x0000581001007387 */ /* 0x0001e80000100a00 */
[----:B------:R-:W2:Y:S04]  /*6940*/  LDL R58, [R1+0x300] ;  /* 0x00030000013a7983 */ /* 0x000ea80000100800 */
[----:B------:R-:W-:Y:S04]  /*6950*/  STL [R1+0x1240], R14 ;  /* 0x0012400e01007387 */ /* 0x000fe80000100800 */
[----:B------:R-:W-:Y:S04]  /*6960*/  STL [R1+0x13cc], R14 ;  /* 0x0013cc0e01007387 */ /* 0x000fe80000100800 */
[----:B------:R-:W-:Y:S04]  /*6970*/  STL [R1+0x123c], R15 ;  /* 0x00123c0f01007387 */ /* 0x000fe80000100800 */
[----:B------:R-:W-:Y:S04]  /*6980*/  STL [R1+0x1680], R15 ;  /* 0x0016800f01007387 */ /* 0x000fe80000100800 */
[----:B------:R-:W-:Y:S04]  /*6990*/  STL [R1+0x1248], R12 ;  /* 0x0012480c01007387 */ /* 0x000fe80000100800 */
[----:B------:R-:W-:Y:S04]  /*69a0*/  STL [R1+0x13d8], R12 ;  /* 0x0013d80c01007387 */ /* 0x000fe80000100800 */
[----:B------:R-:W4:Y:S04]  /*69b0*/  @!P5 LDG.E.U16 R45, desc[UR20][R6.64] ;  /* 0x00000014062dd981 */ /* 0x000f28000c1e1500 */
[----:B------:R-:W4:Y:S01]  /*69c0*/  @!P5 LDG.E.U16 R44, desc[UR20][R4.64] ;  /* 0x00000014042cd981 */ /* 0x000f22000c1e1500 */
[----:B------:R-:W-:-:S03]  /*69d0*/  ISETP.GE.U32.AND P5, PT, R71, 0x7fffff72, PT ;  /* 0x7fffff724700780c */ /* 0x000fc60003fa6070 */
[----:B------:R-:W-:Y:S01]  /*69e0*/  STL [R1+0x1244], R13 ;  /* 0x0012440d01007387 */ /* 0x000fe20000100800 */
[----:B------:R-:W-:-:S03]  /*69f0*/  IMAD R71, R62, 0x6, RZ ;  /* 0x000000063e477824 */ /* 0x000fc600078e02ff */
[----:B------:R-:W-:Y:S04]  /*6a00*/  STL [R1+0x1250], R10 ;  /* 0x0012500a01007387 */ /* 0x000fe80000100800 */
[----:B------:R-:W4:Y:S04]  /*6a10*/  @!P6 LDG.E.U16 R49, desc[UR20][R10.64] ;  /* 0x000000140a31e981 */ /* 0x000f28000c1e1500 */
[----:B------:R-:W-:Y:S04]  /*6a20*/  STL [R1+0x13e8], R10 ;  /* 0x0013e80a01007387 */ /* 0x000fe80000100800 */
[----:B------:R-:W4:Y:S01]  /*6a30*/  @!P6 LDG.E.U16 R46, desc[UR20][R8.64] ;  /* 0x00000014082ee981 */ /* 0x000f22000c1e1500 */
[----:B------:R-:W-:Y:S01]  /*6a40*/  ISETP.GE.U32.AND P6, PT, R72, 0x7fffff7a, PT ;  /* 0x7fffff7a4800780c */ /* 0x000fe20003fc6070 */
[----:B------:R-:W-:-:S02]  /*6a50*/  IMAD R72, R62, 0xe, RZ ;  /* 0x0000000e3e487824 */ /* 0x000fc400078e02ff */
[----:B------:R-:W-:Y:S04]  /*6a60*/  STL [R1+0x124c], R11 ;  /* 0x00124c0b01007387 */ /* 0x000fe80000100800 */
[----:B------:R-:W-:Y:S01]  /*6a70*/  STL [R1+0x13e0], R11 ;  /* 0x0013e00b01007387 */ /* 0x000fe20000100800 */
[----:B-1----:R-:W-:-:S03]  /*6a80*/  IMAD.WIDE R24, R71, 0x2, R66 ;  /* 0x0000000247187825 */ /* 0x002fc600078e0242 */
[----:B------:R-:W-:Y:S01]  /*6a90*/  STL [R1+0x1258], R8 ;  /* 0x0012580801007387 */ /* 0x000fe20000100800 */
[----:B---3--:R-:W-:-:S03]  /*6aa0*/  IMAD.WIDE R20, R71, 0x2, R64 ;  /* 0x0000000247147825 */ /* 0x008fc600078e0240 */
[----:B------:R-:W-:Y:S01]  /*6ab0*/  STL [R1+0x13f8], R8 ;  /* 0x0013f80801007387 */ /* 0x000fe20000100800 */
[----:B0-----:R-:W-:-:S03]  /*6ac0*/  IMAD.WIDE R18, R72, 0x2, R66 ;  /* 0x0000000248127825 */ /* 0x001fc600078e0242 */
[----:B------:R-:W-:Y:S01]  /*6ad0*/  STL [R1+0x1254], R9 ;  /* 0x0012540901007387 */ /* 0x000fe20000100800 */
[----:B------:R-:W-:-:S03]  /*6ae0*/  IMAD.WIDE R16, R72, 0x2, R64 ;  /* 0x0000000248107825 */ /* 0x000fc600078e0240 */
[----:B------:R-:W-:Y:S01]  /*6af0*/  STL [R1+0x13f0], R9 ;  /* 0x0013f00901007387 */ /* 0x000fe20000100800 */
[----:B------:R-:W-:-:S03]  /*6b00*/  VIADD R71, R56, 0xfffffff8 ;  /* 0xfffffff838477836 */ /* 0x000fc60000000000 */
[----:B------:R-:W-:Y:S04]  /*6b10*/  STL [R1+0x1260], R6 ;  /* 0x0012600601007387 */ /* 0x000fe80000100800 */
[----:B------:R-:W-:Y:S04]  /*6b20*/  STL [R1+0x1504], R6 ;  /* 0x0015040601007387 */ /* 0x000fe80000100800 */
[----:B------:R-:W-:Y:S04]  /*6b30*/  STL [R1+0x125c], R7 ;  /* 0x00125c0701007387 */ /* 0x000fe80000100800 */
[----:B------:R-:W-:Y:S04]  /*6b40*/  STL [R1+0x1400], R7 ;  /* 0x0014000701007387 */ /* 0x000fe80000100800 */
[----:B------:R-:W-:Y:S04]  /*6b50*/  STL [R1+0x1268], R4 ;  /* 0x0012680401007387 */ /* 0x000fe80000100800 */
[----:B------:R-:W3:Y:S04]  /*6b60*/  @!P5 LDG.E.U16 R39, desc[UR20][R18.64] ;  /* 0x000000141227d981 */ /* 0x000ee8000c1e1500 */
[----:B------:R-:W3:Y:S01]  /*6b70*/  @!P5 LDG.E.U16 R38, desc[UR20][R16.64] ;  /* 0x000000141026d981 */ /* 0x000ee2000c1e1500 */
[----:B------:R-:W-:-:S03]  /*6b80*/  ISETP.GE.U32.AND P5, PT, R71, 0x7fffff79, PT ;  /* 0x7fffff794700780c */ /* 0x000fc60003fa6070 */
[----:B------:R-:W-:Y:S04]  /*6b90*/  STL [R1+0x151c], R4 ;  /* 0x00151c0401007387 */ /* 0x000fe80000100800 */
[----:B------:R-:W-:Y:S04]  /*6ba0*/  STL [R1+0x1264], R5 ;  /* 0x0012640501007387 */ /* 0x000fe80000100800 */
[----:B------:R-:W-:Y:S04]  /*6bb0*/  STL [R1+0x150c], R5 ;  /* 0x00150c0501007387 */ /* 0x000fe80000100800 */
[----:B------:R0:W-:Y:S04]  /*6bc0*/  STL.64 [R1+0x658], R24 ;  /* 0x0006581801007387 */ /* 0x0001e80000100a00 */
[----:B------:R0:W3:Y:S04]  /*6bd0*/  @!P6 LDG.E.U16 R43, desc[UR20][R24.64] ;  /* 0x00000014182be981 */ /* 0x0000e8000c1e1500 */
[----:B------:R1:W-:Y:S04]  /*6be0*/  STL.64 [R1+0x650], R20 ;  /* 0x0006501401007387 */ /* 0x0003e80000100a00 */
[----:B------:R1:W3:Y:S01]  /*6bf0*/  @!P6 LDG.E.U16 R40, desc[UR20][R20.64] ;  /* 0x000000141428e981 */ /* 0x0002e2000c1e1500 */
[----:B0-----:R-:W-:Y:S01]  /*6c00*/  IMAD R24, R62, 0x7, RZ ;  /* 0x000000073e187824 */ /* 0x001fe200078e02ff */
[----:B------:R-:W-:-:S02]  /*6c10*/  ISETP.GE.U32.AND P6, PT, R73, 0x7fffff6a, PT ;  /* 0x7fffff6a4900780c */ /* 0x000fc40003fc6070 */
[----:B------:R0:W-:Y:S01]  /*6c20*/  STL.64 [R1+0x5d8], R18 ;  /* 0x0005d81201007387 */ /* 0x0001e20000100a00 */
[----:B-1----:R-:W-:-:S04]  /*6c30*/  IMAD.WIDE R20, R24, 0x2, R66 ;  /* 0x0000000218147825 */ /* 0x002fc800078e0242 */
[----:B------:R-:W-:Y:S01]  /*6c40*/  IMAD.WIDE R24, R24, 0x2, R64 ;  /* 0x0000000218187825 */ /* 0x000fe200078e0240 */
[----:B------:R-:W3:Y:S03]  /*6c50*/  @!P5 LDG.E.U16 R83, desc[UR20][R20.64] ;  /* 0x000000141453d981 */ /* 0x000ee6000c1e1500 */
[----:B0-----:R-:W-:Y:S01]  /*6c60*/  IMAD R19, R62, 0x16, RZ ;  /* 0x000000163e137824 */ /* 0x001fe200078e02ff */
[----:B------:R0:W4:Y:S03]  /*6c70*/  @!P5 LDG.E.U16 R23, desc[UR20][R24.64] ;  /* 0x000000141817d981 */ /* 0x000126000c1e1500 */
[C---:B------:R-:W-:Y:S01]  /*6c80*/  IMAD.WIDE R28, R19.reuse, 0x2, R66 ;  /* 0x00000002131c7825 */ /* 0x040fe200078e0242 */
[----:B------:R-:W-:Y:S03]  /*6c90*/  STL.64 [R1+0x5d0], R16 ;  /* 0x0005d01001007387 */ /* 0x000fe60000100a00 */
[----:B------:R-:W-:Y:S01]  /*6ca0*/  IMAD.WIDE R26, R19, 0x2, R64 ;  /* 0x00000002131a7825 */ /* 0x000fe200078e0240 */
[----:B------:R1:W-:Y:S04]  /*6cb0*/  STL.64 [R1+0x558], R28 ;  /* 0x0005581c01007387 */ /* 0x0003e80000100a00 */
[----:B------:R0:W-:Y:S04]  /*6cc0*/  STL.64 [R1+0x550], R26 ;  /* 0x0005501a01007387 */ /* 0x0001e80000100a00 */
[----:B------:R-:W4:Y:S04]  /*6cd0*/  @!P6 LDG.E.U16 R37, desc[UR20][R28.64] ;  /* 0x000000141c25e981 */ /* 0x000f28000c1e1500 */
[----:B------:R-:W4:Y:S04]  /*6ce0*/  @!P6 LDG.E.U16 R36, desc[UR20][R26.64] ;  /* 0x000000141a24e981 */ /* 0x000f28000c1e1500 */
[----:B-1----:R-:W4:Y:S04]  /*6cf0*/  LDL.LU.64 R28, [R1+0x1760] ;  /* 0x00176000011c7983 */ /* 0x002f280000300a00 */
[----:B0-----:R-:W4:Y:S04]  /*6d00*/  LDL.LU.64 R26, [R1+0x1758] ;  /* 0x00175800011a7983 */ /* 0x001f280000300a00 */
[----:B------:R0:W-:Y:S04]  /*6d10*/  STL.64 [R1+0x648], R20 ;  /* 0x0006481401007387 */ /* 0x0001e80000100a00 */
[----:B------:R1:W-:Y:S04]  /*6d20*/  STL.64 [R1+0x640], R24 ;  /* 0x0006401801007387 */ /* 0x0003e80000100a00 */
[----:B0-----:R-:W4:Y:S01]  /*6d30*/  LDL.LU.64 R20, [R1+0x1750] ;  /* 0x0017500001147983 */ /* 0x001f220000300a00 */
[----:B------:R-:W-:-:S02]  /*6d40*/  PRMT R50, RZ, 0x7610, R50 ;  /* 0x00007610ff327816 */ /* 0x000fc40000000032 */
[----:B------:R-:W-:-:S04]  /*6d50*/  PRMT R47, RZ, 0x7610, R47 ;  /* 0x00007610ff2f7816 */ /* 0x000fc8000000002f */
[----:B------:R-:W4:Y:S04]  /*6d60*/  @!P0 LDG.E.U16 R50, desc[UR20][R14.64] ;  /* 0x000000140e328981 */ /* 0x000f28000c1e1500 */
[----:B------:R-:W4:Y:S01]  /*6d70*/  @!P0 LDG.E.U16 R47, desc[UR20][R12.64] ;  /* 0x000000140c2f8981 */ /* 0x000f22000c1e1500 */
[----:B------:R-:W-:-:S13]  /*6d80*/  ISETP.GT.U32.AND P0, PT, R2, R69, PT ;  /* 0x000000450200720c */ /* 0x000fda0003f04070 */
[----:B------:R-:W-:-:S05]  /*6d90*/  @!P0 IMAD.IADD R69, R69, 0x1, -R2 ;  /* 0x0000000145458824 */ /* 0x000fca00078e0a02 */
[----:B------:R-:W-:-:S13]  /*6da0*/  ISETP.GT.U32.AND P0, PT, R2, R69, PT ;  /* 0x000000450200720c */ /* 0x000fda0003f04070 */
[----:B------:R-:W-:Y:S01]  /*6db0*/  @!P0 IMAD.IADD R69, R69, 0x1, -R2 ;  /* 0x0000000145458824 */ /* 0x000fe200078e0a02 */
[----:B------:R-:W-:Y:S01]  /*6dc0*/  ISETP.GT.U32.AND P0, PT, R2, R68, PT ;  /* 0x000000440200720c */ /* 0x000fe20003f04070 */
[----:B------:R-:W-:Y:S02]  /*6dd0*/  IMAD.MOV.U32 R35, RZ, RZ, R80 ;  /* 0x000000ffff237224 */ /* 0x000fe400078e0050 */
[----:B------:R-:W-:Y:S02]  /*6de0*/  IMAD.MOV.U32 R80, RZ, RZ, R88 ;  /* 0x000000ffff507224 */ /* 0x000fe400078e0058 */
[----:B------:R-:W-:-:S08]  /*6df0*/  IMAD.MOV.U32 R88, RZ, RZ, R89 ;  /* 0x000000ffff587224 */ /* 0x000fd000078e0059 */
[----:B------:R-:W-:Y:S01]  /*6e00*/  @!P0 IMAD.IADD R68, R68, 0x1, -R2 ;  /* 0x0000000144448824 */ /* 0x000fe200078e0a02 */
[C---:B------:R-:W-:Y:S01]  /*6e10*/  ISETP.GT.U32.AND P0, PT, R2.reuse, R3, PT ;  /* 0x000000030200720c */ /* 0x040fe20003f04070 */
[----:B------:R-:W-:Y:S01]  /*6e20*/  IMAD.MOV.U32 R89, RZ, RZ, R78 ;  /* 0x000000ffff597224 */ /* 0x000fe200078e004e */
[----:B------:R-:W-:Y:S01]  /*6e30*/  ISETP.GT.U32.AND P5, PT, R2, R70, PT ;  /* 0x000000460200720c */ /* 0x000fe20003fa4070 */
[----:B------:R-:W-:Y:S02]  /*6e40*/  IMAD.MOV.U32 R34, RZ, RZ, R74 ;  /* 0x000000ffff227224 */ /* 0x000fe400078e004a */
[----:B------:R-:W-:Y:S02]  /*6e50*/  IMAD.MOV.U32 R30, RZ, RZ, R87 ;  /* 0x000000ffff1e7224 */ /* 0x000fe400078e0057 */
[----:B------:R-:W-:Y:S02]  /*6e60*/  IMAD.MOV.U32 R87, RZ, RZ, R90 ;  /* 0x000000ffff577224 */ /* 0x000fe400078e005a */
[----:B------:R-:W-:-:S02]  /*6e70*/  IMAD.MOV.U32 R33, RZ, RZ, R86 ;  /* 0x000000ffff217224 */ /* 0x000fc400078e0056 */
[----:B------:R-:W-:Y:S02]  /*6e80*/  IMAD.MOV.U32 R90, RZ, RZ, R76 ;  /* 0x000000ffff5a7224 */ /* 0x000fe400078e004c */
[----:B------:R-:W-:Y:S01]  /*6e90*/  @!P0 IADD3 R3, PT, PT, R3, -R2, RZ ;  /* 0x8000000203038210 */ /* 0x000fe20007ffe0ff */
[----:B------:R-:W-:Y:S02]  /*6ea0*/  IMAD.MOV.U32 R32, RZ, RZ, R81 ;  /* 0x000000ffff207224 */ /* 0x000fe400078e0051 */
[----:B------:R-:W-:Y:S01]  /*6eb0*/  IMAD.MOV.U32 R19, RZ, RZ, R33 ;  /* 0x000000ffff137224 */ /* 0x000fe200078e0021 */
[----:B------:R-:W-:Y:S01]  /*6ec0*/  ISETP.GT.U32.AND P6, PT, R2, R3, PT ;  /* 0x000000030200720c */ /* 0x000fe20003fc4070 */
[----:B------:R-:W-:Y:S02]  /*6ed0*/  IMAD.MOV.U32 R33, RZ, RZ, R32 ;  /* 0x000000ffff217224 */ /* 0x000fe400078e0020 */
[----:B------:R-:W-:Y:S02]  /*6ee0*/  IMAD.MOV.U32 R32, RZ, RZ, R69 ;  /* 0x000000ffff207224 */ /* 0x000fe400078e0045 */
[----:B------:R-:W-:-:S02]  /*6ef0*/  @!P5 IMAD.IADD R70, R70, 0x1, -R2 ;  /* 0x000000014646d824 */ /* 0x000fc400078e0a02 */
[C---:B--2---:R-:W-:Y:S02]  /*6f00*/  VIADD R78, R58.reuse, 0x8 ;  /* 0x000000083a4e7836 */ /* 0x044fe40000000000 */
[----:B------:R-:W-:-:S03]  /*6f10*/  VIADD R76, R58, 0x6 ;  /* 0x000000063a4c7836 */ /* 0x000fc60000000000 */
[----:B------:R-:W-:Y:S02]  /*6f20*/  IABS R74, R78 ;  /* 0x0000004e004a7213 */ /* 0x000fe40000000000 */
[----:B------:R-:W-:-:S03]  /*6f30*/  IABS R72, R76 ;  /* 0x0000004c00487213 */ /* 0x000fc60000000000 */
[----:B------:R-:W-:-:S04]  /*6f40*/  IMAD.HI.U32 R22, R0, R74, RZ ;  /* 0x0000004a00167227 */ /* 0x000fc800078e00ff */
[----:B------:R-:W-:Y:S02]  /*6f50*/  IMAD.MOV R69, RZ, RZ, -R22 ;  /* 0x000000ffff457224 */ /* 0x000fe400078e0a16 */
[----:B------:R-:W-:Y:S01]  /*6f60*/  IMAD.HI.U32 R17, R0, R72, RZ ;  /* 0x0000004800117227 */ /* 0x000fe200078e00ff */
[----:B------:R-:W-:-:S03]  /*6f70*/  ISETP.GT.U32.AND P5, PT, R2, R70, PT ;  /* 0x000000460200720c */ /* 0x000fc60003fa4070 */
[----:B------:R-:W-:Y:S02]  /*6f80*/  IMAD R69, R2, R69, R74 ;  /* 0x0000004502457224 */ /* 0x000fe400078e024a */
[----:B------:R-:W-:Y:S02]  /*6f90*/  VIADD R74, R56, 0xffffffe1 ;  /* 0xffffffe1384a7836 */ /* 0x000fe40000000000 */
[----:B------:R-:W-:Y:S02]  /*6fa0*/  IMAD.MOV R17, RZ, RZ, -R17 ;  /* 0x000000ffff117224 */ /* 0x000fe400078e0a11 */
[----:B------:R-:W-:Y:S01]  /*6fb0*/  @!P6 IMAD.IADD R3, R3, 0x1, -R2 ;  /* 0x000000010303e824 */ /* 0x000fe200078e0a02 */
[----:B------:R-:W-:Y:S01]  /*6fc0*/  ISETP.GE.U32.AND P6, PT, R74, 0x7fffff62, PT ;  /* 0x7fffff624a00780c */ /* 0x000fe20003fc6070 */
[C---:B------:R-:W-:Y:S01]  /*6fd0*/  IMAD R72, R2.reuse, R17, R72 ;  /* 0x0000001102487224 */ /* 0x040fe200078e0248 */
[----:B------:R-:W-:Y:S01]  /*6fe0*/  ISETP.GT.U32.AND P0, PT, R2, R68, PT ;  /* 0x000000440200720c */ /* 0x000fe20003f04070 */
[----:B------:R-:W-:-:S02]  /*6ff0*/  IMAD.MOV.U32 R17, RZ, RZ, R35 ;  /* 0x000000ffff117224 */ /* 0x000fc400078e0023 */
[----:B------:R-:W-:Y:S01]  /*7000*/  @!P3 IMAD.MOV R32, RZ, RZ, -R32 ;  /* 0x000000ffff20b224 */ /* 0x000fe200078e0a20 */
[----:B------:R-:W-:Y:S01]  /*7010*/  ISETP.GE.AND P3, PT, R75, RZ, PT ;  /* 0x000000ff4b00720c */ /* 0x000fe20003f66270 */
[----:B------:R-:W-:Y:S01]  /*7020*/  IMAD R35, R62, 0x1e, RZ ;  /* 0x0000001e3e237824 */ /* 0x000fe200078e02ff */
[----:B------:R-:W-:Y:S01]  /*7030*/  PRMT R74, RZ, 0x7610, R74 ;  /* 0x00007610ff4a7816 */ /* 0x000fe2000000004a */
[----:B------:R-:W-:Y:S02]  /*7040*/  VIADD R75, R56, 0xfffffff0 ;  /* 0xfffffff0384b7836 */ /* 0x000fe40000000000 */
[----:B------:R-:W-:-:S04]  /*7050*/  @!P5 IMAD.IADD R70, R70, 0x1, -R2 ;  /* 0x000000014646d824 */ /* 0x000fc800078e0a02 */
[----:B------:R-:W-:Y:S01]  /*7060*/  @!P0 IMAD.IADD R68, R68, 0x1, -R2 ;  /* 0x0000000144448824 */ /* 0x000fe200078e0a02 */
[----:B------:R-:W-:Y:S01]  /*7070*/  ISETP.GE.U32.AND P0, PT, R75, 0x7fffff71, PT ;  /* 0x7fffff714b00780c */ /* 0x000fe20003f06070 */
[----:B------:R-:W-:-:S04]  /*7080*/  IMAD R75, R62, 0xf, RZ ;  /* 0x0000000f3e4b7824 */ /* 0x000fc800078e02ff */
[--C-:B-1----:R-:W-:Y:S01]  /*7090*/  IMAD.WIDE R24, R75, 0x2, R66.reuse ;  /* 0x000000024b187825 */ /* 0x102fe200078e0242 */
[----:B---3--:R0:W-:Y:S04]  /*70a0*/  STL [R1+0x9bc], R83 ;  /* 0x0009bc5301007387 */ /* 0x0081e80000100800 */
[----:B0-----:R-:W2:Y:S04]  /*70b0*/  LDL.LU R83, [R1+0x1748] ;  /* 0x0017480001537983 */ /* 0x001ea80000300800 */
[----:B----4-:R0:W-:Y:S02]  /*70c0*/  STL [R1+0x9b8], R23 ;  /* 0x0009b81701007387 */ /* 0x0101e40000100800 */
[----:B0-----:R-:W-:-:S05]  /*70d0*/  IMAD.WIDE R22, R35, 0x2, R66 ;  /* 0x0000000223167825 */ /* 0x001fca00078e0242 */
[----:B------:R0:W-:Y:S04]  /*70e0*/  STL.64 [R1+0x4d8], R22 ;  /* 0x0004d81601007387 */ /* 0x0001e80000100a00 */
[----:B------:R0:W3:Y:S02]  /*70f0*/  @!P6 LDG.E.U16 R74, desc[UR20][R22.64] ;  /* 0x00000014164ae981 */ /* 0x0000e4000c1e1500 */
[----:B0-----:R-:W-:-:S04]  /*7100*/  IMAD.MOV.U32 R22, RZ, RZ, R70 ;  /* 0x000000ffff167224 */ /* 0x001fc800078e0046 */
[----:B------:R-:W-:Y:S01]  /*7110*/  @!P3 IMAD.MOV R22, RZ, RZ, -R22 ;  /* 0x000000ffff16b224 */ /* 0x000fe200078e0a16 */
[----:B------:R-:W-:Y:S02]  /*7120*/  PRMT R21, RZ, 0x7610, R21 ;  /* 0x00007610ff157816 */ /* 0x000fe40000000015 */
[----:B------:R-:W-:Y:S02]  /*7130*/  PRMT R20, RZ, 0x7610, R20 ;  /* 0x00007610ff147816 */ /* 0x000fe40000000014 */
[----:B------:R0:W-:Y:S04]  /*7140*/  STL [R1+0x874], R22 ;  /* 0x0008741601007387 */ /* 0x0001e80000100800 */
[----:B------:R-:W4:Y:S01]  /*7150*/  @!P0 LDG.E.U16 R21, desc[UR20][R24.64] ;  /* 0x0000001418158981 */ /* 0x000f22000c1e1500 */
[----:B0-----:R-:W-:-:S05]  /*7160*/  IMAD.WIDE R22, R75, 0x2, R64 ;  /* 0x000000024b167825 */ /* 0x001fca00078e0240 */
[----:B------:R0:W3:Y:S01]  /*7170*/  @!P0 LDG.E.U16 R20, desc[UR20][R22.64] ;  /* 0x0000001416148981 */ /* 0x0000e2000c1e1500 */
[----:B------:R-:W-:Y:S01]  /*7180*/  IMAD.MOV.U32 R81, RZ, RZ, R84 ;  /* 0x000000ffff517224 */ /* 0x000fe200078e0054 */
[----:B------:R-:W-:Y:S01]  /*7190*/  MOV R84, R77 ;  /* 0x0000004d00547202 */ /* 0x000fe20000000f00 */
[----:B------:R-:W-:Y:S02]  /*71a0*/  IMAD.MOV.U32 R86, RZ, RZ, R79 ;  /* 0x000000ffff567224 */ /* 0x000fe400078e004f */
[C---:B------:R-:W-:Y:S02]  /*71b0*/  VIADD R77, R58.reuse, 0x5 ;  /* 0x000000053a4d7836 */ /* 0x040fe40000000000 */
[----:B------:R-:W-:-:S03]  /*71c0*/  VIADD R79, R58, 0x7 ;  /* 0x000000073a4f7836 */ /* 0x000fc60000000000 */
[----:B------:R-:W-:Y:S02]  /*71d0*/  IABS R73, R77 ;  /* 0x0000004d00497213 */ /* 0x000fe40000000000 */
[----:B------:R-:W-:-:S03]  /*71e0*/  IABS R71, R79 ;  /* 0x0000004f00477213 */ /* 0x000fc60000000000 */
[----:B------:R-:W-:-:S04]  /*71f0*/  IMAD.HI.U32 R18, R0, R73, RZ ;  /* 0x0000004900127227 */ /* 0x000fc800078e00ff */
[----:B------:R-:W-:-:S04]  /*7200*/  IMAD.HI.U32 R16, R0, R71, RZ ;  /* 0x0000004700107227 */ /* 0x000fc800078e00ff */
[----:B------:R-:W-:Y:S02]  /*7210*/  IMAD.MOV R18, RZ, RZ, -R18 ;  /* 0x000000ffff127224 */ /* 0x000fe400078e0a12 */
[----:B------:R-:W-:Y:S02]  /*7220*/  IMAD.MOV R16, RZ, RZ, -R16 ;  /* 0x000000ffff107224 */ /* 0x000fe400078e0a10 */
[C---:B------:R-:W-:Y:S02]  /*7230*/  IMAD R73, R2.reuse, R18, R73 ;  /* 0x0000001202497224 */ /* 0x040fe400078e0249 */
[----:B------:R-:W-:Y:S02]  /*7240*/  IMAD R71, R2, R16, R71 ;  /* 0x0000001002477224 */ /* 0x000fe400078e0247 */
[----:B------:R-:W-:Y:S02]  /*7250*/  IMAD.MOV.U32 R18, RZ, RZ, R33 ;  /* 0x000000ffff127224 */ /* 0x000fe400078e0021 */
[----:B------:R-:W-:-:S02]  /*7260*/  IMAD.MOV.U32 R16, RZ, RZ, R34 ;  /* 0x000000ffff107224 */ /* 0x000fc400078e0022 */
[----:B------:R-:W-:Y:S01]  /*7270*/  IMAD.MOV.U32 R34, RZ, RZ, R68 ;  /* 0x000000ffff227224 */ /* 0x000fe200078e0044 */
[----:B------:R-:W-:Y:S01]  /*7280*/  IADD3 R68, PT, PT, R56, -0x18, RZ ;  /* 0xffffffe838447810 */ /* 0x000fe20007ffe0ff */
[----:B------:R-:W-:Y:S01]  /*7290*/  IMAD.MOV.U32 R33, RZ, RZ, R3 ;  /* 0x000000ffff217224 */ /* 0x000fe200078e0003 */
[----:B------:R1:W-:Y:S03]  /*72a0*/  STL.64 [R1+0x5c8], R24 ;  /* 0x0005c81801007387 */ /* 0x0003e60000100a00 */
[----:B------:R-:W-:Y:S01]  /*72b0*/  @!P2 IMAD.MOV R33, RZ, RZ, -R33 ;  /* 0x000000ffff21a224 */ /* 0x000fe200078e0a21 */
[----:B------:R-:W-:Y:S01]  /*72c0*/  ISETP.GE.U32.AND P2, PT, R68, 0x7fffff69, PT ;  /* 0x7fffff694400780c */ /* 0x000fe20003f46070 */
[----:B------:R0:W-:Y:S01]  /*72d0*/  STL.64 [R1+0x5c0], R22 ;  /* 0x0005c01601007387 */ /* 0x0001e20000100a00 */
[----:B------:R-:W-:Y:S01]  /*72e0*/  IMAD R75, R62, 0x17, RZ ;  /* 0x000000173e4b7824 */ /* 0x000fe200078e02ff */
[----:B------:R-:W-:-:S02]  /*72f0*/  PRMT R13, RZ, 0x7610, R13 ;  /* 0x00007610ff0d7816 */ /* 0x000fc4000000000d */
[----:B-1----:R-:W3:Y:S01]  /*7300*/  LDL.LU.64 R24, [R1+0x1740] ;  /* 0x0017400001187983 */ /* 0x002ee20000300a00 */
[----:B0-----:R-:W-:-:S07]  /*7310*/  IMAD.WIDE R22, R75, 0x2, R64 ;  /* 0x000000024b167825 */ /* 0x001fce00078e0240 */
[----:B------:R0:W3:Y:S01]  /*7320*/  @!P2 LDG.E.U16 R13, desc[UR20][R22.64] ;  /* 0x00000014160da981 */ /* 0x0000e2000c1e1500 */
[----:B--2---:R-:W-:-:S03]  /*7330*/  PRMT R83, RZ, 0x7610, R83 ;  /* 0x00007610ff537816 */ /* 0x004fc60000000053 */
[----:B----4-:R1:W-:Y:S02]  /*7340*/  STL [R1+0x9b4], R21 ;  /* 0x0009b41501007387 */ /* 0x0103e40000100800 */
[----:B-1----:R-:W-:Y:S02]  /*7350*/  IMAD.MOV.U32 R21, RZ, RZ, R30 ;  /* 0x000000ffff157224 */ /* 0x002fe400078e001e */
[----:B---3--:R1:W-:Y:S01]  /*7360*/  STL [R1+0x9b0], R20 ;  /* 0x0009b01401007387 */ /* 0x0083e20000100800 */
[----:B------:R-:W-:Y:S01]  /*7370*/  MOV R30, R81 ;  /* 0x00000051001e7202 */ /* 0x000fe20000000f00 */
[----:B-1----:R-:W-:Y:S02]  /*7380*/  IMAD.MOV.U32 R20, RZ, RZ, R80 ;  /* 0x000000ffff147224 */ /* 0x002fe400078e0050 */
[----:B------:R-:W-:-:S05]  /*7390*/  IMAD.WIDE R80, R75, 0x2, R66 ;  /* 0x000000024b507825 */ /* 0x000fca00078e0242 */
[----:B------:R-:W2:Y:S01]  /*73a0*/  @!P2 LDG.E.U16 R83, desc[UR20][R80.64] ;  /* 0x000000145053a981 */ /* 0x000ea2000c1e1500 */
[----:B------:R-:W-:Y:S01]  /*73b0*/  @!P4 IMAD.MOV R34, RZ, RZ, -R34 ;  /* 0x000000ffff22c224 */ /* 0x000fe200078e0a22 */
[C---:B------:R-:W-:Y:S02]  /*73c0*/  ISETP.GT.U32.AND P4, PT, R2.reuse, R73, PT ;  /* 0x000000490200720c */ /* 0x040fe40003f84070 */
[C---:B------:R-:W-:Y:S02]  /*73d0*/  ISETP.GT.U32.AND P5, PT, R2.reuse, R72, PT ;  /* 0x000000480200720c */ /* 0x040fe40003fa4070 */
[----:B------:R-:W-:-:S09]  /*73e0*/  ISETP.GT.U32.AND P3, PT, R2, R71, PT ;  /* 0x000000470200720c */ /* 0x000fd20003f64070 */
[--C-:B------:R-:W-:Y:S02]  /*73f0*/  @!P4 IMAD.IADD R73, R73, 0x1, -R2.reuse ;  /* 0x000000014949c824 */ /* 0x100fe400078e0a02 */
[----:B------:R-:W-:-:S03]  /*7400*/  @!P5 IMAD.IADD R72, R72, 0x1, -R2 ;  /* 0x000000014848d824 */ /* 0x000fc600078e0a02 */
[C---:B------:R-:W-:Y:S02]  /*7410*/  ISETP.GT.U32.AND P4, PT, R2.reuse, R73, PT ;  /* 0x000000490200720c */ /* 0x040fe40003f84070 */
[C---:B------:R-:W-:Y:S02]  /*7420*/  ISETP.GT.U32.AND P5, PT, R2.reuse, R69, PT ;  /* 0x000000450200720c */ /* 0x040fe40003fa4070 */
[----:B------:R-:W-:Y:S01]  /*7430*/  ISETP.GT.U32.AND P0, PT, R2, R72, PT ;  /* 0x000000480200720c */ /* 0x000fe20003f04070 */
[----:B------:R1:W-:Y:S01]  /*7440*/  STL.64 [R1+0x548], R80 ;  /* 0x0005485001007387 */ /* 0x0003e20000100a00 */
[--C-:B------:R-:W-:Y:S01]  /*7450*/  @!P3 IMAD.IADD R71, R71, 0x1, -R2.reuse ;  /* 0x000000014747b824 */ /* 0x100fe200078e0a02 */
[----:B------:R-:W-:Y:S02]  /*7460*/  ISETP.GE.AND P2, PT, R76, RZ, PT ;  /* 0x000000ff4c00720c */ /* 0x000fe40003f46270 */
[----:B------:R0:W-:Y:S04]  /*7470*/  STL.64 [R1+0x540], R22 ;  /* 0x0005401601007387 */ /* 0x0001e80000100a00 */
[--C-:B------:R-:W-:Y:S01]  /*7480*/  @!P4 IMAD.IADD R73, R73, 0x1, -R2.reuse ;  /* 0x000000014949c824 */ /* 0x100fe200078e0a02 */
[----:B------:R-:W-:Y:S01]  /*7490*/  ISETP.GE.AND P4, PT, R77, RZ, PT ;  /* 0x000000ff4d00720c */ /* 0x000fe20003f86270 */
[--C-:B------:R-:W-:Y:S01]  /*74a0*/  @!P5 IMAD.IADD R69, R69, 0x1, -R2.reuse ;  /* 0x000000014545d824 */ /* 0x100fe200078e0a02 */
[----:B------:R-:W-:Y:S01]  /*74b0*/  ISETP.GT.U32.AND P3, PT, R2, R71, PT ;  /* 0x000000470200720c */ /* 0x000fe20003f64070 */
[----:B-1----:R-:W3:Y:S01]  /*74c0*/  LDL.LU.64 R80, [R1+0x1738] ;  /* 0x0017380001507983 */ /* 0x002ee20000300a00 */
[----:B------:R-:W-:Y:S01]  /*74d0*/  @!P0 IMAD.IADD R72, R72, 0x1, -R2 ;  /* 0x0000000148488824 */ /* 0x000fe200078e0a02 */
[----:B0-----:R-:W0:Y:S01]  /*74e0*/  S2R R23, SR_TID.X ;  /* 0x0000000000177919 */ /* 0x001e220000002100 */
[----:B------:R-:W-:Y:S01]  /*74f0*/  ISETP.GT.U32.AND P5, PT, R2, R69, PT ;  /* 0x000000450200720c */ /* 0x000fe20003fa4070 */
[----:B------:R-:W-:-:S06]  /*7500*/  IMAD.MOV.U32 R22, RZ, RZ, R73 ;  /* 0x000000ffff167224 */ /* 0x000fcc00078e0049 */
[----:B------:R-:W-:Y:S01]  /*7510*/  @!P4 IMAD.MOV R22, RZ, RZ, -R22 ;  /* 0x000000ffff16c224 */ /* 0x000fe200078e0a16 */
[----:B------:R-:W-:Y:S01]  /*7520*/  ISETP.GE.AND P4, PT, R79, RZ, PT ;  /* 0x000000ff4f00720c */ /* 0x000fe20003f86270 */
[----:B------:R-:W-:-:S04]  /*7530*/  @!P3 IMAD.IADD R71, R71, 0x1, -R2 ;  /* 0x000000014747b824 */ /* 0x000fc800078e0a02 */
[----:B------:R-:W-:Y:S02]  /*7540*/  @!P5 IMAD.IADD R69, R69, 0x1, -R2 ;  /* 0x000000014545d824 */ /* 0x000fe400078e0a02 */
[----:B------:R-:W-:Y:S01]  /*7550*/  IMAD.MOV.U32 R79, RZ, RZ, R86 ;  /* 0x000000ffff4f7224 */ /* 0x000fe200078e0056 */
[----:B------:R-:W-:Y:S01]  /*7560*/  MOV R86, R88 ;  /* 0x0000005800567202 */ /* 0x000fe20000000f00 */
[----:B------:R-:W-:Y:S02]  /*7570*/  IMAD.MOV.U32 R88, RZ, RZ, R93 ;  /* 0x000000ffff587224 */ /* 0x000fe400078e005d */
[----:B0-----:R-:W-:Y:S02]  /*7580*/  IMAD R77, R23, 0x80, R23 ;  /* 0x00000080174d7824 */ /* 0x001fe400078e0217 */
[----:B------:R-:W-:Y:S01]  /*7590*/  IMAD.MOV.U32 R23, RZ, RZ, R30 ;  /* 0x000000ffff177224 */ /* 0x000fe200078e001e */
[----:B--2---:R0:W-:Y:S04]  /*75a0*/  STL [R1+0x9ac], R83 ;  /* 0x0009ac5301007387 */ /* 0x0041e80000100800 */
[----:B0-----:R-:W2:Y:S04]  /*75b0*/  LDL.LU R83, [R1+0x1734] ;  /* 0x0017340001537983 */ /* 0x001ea80000300800 */
[----:B------:R0:W-:Y:S02]  /*75c0*/  STL [R1+0x9a8], R13 ;  /* 0x0009a80d01007387 */ /* 0x0001e40000100800 */
[----:B0-----:R-:W-:-:S04]  /*75d0*/  IMAD.MOV.U32 R13, RZ, RZ, R72 ;  /* 0x000000ffff0d7224 */ /* 0x001fc800078e0048 */
[----:B------:R-:W-:Y:S01]  /*75e0*/  @!P2 IMAD.MOV R13, RZ, RZ, -R13 ;  /* 0x000000ffff0da224 */ /* 0x000fe200078e0a0d */
[----:B------:R-:W-:Y:S01]  /*75f0*/  ISETP.GE.AND P2, PT, R78, RZ, PT ;  /* 0x000000ff4e00720c */ /* 0x000fe20003f46270 */
[----:B------:R0:W-:Y:S04]  /*7600*/  STL [R1+0x870], R22 ;  /* 0x0008701601007387 */ /* 0x0001e80000100800 */
[----:B------:R1:W-:Y:S01]  /*7610*/  STL [R1+0x86c], R13 ;  /* 0x00086c0d01007387 */ /* 0x0003e20000100800 */
[----:B0-----:R-:W-:Y:S02]  /*7620*/  IMAD.MOV.U32 R22, RZ, RZ, R71 ;  /* 0x000000ffff167224 */ /* 0x001fe400078e0047 */
[----:B-1----:R-:W-:Y:S02]  /*7630*/  IMAD.MOV.U32 R13, RZ, RZ, R69 ;  /* 0x000000ffff0d7224 */ /* 0x002fe400078e0045 */
[----:B------:R-:W-:-:S03]  /*7640*/  @!P4 IMAD.MOV R22, RZ, RZ, -R22 ;  /* 0x000000ffff16c224 */ /* 0x000fc600078e0a16 */
[----:B------:R-:W-:Y:S02]  /*7650*/  @!P2 IMAD.MOV R13, RZ, RZ, -R13 ;  /* 0x000000ffff0da224 */ /* 0x000fe400078e0a0d */
[----:B------:R0:W-:Y:S04]  /*7660*/  STL [R1+0x868], R22 ;  /* 0x0008681601007387 */ /* 0x0001e80000100800 */
[----:B------:R1:W-:Y:S01]  /*7670*/  STL [R1+0x864], R13 ;  /* 0x0008640d01007387 */ /* 0x0003e20000100800 */
[----:B0-----:R-:W-:-:S03]  /*7680*/  IMAD.MOV.U32 R22, RZ, RZ, R92 ;  /* 0x000000ffff167224 */ /* 0x001fc600078e005c */
[----:B------:R-:W4:Y:S01]  /*7690*/  LDL.LU R92, [R1+0x7f4] ;  /* 0x0007f400015c7983 */ /* 0x000f220000300800 */
[----:B-1----:R-:W-:Y:S02]  /*76a0*/  IMAD.MOV.U32 R13, RZ, RZ, R87 ;  /* 0x000000ffff0d7224 */ /* 0x002fe400078e0057 */
[----:B------:R-:W-:Y:S02]  /*76b0*/  IMAD.MOV.U32 R87, RZ, RZ, R91 ;  /* 0x000000ffff577224 */ /* 0x000fe400078e005b */
[----:B------:R-:W2:Y:S04]  /*76c0*/  LDL.LU R91, [R1+0x7f0] ;  /* 0x0007f000015b7983 */ /* 0x000ea80000300800 */
[----:B------:R-:W3:Y:S04]  /*76d0*/  LDL.LU R30, [R1+0x7ec] ;  /* 0x0007ec00011e7983 */ /* 0x000ee80000300800 */
[----:B------:R-:W3:Y:S01]  /*76e0*/  LDL.LU R93, [R1+0x7e8] ;  /* 0x0007e800015d7983 */ /* 0x000ee20000300800 */
[----:B------:R-:W-:-:S05]  /*76f0*/  VIADD R3, R58, 0x9 ;  /* 0x000000093a037836 */ /* 0x000fca0000000000 */
[----:B------:R-:W-:-:S05]  /*7700*/  IABS R68, R3 ;  /* 0x0000000300447213 */ /* 0x000fca0000000000 */
[----:B------:R-:W-:-:S04]  /*7710*/  IMAD.MOV.U32 R70, RZ, RZ, R68 ;  /* 0x000000ffff467224 */ /* 0x000fc800078e0044 */
[----:B------:R-:W-:-:S04]  /*7720*/  IMAD.HI.U32 R68, R0, R70, RZ ;  /* 0x0000004600447227 */ /* 0x000fc800078e00ff */
[----:B------:R-:W-:-:S04]  /*7730*/  IMAD.MOV R68, RZ, RZ, -R68 ;  /* 0x000000ffff447224 */ /* 0x000fc800078e0a44 */
[----:B------:R-:W-:Y:S02]  /*7740*/  IMAD R70, R2, R68, R70 ;  /* 0x0000004402467224 */ /* 0x000fe400078e0246 */
[C---:B------:R-:W-:Y:S01]  /*7750*/  VIADD R68, R58.reuse, 0xa ;  /* 0x0000000a3a447836 */ /* 0x040fe20000000000 */
[----:B------:R-:W-:Y:S02]  /*7760*/  ISETP.GE.AND P3, PT, R3, RZ, PT ;  /* 0x000000ff0300720c */ /* 0x000fe40003f66270 */
[----:B------:R-:W-:Y:S02]  /*7770*/  IADD3 R3, PT, PT, R58, 0xb, RZ ;  /* 0x0000000b3a037810 */ /* 0x000fe40007ffe0ff */
[----:B------:R-:W-:Y:S02]  /*7780*/  ISETP.GE.AND P5, PT, R68, RZ, PT ;  /* 0x000000ff4400720c */ /* 0x000fe40003fa6270 */
[----:B------:R-:W-:Y:S02]  /*7790*/  IABS R68, R68 ;  /* 0x0000004400447213 */ /* 0x000fe40000000000 */
[----:B------:R-:W-:-:S02]  /*77a0*/  ISETP.GE.AND P4, PT, R3, RZ, PT ;  /* 0x000000ff0300720c */ /* 0x000fc40003f86270 */
[----:B------:R-:W-:Y:S01]  /*77b0*/  IABS R71, R3 ;  /* 0x0000000300477213 */ /* 0x000fe20000000000 */
[----:B------:R-:W-:Y:S01]  /*77c0*/  IMAD.HI.U32 R3, R0, R68, RZ ;  /* 0x0000004400037227 */ /* 0x000fe200078e00ff */
[----:B------:R-:W-:-:S04]  /*77d0*/  @!UP1 UIADD3 UR10, UPT, UPT, -UR10, 0x100000, URZ ;  /* 0x001000000a0a9890 */ /* 0x000fc8000fffe1ff */
[----:B------:R-:W-:Y:S02]  /*77e0*/  @!UP1 USHF.L.U32 UR11, UR10, 0xb, URZ ;  /* 0x0000000b0a0b9899 */ /* 0x000fe400080006ff */
[----:B------:R-:W-:Y:S01]  /*77f0*/  @!UP1 USHF.L.U32 UR10, UR10, 0x1, URZ ;  /* 0x000000010a0a9899 */ /* 0x000fe200080006ff */
[----:B------:R-:W-:-:S04]  /*7800*/  IMAD.MOV R3, RZ, RZ, -R3 ;  /* 0x000000ffff037224 */ /* 0x000fc800078e0a03 */
[----:B------:R-:W-:Y:S02]  /*7810*/  IMAD R68, R2, R3, R68 ;  /* 0x0000000302447224 */ /* 0x000fe400078e0244 */
[----:B------:R-:W-:Y:S01]  /*7820*/  IMAD.SHL.U32 R3, R77, 0x2, RZ ;  /* 0x000000024d037824 */ /* 0x000fe200078e00ff */
[----:B------:R-:W-:-:S04]  /*7830*/  VOTEU.ALL UP1, P1 ;  /* 0x0000000000ff7886 */ /* 0x000fc80000820000 */
[----:B------:R-:W-:Y:S01]  /*7840*/  LOP3.LUT R3, R3, 0x407e, RZ, 0xc0, !PT ;  /* 0x0000407e03037812 */ /* 0x000fe200078ec0ff */
[----:B------:R0:W1:Y:S04]  /*7850*/  @!UP1 SYNCS.EXCH.64 URZ, [UR4+0x30008], UR10 ;  /* 0x0300080a04ff95b2 */ /* 0x0000680008000100 */
[----:B------:R0:W-:Y:S04]  /*7860*/  STS.U16 [R3+UR4], R84 ;  /* 0x0000005403007988 */ /* 0x0001e80008000404 */
[----:B------:R0:W-:Y:S04]  /*7870*/  STS.U16 [R3+UR4+0x8400], R86 ;  /* 0x0084005603007988 */ /* 0x0001e80008000404 */
[----:B------:R1:W-:Y:S01]  /*7880*/  STS.U16 [R3+UR4+0x800], R87 ;  /* 0x0008005703007988 */ /* 0x0003e20008000404 */
[----:B------:R-:W-:Y:S01]  /*7890*/  ISETP.GT.U32.AND P0, PT, R2, R70, PT ;  /* 0x000000460200720c */ /* 0x000fe20003f04070 */
[C---:B------:R-:W-:Y:S01]  /*78a0*/  VIADD R72, R58.reuse, 0xd ;  /* 0x0000000d3a487836 */ /* 0x040fe20000000000 */
[----:B------:R-:W-:Y:S01]  /*78b0*/  PRMT R14, RZ, 0x7610, R14 ;  /* 0x00007610ff0e7816 */ /* 0x000fe2000000000e */
[----:B0-----:R-:W3:Y:S01]  /*78c0*/  LDL.LU R84, [R1+0x7d4] ;  /* 0x0007d40001547983 */ /* 0x001ee20000300800 */
[----:B------:R-:W-:Y:S01]  /*78d0*/  VIADD R73, R58, 0xc ;  /* 0x0000000c3a497836 */ /* 0x000fe20000000000 */
[----:B------:R-:W-:Y:S01]  /*78e0*/  PRMT R12, RZ, 0x7610, R12 ;  /* 0x00007610ff0c7816 */ /* 0x000fe2000000000c */
[----:B------:R-:W0:Y:S01]  /*78f0*/  LDCU UR10, c[0x0][0x3b0] ;  /* 0x00007600ff0a77ac */ /* 0x000e220008000800 */
[----:B------:R-:W3:Y:S01]  /*7900*/  LDL.LU R86, [R1+0x7d0] ;  /* 0x0007d00001567983 */ /* 0x000ee20000300800 */
[----:B------:R-:W-:-:S02]  /*7910*/  PRMT R11, RZ, 0x7610, R11 ;  /* 0x00007610ff0b7816 */ /* 0x000fc4000000000b */
[----:B------:R-:W-:Y:S01]  /*7920*/  PRMT R9, RZ, 0x7610, R9 ;  /* 0x00007610ff097816 */ /* 0x000fe20000000009 */
[----:B-1----:R-:W3:Y:S01]  /*7930*/  LDL.LU R87, [R1+0x7cc] ;  /* 0x0007cc0001577983 */ /* 0x002ee20000300800 */
[----:B------:R-:W-:Y:S01]  /*7940*/  PRMT R15, RZ, 0x7610, R15 ;  /* 0x00007610ff0f7816 */ /* 0x000fe2000000000f */
[----:B------:R-:W1:Y:S02]  /*7950*/  LDCU UR11, c[0x0][0x3b0] ;  /* 0x00007600ff0b77ac */ /* 0x000e640008000800 */
[----:B------:R0:W-:Y:S04]  /*7960*/  STS.U16 [R3+UR4+0x8800], R88 ;  /* 0x0088005803007988 */ /* 0x0001e80008000404 */
[----:B------:R1:W-:Y:S04]  /*7970*/  STS.U16 [R3+UR4+0x8c00], R89 ;  /* 0x008c005903007988 */ /* 0x0003e80008000404 */
[----:B------:R1:W-:Y:S04]  /*7980*/  STS.U16 [R3+UR4+0x9800], R90 ;  /* 0x0098005a03007988 */ /* 0x0003e80008000404 */
[----:B0-----:R-:W3:Y:S04]  /*7990*/  LDL.LU R88, [R1+0x7c8] ;  /* 0x0007c80001587983 */ /* 0x001ee80000300800 */
[----:B-1----:R-:W3:Y:S04]  /*79a0*/  LDL.LU R89, [R1+0x7c4] ;  /* 0x0007c40001597983 */ /* 0x002ee80000300800 */
[----:B------:R-:W3:Y:S04]  /*79b0*/  LDL.LU R90, [R1+0x7c0] ;  /* 0x0007c000015a7983 */ /* 0x000ee80000300800 */
[----:B------:R-:W3:Y:S04]  /*79c0*/  LDL.LU R77, [R1+0x7bc] ;  /* 0x0007bc00014d7983 */ /* 0x000ee80000300800 */
[----:B------:R-:W-:Y:S04]  /*79d0*/  STS.U16 [R3+UR4+0x8000], R79 ;  /* 0x0080004f03007988 */ /* 0x000fe80008000404 */
[----:B------:R-:W-:Y:S04]  /*79e0*/  STS.U16 [R3+UR4+0x400], R13 ;  /* 0x0004000d03007988 */ /* 0x000fe80008000404 */
[----:B------:R-:W-:Y:S04]  /*79f0*/  STS.U16 [R3+UR4+0xc00], R22 ;  /* 0x000c001603007988 */ /* 0x000fe80008000404 */
[----:B------:R-:W-:Y:S04]  /*7a00*/  STS.U16 [R3+UR4+0x9000], R20 ;  /* 0x0090001403007988 */ /* 0x000fe80008000404 */
[----:B------:R-:W-:Y:S04]  /*7a10*/  STS.U16 [R3+UR4+0x9c00], R19 ;  /* 0x009c001303007988 */ /* 0x000fe80008000404 */
[----:B----4-:R0:W-:Y:S04]  /*7a20*/  STS.U16 [R3+UR4+0x2000], R92 ;  /* 0x0020005c03007988 */ /* 0x0101e80008000404 */
[----:B--2---:R1:W-:Y:S04]  /*7a30*/  STS.U16 [R3+UR4+0xa000], R91 ;  /* 0x00a0005b03007988 */ /* 0x0043e80008000404 */
[----:B0-----:R-:W2:Y:S04]  /*7a40*/  LDL.LU R92, [R1+0x7b8] ;  /* 0x0007b800015c7983 */ /* 0x001ea80000300800 */
[----:B------:R-:W4:Y:S04]  /*7a50*/  LDL.LU R78, [R1+0x85c] ;  /* 0x00085c00014e7983 */ /* 0x000f280000300800 */
[----:B-1----:R-:W4:Y:S04]  /*7a60*/  LDL.LU R91, [R1+0x858] ;  /* 0x00085800015b7983 */ /* 0x002f280000300800 */
[----:B------:R-:W4:Y:S04]  /*7a70*/  LDL.LU R79, [R1+0x830] ;  /* 0x00083000014f7983 */ /* 0x000f280000300800 */
[----:B---3--:R0:W-:Y:S04]  /*7a80*/  STS.U16 [R3+UR4+0xa400], R93 ;  /* 0x00a4005d03007988 */ /* 0x0081e80008000404 */
[----:B0-----:R-:W3:Y:S04]  /*7a90*/  LDL.LU R93, [R1+0x82c] ;  /* 0x00082c00015d7983 */ /* 0x001ee80000300800 */
[----:B------:R-:W3:Y:S04]  /*7aa0*/  LDL.LU R13, [R1+0x844] ;  /* 0x00084400010d7983 */ /* 0x000ee80000300800 */
[----:B------:R-:W3:Y:S04]  /*7ab0*/  LDL.LU R22, [R1+0x840] ;  /* 0x0008400001167983 */ /* 0x000ee80000300800 */
[----:B------:R-:W3:Y:S04]  /*7ac0*/  LDL.LU R20, [R1+0x814] ;  /* 0x0008140001147983 */ /* 0x000ee80000300800 */
[----:B------:R-:W3:Y:S04]  /*7ad0*/  LDL.LU R19, [R1+0x810] ;  /* 0x0008100001137983 */ /* 0x000ee80000300800 */
[----:B------:R0:W-:Y:S04]  /*7ae0*/  STS.U16 [R3+UR4+0x2400], R30 ;  /* 0x0024001e03007988 */ /* 0x0001e80008000404 */
[----:B0-----:R-:W3:Y:S04]  /*7af0*/  LDL.LU R30, [R1+0x80c] ;  /* 0x00080c00011e7983 */ /* 0x001ee80000300800 */
[----:B------:R0:W-:Y:S04]  /*7b00*/  STS.U16 [R3+UR4+0x1000], R23 ;  /* 0x0010001703007988 */ /* 0x0001e80008000404 */
[----:B------:R1:W-:Y:S04]  /*7b10*/  STS.U16 [R3+UR4+0x9400], R18 ;  /* 0x0094001203007988 */ /* 0x0003e80008000404 */
[----:B------:R1:W-:Y:S04]  /*7b20*/  STS.U16 [R3+UR4+0x1400], R21 ;  /* 0x0014001503007988 */ /* 0x0003e80008000404 */
[----:B0-----:R-:W3:Y:S04]  /*7b30*/  LDL.LU R23, [R1+0x808] ;  /* 0x0008080001177983 */ /* 0x001ee80000300800 */
[----:B-1----:R-:W3:Y:S04]  /*7b40*/  LDL.LU R18, [R1+0x7e4] ;  /* 0x0007e40001127983 */ /* 0x002ee80000300800 */
[----:B------:R0:W-:Y:S04]  /*7b50*/  STS.U16 [R3+UR4+0x1800], R17 ;  /* 0x0018001103007988 */ /* 0x0001e80008000404 */
[----:B------:R-:W3:Y:S04]  /*7b60*/  LDL.LU R21, [R1+0x7e0] ;  /* 0x0007e00001157983 */ /* 0x000ee80000300800 */
[----:B------:R1:W-:Y:S04]  /*7b70*/  STS.U16 [R3+UR4+0x1c00], R16 ;  /* 0x001c001003007988 */ /* 0x0003e80008000404 */
[----:B0-----:R-:W3:Y:S04]  /*7b80*/  LDL.LU R17, [R1+0x7dc] ;  /* 0x0007dc0001117983 */ /* 0x001ee80000300800 */
[----:B------:R0:W-:Y:S04]  /*7b90*/  STS.U16 [R3+UR4+0x2800], R84 ;  /* 0x0028005403007988 */ /* 0x0001e80008000404 */
[----:B-1----:R-:W3:Y:S04]  /*7ba0*/  LDL.LU R16, [R1+0x7d8] ;  /* 0x0007d80001107983 */ /* 0x002ee80000300800 */
        /* <DEDUP_REMOVED lines=10> */
[----:B-1----:R-:W3:Y:S04]  /*7c50*/  LDL.LU R90, [R1+0x7a0] ;  /* 0x0007a000015a7983 */ /* 0x002ee80000300800 */
[----:B------:R-:W-:Y:S04]  /*7c60*/  STS.U16 [R3+UR4+0x3400], R77 ;  /* 0x0034004d03007988 */ /* 0x000fe80008000404 */
[----:B--2---:R0:W-:Y:S04]  /*7c70*/  STS.U16 [R3+UR4+0xb400], R92 ;  /* 0x00b4005c03007988 */ /* 0x0041e80008000404 */
[----:B----4-:R1:W-:Y:S01]  /*7c80*/  STS.U16 [R3+UR4+0xb800], R91 ;  /* 0x00b8005b03007988 */ /* 0x0103e20008000404 */
[----:B0-----:R-:W-:-:S03]  /*7c90*/  LOP3.LUT R92, R3, 0x10, RZ, 0x3c, !PT ;  /* 0x00000010035c7812 */ /* 0x001fc600078e3cff */
[----:B-1----:R-:W2:Y:S04]  /*7ca0*/  LDL.LU R91, [R1+0x79c] ;  /* 0x00079c00015b7983 */ /* 0x002ea80000300800 */
[----:B---3--:R0:W-:Y:S04]  /*7cb0*/  STS.U16 [R3+UR4+0xbc00], R93 ;  /* 0x00bc005d03007988 */ /* 0x0081e80008000404 */
[----:B0-----:R-:W3:Y:S04]  /*7cc0*/  LDL.LU R93, [R1+0x798] ;  /* 0x00079800015d7983 */ /* 0x001ee80000300800 */
[----:B------:R-:W-:Y:S04]  /*7cd0*/  STS.U16 [R3+UR4+0x3800], R78 ;  /* 0x0038004e03007988 */ /* 0x000fe80008000404 */
[----:B------:R-:W-:Y:S04]  /*7ce0*/  STS.U16 [R3+UR4+0x3c00], R79 ;  /* 0x003c004f03007988 */ /* 0x000fe80008000404 */
[----:B------:R-:W-:Y:S04]  /*7cf0*/  STS.U16 [R92+UR4+0x480], R13 ;  /* 0x0004800d5c007988 */ /* 0x000fe80008000404 */
[----:B------:R-:W-:Y:S04]  /*7d00*/  STS.U16 [R92+UR4+0x8480], R22 ;  /* 0x008480165c007988 */ /* 0x000fe80008000404 */
[----:B------:R0:W-:Y:S04]  /*7d10*/  STS.U16 [R92+UR4+0x880], R20 ;  /* 0x000880145c007988 */ /* 0x0001e80008000404 */
[----:B------:R1:W-:Y:S04]  /*7d20*/  STS.U16 [R92+UR4+0x8880], R19 ;  /* 0x008880135c007988 */ /* 0x0003e80008000404 */
[----:B0-----:R-:W4:Y:S04]  /*7d30*/  LDL.LU R20, [R1+0x794] ;  /* 0x0007940001147983 */ /* 0x001f280000300800 */
[----:B-1----:R-:W4:Y:S04]  /*7d40*/  LDL.LU R19, [R1+0x790] ;  /* 0x0007900001137983 */ /* 0x002f280000300800 */
[----:B------:R0:W-:Y:S04]  /*7d50*/  STS.U16 [R92+UR4+0xc80], R30 ;  /* 0x000c801e5c007988 */ /* 0x0001e80008000404 */
[----:B0-----:R-:W4:Y:S01]  /*7d60*/  LDL.LU R30, [R1+0x78c] ;  /* 0x00078c00011e7983 */ /* 0x001f220000300800 */
[----:B------:R-:W-:-:S05]  /*7d70*/  @!P0 IMAD.IADD R70, R70, 0x1, -R2 ;  /* 0x0000000146468824 */ /* 0x000fca00078e0a02 */
[----:B------:R-:W-:Y:S01]  /*7d80*/  ISETP.GT.U32.AND P0, PT, R2, R70, PT ;  /* 0x000000460200720c */ /* 0x000fe20003f04070 */
[----:B------:R-:W-:Y:S04]  /*7d90*/  STS.U16 [R92+UR4+0x8c80], R23 ;  /* 0x008c80175c007988 */ /* 0x000fe80008000404 */
[----:B------:R0:W-:Y:S04]  /*7da0*/  STS.U16 [R92+UR4+0x1080], R18 ;  /* 0x001080125c007988 */ /* 0x0001e80008000404 */
[----:B------:R-:W-:Y:S04]  /*7db0*/  STS.U16 [R92+UR4+0x9080], R21 ;  /* 0x009080155c007988 */ /* 0x000fe80008000404 */
[----:B------:R-:W-:Y:S04]  /*7dc0*/  STS.U16 [R92+UR4+0x1480], R17 ;  /* 0x001480115c007988 */ /* 0x000fe80008000404 */
[----:B0-----:R-:W4:Y:S04]  /*7dd0*/  LDL.LU R18, [R1+0x788] ;  /* 0x0007880001127983 */ /* 0x001f280000300800 */
[----:B------:R0:W-:Y:S04]  /*7de0*/  STS.U16 [R92+UR4+0x9480], R16 ;  /* 0x009480105c007988 */ /* 0x0001e80008000404 */
[----:B------:R1:W-:Y:S04]  /*7df0*/  STS.U16 [R92+UR4+0x1880], R84 ;  /* 0x001880545c007988 */ /* 0x0003e80008000404 */
[----:B------:R1:W-:Y:S04]  /*7e00*/  STS.U16 [R92+UR4+0x9880], R86 ;  /* 0x009880565c007988 */ /* 0x0003e80008000404 */
[----:B0-----:R-:W4:Y:S04]  /*7e10*/  LDL.LU R16, [R1+0x784] ;  /* 0x0007840001107983 */ /* 0x001f280000300800 */
[----:B-1----:R-:W4:Y:S01]  /*7e20*/  LDL.LU R84, [R1+0x780] ;  /* 0x0007800001547983 */ /* 0x002f220000300800 */
[----:B------:R-:W-:-:S03]  /*7e30*/  @!P0 IMAD.IADD R70, R70, 0x1, -R2 ;  /* 0x0000000146468824 */ /* 0x000fc600078e0a02 */
[----:B------:R0:W-:Y:S04]  /*7e40*/  STS.U16 [R92+UR4+0x1c80], R87 ;  /* 0x001c80575c007988 */ /* 0x0001e80008000404 */
[----:B------:R-:W4:Y:S01]  /*7e50*/  LDL.LU R86, [R1+0x77c] ;  /* 0x00077c0001567983 */ /* 0x000f220000300800 */
[----:B------:R-:W-:-:S03]  /*7e60*/  ISETP.GE.AND P0, PT, R72, RZ, PT ;  /* 0x000000ff4800720c */ /* 0x000fc60003f06270 */
[----:B------:R1:W-:Y:S04]  /*7e70*/  STS.U16 [R92+UR4+0x9c80], R88 ;  /* 0x009c80585c007988 */ /* 0x0003e80008000404 */
[----:B0-----:R-:W4:Y:S01]  /*7e80*/  LDL.LU R87, [R1+0x778] ;  /* 0x0007780001577983 */ /* 0x001f220000300800 */
[----:B------:R-:W-:-:S03]  /*7e90*/  IABS R72, R72 ;  /* 0x0000004800487213 */ /* 0x000fc60000000000 */
[----:B------:R0:W-:Y:S04]  /*7ea0*/  STS.U16 [R92+UR4+0x2080], R89 ;  /* 0x002080595c007988 */ /* 0x0001e80008000404 */
[----:B-1----:R-:W4:Y:S04]  /*7eb0*/  LDL.LU R88, [R1+0x76c] ;  /* 0x00076c0001587983 */ /* 0x002f280000300800 */
[----:B------:R-:W4:Y:S04]  /*7ec0*/  LDL.LU R13, [R1+0x768] ;  /* 0x00076800010d7983 */ /* 0x000f280000300800 */
[----:B------:R1:W-:Y:S04]  /*7ed0*/  STS.U16 [R92+UR4+0xa080], R90 ;  /* 0x00a0805a5c007988 */ /* 0x0003e80008000404 */
[----:B0-----:R-:W4:Y:S01]  /*7ee0*/  LDL.LU R89, [R1+0x774] ;  /* 0x0007740001597983 */ /* 0x001f220000300800 */
[----:B------:R-:W-:-:S03]  /*7ef0*/  IMAD.HI.U32 R76, R0, R72, RZ ;  /* 0x00000048004c7227 */ /* 0x000fc600078e00ff */
[----:B-1----:R-:W4:Y:S01]  /*7f00*/  LDL.LU R90, [R1+0x770] ;  /* 0x00077000015a7983 */ /* 0x002f220000300800 */
[----:B------:R-:W-:Y:S01]  /*7f10*/  IABS R69, R73 ;  /* 0x0000004900457213 */ /* 0x000fe20000000000 */
[----:B------:R-:W-:-:S04]  /*7f20*/  IMAD.MOV R76, RZ, RZ, -R76 ;  /* 0x000000ffff4c7224 */ /* 0x000fc800078e0a4c */
[----:B------:R-:W-:-:S04]  /*7f30*/  IMAD.HI.U32 R75, R0, R69, RZ ;  /* 0x00000045004b7227 */ /* 0x000fc800078e00ff */
[----:B------:R-:W-:Y:S02]  /*7f40*/  IMAD R72, R2, R76, R72 ;  /* 0x0000004c02487224 */ /* 0x000fe400078e0248 */
[----:B------:R-:W-:-:S04]  /*7f50*/  IMAD.MOV R75, RZ, RZ, -R75 ;  /* 0x000000ffff4b7224 */ /* 0x000fc800078e0a4b */
[----:B------:R-:W-:Y:S01]  /*7f60*/  IMAD R69, R2, R75, R69 ;  /* 0x0000004b02457224 */ /* 0x000fe200078e0245 */
[----:B--2---:R0:W-:Y:S04]  /*7f70*/  STS.U16 [R92+UR4+0x2480], R91 ;  /* 0x0024805b5c007988 */ /* 0x0041e80008000404 */
[----:B0-----:R-:W2:Y:S04]  /*7f80*/  LDL.LU R91, [R1+0x764] ;  /* 0x00076400015b7983 */ /* 0x001ea80000300800 */
[----:B---3--:R0:W-:Y:S04]  /*7f90*/  STS.U16 [R92+UR4+0xa480], R93 ;  /* 0x00a4805d5c007988 */ /* 0x0081e80008000404 */
[----:B0-----:R-:W3:Y:S04]  /*7fa0*/  LDL.LU R93, [R1+0x760] ;  /* 0x00076000015d7983 */ /* 0x001ee80000300800 */
[----:B------:R-:W3:Y:S04]  /*7fb0*/  LDL.LU R76, [R1+0x75c] ;  /* 0x00075c00014c7983 */ /* 0x000ee80000300800 */
[----:B------:R-:W3:Y:S04]  /*7fc0*/  LDL.LU R21, [R1+0x758] ;  /* 0x0007580001157983 */ /* 0x000ee80000300800 */
[----:B------:R-:W3:Y:S04]  /*7fd0*/  LDL.LU R17, [R1+0x74c] ;  /* 0x00074c0001117983 */ /* 0x000ee80000300800 */
[----:B----4-:R-:W-:Y:S04]  /*7fe0*/  STS.U16 [R92+UR4+0x2880], R20 ;  /* 0x002880145c007988 */ /* 0x010fe80008000404 */
[----:B------:R0:W-:Y:S04]  /*7ff0*/  STS.U16 [R92+UR4+0xa880], R19 ;  /* 0x00a880135c007988 */ /* 0x0001e80008000404 */
[----:B0-----:R-:W4:Y:S04]  /*8000*/  LDL.LU R19, [R1+0x748] ;  /* 0x0007480001137983 */ /* 0x001f280000300800 */
[----:B------:R0:W-:Y:S04]  /*8010*/  STS.U16 [R92+UR4+0x2c80], R30 ;  /* 0x002c801e5c007988 */ /* 0x0001e80008000404 */
[----:B------:R-:W4:Y:S04]  /*8020*/  LDL.LU R75, [R1+0x73c] ;  /* 0x00073c00014b7983 */ /* 0x000f280000300800 */
[----:B0-----:R-:W4:Y:S01]  /*8030*/  LDL.LU R30, [R1+0x738] ;  /* 0x00073800011e7983 */ /* 0x001f220000300800 */
[----:B------:R-:W-:Y:S01]  /*8040*/  ISETP.GE.AND P2, PT, R73, RZ, PT ;  /* 0x000000ff4900720c */ /* 0x000fe20003f46270 */
[----:B------:R-:W-:-:S04]  /*8050*/  IMAD.HI.U32 R73, R0, R71, RZ ;  /* 0x0000004700497227 */ /* 0x000fc800078e00ff */
[----:B------:R-:W-:-:S04]  /*8060*/  IMAD.MOV R73, RZ, RZ, -R73 ;  /* 0x000000ffff497224 */ /* 0x000fc800078e0a49 */
[----:B------:R-:W-:Y:S02]  /*8070*/  IMAD R71, R2, R73, R71 ;  /* 0x0000004902477224 */ /* 0x000fe400078e0247 */
[----:B------:R-:W4:Y:S04]  /*8080*/  LDL.LU R73, [R1+0x450] ;  /* 0x0004500001497983 */ /* 0x000f280000300800 */
[----:B------:R-:W4:Y:S04]  /*8090*/  LDL.LU R77, [R1+0x44c] ;  /* 0x00044c00014d7983 */ /* 0x000f280000300800 */
[----:B------:R-:W4:Y:S04]  /*80a0*/  LDL.LU R78, [R1+0x440] ;  /* 0x00044000014e7983 */ /* 0x000f280000300800 */
[----:B------:R-:W4:Y:S04]  /*80b0*/  LDL.LU R79, [R1+0x3dc] ;  /* 0x0003dc00014f7983 */ /* 0x000f280000300800 */
[----:B------:R0:W-:Y:S04]  /*80c0*/  STS.U16 [R92+UR4+0xac80], R18 ;  /* 0x00ac80125c007988 */ /* 0x0001e80008000404 */
[----:B------:R-:W4:Y:S04]  /*80d0*/  LDL.LU R22, [R1+0x48] ;  /* 0x0000480001167983 */ /* 0x000f280000300800 */
[----:B------:R1:W-:Y:S04]  /*80e0*/  STS.U16 [R92+UR4+0x3080], R16 ;  /* 0x003080105c007988 */ /* 0x0003e80008000404 */
[----:B0-----:R-:W4:Y:S04]  /*80f0*/  LDL.LU R18, [R1+0x44] ;  /* 0x0000440001127983 */ /* 0x001f280000300800 */
[----:B------:R-:W4:Y:S04]  /*8100*/  LDL.LU R23, [R1+0x40] ;  /* 0x0000400001177983 */ /* 0x000f280000300800 */
[----:B------:R-:W4:Y:S04]  /*8110*/  LDL.LU R20, [R1+0x3c] ;  /* 0x00003c0001147983 */ /* 0x000f280000300800 */
[----:B------:R0:W-:Y:S04]  /*8120*/  STS.U16 [R92+UR4+0xb080], R84 ;  /* 0x00b080545c007988 */ /* 0x0001e80008000404 */
[----:B-1----:R-:W4:Y:S04]  /*8130*/  LDL.LU R16, [R1+0x38] ;  /* 0x0000380001107983 */ /* 0x002f280000300800 */
[----:B------:R1:W-:Y:S04]  /*8140*/  STS.U16 [R92+UR4+0x3480], R86 ;  /* 0x003480565c007988 */ /* 0x0003e80008000404 */
[----:B0-----:R-:W4:Y:S04]  /*8150*/  LDL.LU R84, [R1+0x1730] ;  /* 0x0017300001547983 */ /* 0x001f280000300800 */
[----:B------:R0:W-:Y:S04]  /*8160*/  STS.U16 [R92+UR4+0xb480], R87 ;  /* 0x00b480575c007988 */ /* 0x0001e80008000404 */
[----:B-1----:R-:W4:Y:S04]  /*8170*/  LDL.LU R86, [R1+0x172c] ;  /* 0x00172c0001567983 */ /* 0x002f280000300800 */
[----:B------:R1:W-:Y:S04]  /*8180*/  STS.U16 [R92+UR4+0x3880], R88 ;  /* 0x003880585c007988 */ /* 0x0003e80008000404 */
[----:B0-----:R-:W4:Y:S04]  /*8190*/  LDL.LU R87, [R1+0x1728] ;  /* 0x0017280001577983 */ /* 0x001f280000300800 */
[----:B------:R-:W-:Y:S04]  /*81a0*/  STS.U16 [R92+UR4+0xb880], R13 ;  /* 0x00b8800d5c007988 */ /* 0x000fe80008000404 */
[----:B-1----:R-:W4:Y:S04]  /*81b0*/  LDL.LU R88, [R1+0x1724] ;  /* 0x0017240001587983 */ /* 0x002f280000300800 */
[----:B------:R0:W-:Y:S04]  /*81c0*/  STS.U16 [R92+UR4+0x3c80], R89 ;  /* 0x003c80595c007988 */ /* 0x0001e80008000404 */
[----:B------:R1:W-:Y:S04]  /*81d0*/  STS.U16 [R92+UR4+0xbc80], R90 ;  /* 0x00bc805a5c007988 */ /* 0x0003e80008000404 */
[----:B0-----:R-:W4:Y:S04]  /*81e0*/  LDL.LU R89, [R1+0x1720] ;  /* 0x0017200001597983 */ /* 0x001f280000300800 */
[----:B-1----:R-:W4:Y:S01]  /*81f0*/  LDL.LU R90, [R1+0x171c] ;  /* 0x00171c00015a7983 */ /* 0x002f220000300800 */
[----:B------:R-:W-:-:S03]  /*8200*/  LOP3.LUT R13, R3, 0x20, RZ, 0x3c, !PT ;  /* 0x00000020030d7812 */ /* 0x000fc600078e3cff */
[----:B--2---:R0:W-:Y:S04]  /*8210*/  STS.U16 [R92+UR4+0x80], R91 ;  /* 0x0000805b5c007988 */ /* 0x0041e80008000404 */
[----:B0-----:R-:W2:Y:S04]  /*8220*/  LDL.LU R91, [R1+0x1718] ;  /* 0x00171800015b7983 */ /* 0x001ea80000300800 */
[----:B---3--:R0:W-:Y:S04]  /*8230*/  STS.U16 [R92+UR4+0x8080], R93 ;  /* 0x0080805d5c007988 */ /* 0x0081e80008000404 */
[----:B0-----:R-:W3:Y:S04]  /*8240*/  LDL.LU R92, [R1+0x1714] ;  /* 0x00171400015c7983 */ /* 0x001ee80000300800 */
[----:B------:R-:W2:Y:S04]  /*8250*/  LDL.LU R93, [R1+0x1710] ;  /* 0x00171000015d7983 */ /* 0x000ea80000300800 */
[----:B------:R-:W-:Y:S04]  /*8260*/  STS.U16 [R13+UR4+0x100], R76 ;  /* 0x0001004c0d007988 */ /* 0x000fe80008000404 */
[----:B------:R0:W-:Y:S04]  /*8270*/  STS.U16 [R13+UR4+0x8100], R21 ;  /* 0x008100150d007988 */ /* 0x0001e80008000404 */
[----:B------:R1:W-:Y:S04]  /*8280*/  STS.U16 [R13+UR4+0x500], R17 ;  /* 0x000500110d007988 */ /* 0x0003e80008000404 */
[----:B0-----:R-:W3:Y:S04]  /*8290*/  LDL.LU R21, [R1+0xb8] ;  /* 0x0000b80001157983 */ /* 0x001ee80000300800 */
[----:B-1----:R-:W3:Y:S04]  /*82a0*/  LDL.LU R17, [R1+0x54] ;  /* 0x0000540001117983 */ /* 0x002ee80000300800 */
[----:B----4-:R0:W-:Y:S04]  /*82b0*/  STS.U16 [R13+UR4+0x8500], R19 ;  /* 0x008500130d007988 */ /* 0x0101e80008000404 */
[----:B------:R-:W-:Y:S04]  /*82c0*/  STS.U16 [R13+UR4+0x900], R75 ;  /* 0x0009004b0d007988 */ /* 0x000fe80008000404 */
[----:B0-----:R-:W4:Y:S04]  /*82d0*/  LDL.LU R19, [R1+0x50] ;  /* 0x0000500001137983 */ /* 0x001f280000300800 */
[----:B------:R0:W-:Y:S04]  /*82e0*/  STS.U16 [R13+UR4+0x8900], R30 ;  /* 0x0089001e0d007988 */ /* 0x0001e80008000404 */
[----:B0-----:R-:W4:Y:S04]  /*82f0*/  LDL.LU R30, [R1+0x4c] ;  /* 0x00004c00011e7983 */ /* 0x001f280000300800 */
[----:B------:R-:W-:Y:S04]  /*8300*/  STS.U16 [R13+UR4+0xd00], R73 ;  /* 0x000d00490d007988 */ /* 0x000fe80008000404 */
[----:B------:R-:W-:Y:S04]  /*8310*/  STS.U16 [R13+UR4+0x8d00], R77 ;  /* 0x008d004d0d007988 */ /* 0x000fe80008000404 */
[----:B------:R-:W-:Y:S04]  /*8320*/  STS.U16 [R13+UR4+0x1100], R78 ;  /* 0x0011004e0d007988 */ /* 0x000fe80008000404 */
[----:B------:R-:W-:Y:S04]  /*8330*/  STS.U16 [R13+UR4+0x9100], R79 ;  /* 0x0091004f0d007988 */ /* 0x000fe80008000404 */
[----:B------:R-:W-:Y:S04]  /*8340*/  STS.U16 [R13+UR4+0x1500], R22 ;  /* 0x001500160d007988 */ /* 0x000fe80008000404 */
[----:B------:R0:W-:Y:S04]  /*8350*/  STS.U16 [R13+UR4+0x9500], R18 ;  /* 0x009500120d007988 */ /* 0x0001e80008000404 */
[----:B------:R-:W-:Y:S04]  /*8360*/  STS.U16 [R13+UR4+0x1900], R23 ;  /* 0x001900170d007988 */ /* 0x000fe80008000404 */
[----:B------:R-:W-:Y:S04]  /*8370*/  STS.U16 [R13+UR4+0x9900], R20 ;  /* 0x009900140d007988 */ /* 0x000fe80008000404 */
[----:B0-----:R-:W4:Y:S04]  /*8380*/  LDL.LU R18, [R1+0x248] ;  /* 0x0002480001127983 */ /* 0x001f280000300800 */
[----:B------:R-:W-:Y:S04]  /*8390*/  STS.U16 [R13+UR4+0x1d00], R16 ;  /* 0x001d00100d007988 */ /* 0x000fe80008000404 */
[----:B--2---:R-:W-:Y:S04]  /*83a0*/  STS.U16 [R13+UR4+0x9d00], R93 ;  /* 0x009d005d0d007988 */ /* 0x004fe80008000404 */
[----:B---3--:R-:W-:Y:S04]  /*83b0*/  STS.U16 [R13+UR4+0x2100], R92 ;  /* 0x0021005c0d007988 */ /* 0x008fe80008000404 */
[----:B------:R-:W-:Y:S04]  /*83c0*/  STS.U16 [R13+UR4+0xa100], R91 ;  /* 0x00a1005b0d007988 */ /* 0x000fe80008000404 */
        /* <DEDUP_REMOVED lines=11> */
[----:B------:R0:W-:Y:S04]  /*8480*/  STS.U16 [R13+UR4+0xb900], R17 ;  /* 0x00b900110d007988 */ /* 0x0001e80008000404 */
[----:B----4-:R1:W-:Y:S04]  /*8490*/  STS.U16 [R13+UR4+0x3d00], R19 ;  /* 0x003d00130d007988 */ /* 0x0103e80008000404 */
[----:B0-----:R-:W2:Y:S04]  /*84a0*/  LDL.LU R17, [R1+0x244] ;  /* 0x0002440001117983 */ /* 0x001ea80000300800 */
[----:B-1----:R-:W3:Y:S04]  /*84b0*/  LDL.LU R19, [R1+0x240] ;  /* 0x0002400001137983 */ /* 0x002ee80000300800 */
[----:B------:R-:W4:Y:S04]  /*84c0*/  LDL.LU R80, [R1+0x23c] ;  /* 0x00023c0001507983 */ /* 0x000f280000300800 */
[----:B------:R-:W4:Y:S04]  /*84d0*/  LDL.LU R81, [R1+0x238] ;  /* 0x0002380001517983 */ /* 0x000f280000300800 */
[----:B------:R-:W4:Y:S04]  /*84e0*/  LDL.LU R82, [R1+0x1d4] ;  /* 0x0001d40001527983 */ /* 0x000f280000300800 */
[----:B------:R-:W4:Y:S04]  /*84f0*/  LDL.LU R83, [R1+0x1d0] ;  /* 0x0001d00001537983 */ /* 0x000f280000300800 */
[----:B------:R0:W-:Y:S04]  /*8500*/  STS.U16 [R13+UR4+0xbd00], R30 ;  /* 0x00bd001e0d007988 */ /* 0x0001e80008000404 */
[----:B------:R-:W4:Y:S04]  /*8510*/  LDL.LU R84, [R1+0x1cc] ;  /* 0x0001cc0001547983 */ /* 0x000f280000300800 */
[----:B0-----:R-:W4:Y:S04]  /*8520*/  LDL.LU R30, [R1+0x1c8] ;  /* 0x0001c800011e7983 */ /* 0x001f280000300800 */
[----:B------:R-:W4:Y:S04]  /*8530*/  LDL.LU R86, [R1+0x1c4] ;  /* 0x0001c40001567983 */ /* 0x000f280000300800 */
[----:B------:R-:W4:Y:S04]  /*8540*/  LDL.LU R87, [R1+0x1c0] ;  /* 0x0001c00001577983 */ /* 0x000f280000300800 */
[----:B------:R-:W4:Y:S04]  /*8550*/  LDL.LU R88, [R1+0x1bc] ;  /* 0x0001bc0001587983 */ /* 0x000f280000300800 */
[----:B------:R-:W4:Y:S04]  /*8560*/  LDL.LU R89, [R1+0x1b8] ;  /* 0x0001b80001597983 */ /* 0x000f280000300800 */
[----:B------:R-:W4:Y:S04]  /*8570*/  LDL.LU R90, [R1+0x154] ;  /* 0x00015400015a7983 */ /* 0x000f280000300800 */
[----:B------:R-:W4:Y:S04]  /*8580*/  LDL.LU R91, [R1+0x150] ;  /* 0x00015000015b7983 */ /* 0x000f280000300800 */
[----:B------:R-:W4:Y:S01]  /*8590*/  LDL.LU R92, [R1+0x14c] ;  /* 0x00014c00015c7983 */ /* 0x000f220000300800 */
[----:B------:R-:W-:-:S03]  /*85a0*/  LOP3.LUT R16, R3, 0x30, RZ, 0x3c, !PT ;  /* 0x0000003003107812 */ /* 0x000fc600078e3cff */
[----:B------:R-:W4:Y:S04]  /*85b0*/  LDL.LU R93, [R1+0x148] ;  /* 0x00014800015d7983 */ /* 0x000f280000300800 */
[----:B------:R-:W4:Y:S04]  /*85c0*/  LDL.LU R76, [R1+0x144] ;  /* 0x00014400014c7983 */ /* 0x000f280000300800 */
[----:B------:R-:W4:Y:S04]  /*85d0*/  LDL.LU R75, [R1+0x140] ;  /* 0x00014000014b7983 */ /* 0x000f280000300800 */
[----:B------:R-:W4:Y:S04]  /*85e0*/  LDL.LU R73, [R1+0x13c] ;  /* 0x00013c0001497983 */ /* 0x000f280000300800 */
[----:B------:R-:W4:Y:S04]  /*85f0*/  LDL.LU R77, [R1+0x138] ;  /* 0x00013800014d7983 */ /* 0x000f280000300800 */
[----:B------:R-:W4:Y:S04]  /*8600*/  LDL.LU R78, [R1+0xd4] ;  /* 0x0000d400014e7983 */ /* 0x000f280000300800 */
[----:B------:R-:W4:Y:S04]  /*8610*/  LDL.LU R79, [R1+0xd0] ;  /* 0x0000d000014f7983 */ /* 0x000f280000300800 */
[----:B------:R-:W4:Y:S04]  /*8620*/  LDL.LU R13, [R1+0xcc] ;  /* 0x0000cc00010d7983 */ /* 0x000f280000300800 */
[----:B------:R0:W-:Y:S04]  /*8630*/  STS.U16 [R16+UR4+0x180], R18 ;  /* 0x0001801210007988 */ /* 0x0001e80008000404 */
[----:B------:R-:W4:Y:S04]  /*8640*/  LDL.LU R22, [R1+0xc8] ;  /* 0x0000c80001167983 */ /* 0x000f280000300800 */
[----:B------:R-:W4:Y:S04]  /*8650*/  LDL.LU R23, [R1+0xc4] ;  /* 0x0000c40001177983 */ /* 0x000f280000300800 */
[----:B------:R-:W4:Y:S04]  /*8660*/  LDL.LU R20, [R1+0xc0] ;  /* 0x0000c00001147983 */ /* 0x000f280000300800 */
[----:B------:R-:W4:Y:S04]  /*8670*/  LDL.LU R21, [R1+0xbc] ;  /* 0x0000bc0001157983 */ /* 0x000f280000300800 */
[----:B0-----:R-:W4:Y:S04]  /*8680*/  LDL.LU R18, [R1+0x2c0] ;  /* 0x0002c00001127983 */ /* 0x001f280000300800 */
[----:B--2---:R0:W-:Y:S04]  /*8690*/  STS.U16 [R16+UR4+0x8180], R17 ;  /* 0x0081801110007988 */ /* 0x0041e80008000404 */
[----:B---3--:R1:W-:Y:S04]  /*86a0*/  STS.U16 [R16+UR4+0x580], R19 ;  /* 0x0005801310007988 */ /* 0x0083e80008000404 */
[----:B----4-:R-:W-:Y:S04]  /*86b0*/  STS.U16 [R16+UR4+0x8580], R80 ;  /* 0x0085805010007988 */ /* 0x010fe80008000404 */
[----:B------:R-:W-:Y:S04]  /*86c0*/  STS.U16 [R16+UR4+0x980], R81 ;  /* 0x0009805110007988 */ /* 0x000fe80008000404 */
[----:B------:R-:W-:Y:S04]  /*86d0*/  STS.U16 [R16+UR4+0x8980], R82 ;  /* 0x0089805210007988 */ /* 0x000fe80008000404 */
[----:B------:R-:W-:Y:S04]  /*86e0*/  STS.U16 [R16+UR4+0xd80], R83 ;  /* 0x000d805310007988 */ /* 0x000fe80008000404 */
[----:B0-----:R-:W2:Y:S04]  /*86f0*/  LDL.LU R17, [R1+0x2bc] ;  /* 0x0002bc0001117983 */ /* 0x001ea80000300800 */
[----:B------:R-:W-:Y:S04]  /*8700*/  STS.U16 [R16+UR4+0x8d80], R84 ;  /* 0x008d805410007988 */ /* 0x000fe80008000404 */
[----:B-1----:R-:W3:Y:S04]  /*8710*/  LDL.LU R19, [R1+0x250] ;  /* 0x0002500001137983 */ /* 0x002ee80000300800 */
[----:B------:R0:W-:Y:S04]  /*8720*/  STS.U16 [R16+UR4+0x1180], R30 ;  /* 0x0011801e10007988 */ /* 0x0001e80008000404 */
[----:B0-----:R-:W4:Y:S04]  /*8730*/  LDL.LU R30, [R1+0x24c] ;  /* 0x00024c00011e7983 */ /* 0x001f280000300800 */
        /* <DEDUP_REMOVED lines=14> */
[----:B------:R-:W-:Y:S04]  /*8820*/  STS.U16 [R16+UR4+0xad80], R13 ;  /* 0x00ad800d10007988 */ /* 0x000fe80008000404 */
[----:B------:R1:W-:Y:S04]  /*8830*/  STS.U16 [R16+UR4+0x3180], R22 ;  /* 0x0031801610007988 */ /* 0x0003e80008000404 */
[----:B0-----:R-:W4:Y:S04]  /*8840*/  LDL.LU R77, [R1+0x4c8] ;  /* 0x0004c800014d7983 */ /* 0x001f280000300800 */
[----:B------:R0:W-:Y:S04]  /*8850*/  STS.U16 [R16+UR4+0xb180], R23 ;  /* 0x00b1801710007988 */ /* 0x0001e80008000404 */
[----:B-1----:R-:W4:Y:S04]  /*8860*/  LDL.LU R22, [R1+0x4c4] ;  /* 0x0004c40001167983 */ /* 0x002f280000300800 */
[----:B------:R1:W-:Y:S04]  /*8870*/  STS.U16 [R16+UR4+0x3580], R20 ;  /* 0x0035801410007988 */ /* 0x0003e80008000404 */
[----:B0-----:R-:W4:Y:S04]  /*8880*/  LDL.LU R23, [R1+0x4c0] ;  /* 0x0004c00001177983 */ /* 0x001f280000300800 */
[----:B------:R0:W-:Y:S04]  /*8890*/  STS.U16 [R16+UR4+0xb580], R21 ;  /* 0x00b5801510007988 */ /* 0x0001e80008000404 */
[----:B-1----:R-:W4:Y:S04]  /*88a0*/  LDL.LU R20, [R1+0x45c] ;  /* 0x00045c0001147983 */ /* 0x002f280000300800 */
[----:B------:R-:W4:Y:S04]  /*88b0*/  LDL.LU R78, [R1+0x458] ;  /* 0x00045800014e7983 */ /* 0x000f280000300800 */
[----:B------:R-:W4:Y:S04]  /*88c0*/  LDL.LU R79, [R1+0x454] ;  /* 0x00045400014f7983 */ /* 0x000f280000300800 */
[----:B------:R1:W-:Y:S04]  /*88d0*/  STS.U16 [R16+UR4+0x3980], R18 ;  /* 0x0039801210007988 */ /* 0x0003e80008000404 */
[----:B0-----:R-:W4:Y:S04]  /*88e0*/  LDL.LU R21, [R1+0x448] ;  /* 0x0004480001157983 */ /* 0x001f280000300800 */
[----:B-1----:R-:W4:Y:S04]  /*88f0*/  LDL.LU R18, [R1+0x444] ;  /* 0x0004440001127983 */ /* 0x002f280000300800 */
[----:B--2---:R0:W-:Y:S04]  /*8900*/  STS.U16 [R16+UR4+0xb980], R17 ;  /* 0x00b9801110007988 */ /* 0x0041e80008000404 */
[----:B---3--:R1:W-:Y:S04]  /*8910*/  STS.U16 [R16+UR4+0x3d80], R19 ;  /* 0x003d801310007988 */ /* 0x0083e80008000404 */
[----:B0-----:R-:W2:Y:S04]  /*8920*/  LDL.LU R17, [R1+0x3d8] ;  /* 0x0003d80001117983 */ /* 0x001ea80000300800 */
[----:B-1----:R-:W3:Y:S04]  /*8930*/  LDL.LU R19, [R1+0x3d4] ;  /* 0x0003d40001137983 */ /* 0x002ee80000300800 */
[----:B----4-:R0:W-:Y:S04]  /*8940*/  STS.U16 [R16+UR4+0xbd80], R30 ;  /* 0x00bd801e10007988 */ /* 0x0101e80008000404 */
[----:B0-----:R-:W4:Y:S04]  /*8950*/  LDL.LU R30, [R1+0x3d0] ;  /* 0x0003d000011e7983 */ /* 0x001f280000300800 */
[----:B------:R-:W4:Y:S04]  /*8960*/  LDL.LU R80, [R1+0x3cc] ;  /* 0x0003cc0001507983 */ /* 0x000f280000300800 */
        /* <DEDUP_REMOVED lines=18> */
[----:B------:R1:W-:Y:S04]  /*8a90*/  STS.U16 [R13+UR4+0x8200], R22 ;  /* 0x008200160d007988 */ /* 0x0003e80008000404 */
[----:B------:R1:W-:Y:S04]  /*8aa0*/  STS.U16 [R13+UR4+0x600], R23 ;  /* 0x000600170d007988 */ /* 0x0003e80008000404 */
[----:B0-----:R-:W4:Y:S04]  /*8ab0*/  LDL.LU R77, [R1+0x2b8] ;  /* 0x0002b800014d7983 */ /* 0x001f280000300800 */
[----:B-1----:R-:W4:Y:S04]  /*8ac0*/  LDL.LU R22, [R1+0x170c] ;  /* 0x00170c0001167983 */ /* 0x002f280000300800 */
        /* <DEDUP_REMOVED lines=35> */
[----:B------:R-:W-:Y:S04]  /*8d00*/  STL [R1+0x1284], R13 ;  /* 0x0012840d01007387 */ /* 0x000fe80000100800 */
[----:B------:R-:W-:Y:S01]  /*8d10*/  STL [R1+0x1408], R13 ;  /* 0x0014080d01007387 */ /* 0x000fe20000100800 */
[----:B0-----:R-:W-:-:S04]  /*8d20*/  IMAD.MOV.U32 R16, RZ, RZ, R70 ;  /* 0x000000ffff107224 */ /* 0x001fc800078e0046 */
[----:B------:R-:W-:Y:S01]  /*8d30*/  @!P3 IMAD.MOV R16, RZ, RZ, -R16 ;  /* 0x000000ffff10b224 */ /* 0x000fe200078e0a10 */
[----:B------:R-:W-:-:S13]  /*8d40*/  ISETP.GT.U32.AND P3, PT, R2, R68, PT ;  /* 0x000000440200720c */ /* 0x000fda0003f64070 */
[----:B------:R-:W-:Y:S01]  /*8d50*/  @!P3 IMAD.IADD R68, R68, 0x1, -R2 ;  /* 0x000000014444b824 */ /* 0x000fe200078e0a02 */
[----:B----4-:R0:W-:Y:S04]  /*8d60*/  STS.U16 [R13+UR4+0xba00], R30 ;  /* 0x00ba001e0d007988 */ /* 0x0101e80008000404 */
[----:B------:R-:W-:Y:S01]  /*8d70*/  STS.U16 [R13+UR4+0x3e00], R78 ;  /* 0x003e004e0d007988 */ /* 0x000fe20008000404 */
[----:B0-----:R-:W-:-:S03]  /*8d80*/  LOP3.LUT R30, R3, 0x50, RZ, 0x3c, !PT ;  /* 0x00000050031e7812 */ /* 0x001fc600078e3cff */
[----:B------:R-:W-:Y:S04]  /*8d90*/  STS.U16 [R13+UR4+0xbe00], R79 ;  /* 0x00be004f0d007988 */ /* 0x000fe80008000404 */
[----:B------:R0:W-:Y:S04]  /*8da0*/  STS.U16 [R30+UR4+0x280], R18 ;  /* 0x000280121e007988 */ /* 0x0001e80008000404 */
[----:B------:R1:W-:Y:S04]  /*8db0*/  STS.U16 [R30+UR4+0x8280], R21 ;  /* 0x008280151e007988 */ /* 0x0003e80008000404 */
[----:B------:R4:W-:Y:S04]  /*8dc0*/  STS.U16 [R30+UR4+0x680], R20 ;  /* 0x000680141e007988 */ /* 0x0009e80008000404 */
[----:B0-----:R-:W3:Y:S04]  /*8dd0*/  LDL.LU R18, [R1+0x16ec] ;  /* 0x0016ec0001127983 */ /* 0x001ee80000300800 */
[----:B-1----:R-:W3:Y:S04]  /*8de0*/  LDL.LU R21, [R1+0x16e8] ;  /* 0x0016e80001157983 */ /* 0x002ee80000300800 */
[----:B----4-:R-:W4:Y:S04]  /*8df0*/  LDL.LU R20, [R1+0x16e4] ;  /* 0x0016e40001147983 */ /* 0x010f280000300800 */
[----:B------:R0:W-:Y:S04]  /*8e00*/  STS.U16 [R30+UR4+0x8680], R23 ;  /* 0x008680171e007988 */ /* 0x0001e80008000404 */
[----:B------:R1:W-:Y:S04]  /*8e10*/  STS.U16 [R30+UR4+0xa80], R22 ;  /* 0x000a80161e007988 */ /* 0x0003e80008000404 */
[----:B------:R2:W-:Y:S04]  /*8e20*/  STS.U16 [R30+UR4+0x8a80], R25 ;  /* 0x008a80191e007988 */ /* 0x0005e80008000404 */
[----:B0-----:R-:W3:Y:S04]  /*8e30*/  LDL.LU R23, [R1+0x16e0] ;  /* 0x0016e00001177983 */ /* 0x001ee80000300800 */
[----:B-1----:R-:W3:Y:S04]  /*8e40*/  LDL.LU R22, [R1+0x16dc] ;  /* 0x0016dc0001167983 */ /* 0x002ee80000300800 */
[----:B--2---:R-:W2:Y:S04]  /*8e50*/  LDL.LU R25, [R1+0x16d8] ;  /* 0x0016d80001197983 */ /* 0x004ea80000300800 */
[----:B------:R0:W-:Y:S04]  /*8e60*/  STS.U16 [R30+UR4+0xe80], R24 ;  /* 0x000e80181e007988 */ /* 0x0001e80008000404 */
[----:B------:R1:W-:Y:S04]  /*8e70*/  STS.U16 [R30+UR4+0x8e80], R27 ;  /* 0x008e801b1e007988 */ /* 0x0003e80008000404 */
[----:B0-----:R-:W2:Y:S04]  /*8e80*/  LDL.LU R24, [R1+0x16d4] ;  /* 0x0016d40001187983 */ /* 0x001ea80000300800 */
[----:B-1----:R-:W2:Y:S04]  /*8e90*/  LDL.LU R27, [R1+0x16d0] ;  /* 0x0016d000011b7983 */ /* 0x002ea80000300800 */
[----:B------:R0:W-:Y:S04]  /*8ea0*/  STS.U16 [R30+UR4+0x1280], R26 ;  /* 0x0012801a1e007988 */ /* 0x0001e80008000404 */
[----:B------:R1:W-:Y:S04]  /*8eb0*/  STS.U16 [R30+UR4+0x9280], R29 ;  /* 0x0092801d1e007988 */ /* 0x0003e80008000404 */
[----:B------:R0:W-:Y:S04]  /*8ec0*/  STS.U16 [R30+UR4+0x1680], R28 ;  /* 0x0016801c1e007988 */ /* 0x0001e80008000404 */
[----:B------:R0:W-:Y:S04]  /*8ed0*/  STS.U16 [R30+UR4+0x9680], R31 ;  /* 0x0096801f1e007988 */ /* 0x0001e80008000404 */
[----:B------:R0:W-:Y:S04]  /*8ee0*/  STS.U16 [R30+UR4+0x1a80], R41 ;  /* 0x001a80291e007988 */ /* 0x0001e80008000404 */
[----:B------:R0:W-:Y:S04]  /*8ef0*/  STS.U16 [R30+UR4+0x9a80], R42 ;  /* 0x009a802a1e007988 */ /* 0x0001e80008000404 */
[----:B------:R0:W-:Y:S04]  /*8f00*/  STS.U16 [R30+UR4+0x1e80], R48 ;  /* 0x001e80301e007988 */ /* 0x0001e80008000404 */
        /* <DEDUP_REMOVED lines=8> */
[----:B0-----:R-:W3:Y:S04]  /*8f90*/  LDL.LU R26, [R1+0x16cc] ;  /* 0x0016cc00011a7983 */ /* 0x001ee80000300800 */
[----:B------:R-:W-:Y:S04]  /*8fa0*/  STS.U16 [R30+UR4+0xae80], R53 ;  /* 0x00ae80351e007988 */ /* 0x000fe80008000404 */
[----:B-1----:R-:W3:Y:S04]  /*8fb0*/  LDL.LU R29, [R1+0x16c8] ;  /* 0x0016c800011d7983 */ /* 0x002ee80000300800 */
[----:B------:R-:W-:Y:S01]  /*8fc0*/  STS.U16 [R30+UR4+0x3280], R52 ;  /* 0x003280341e007988 */ /* 0x000fe20008000404 */
[----:B------:R-:W-:-:S03]  /*8fd0*/  ISETP.GT.U32.AND P3, PT, R2, R68, PT ;  /* 0x000000440200720c */ /* 0x000fc60003f64070 */
[----:B------:R-:W3:Y:S04]  /*8fe0*/  LDL.LU R28, [R1+0x16c4] ;  /* 0x0016c400011c7983 */ /* 0x000ee80000300800 */
[----:B------:R-:W-:Y:S04]  /*8ff0*/  STS.U16 [R30+UR4+0xb280], R51 ;  /* 0x00b280331e007988 */ /* 0x000fe80008000404 */
[----:B------:R-:W3:Y:S04]  /*9000*/  LDL.LU R31, [R1+0x16c0] ;  /* 0x0016c000011f7983 */ /* 0x000ee80000300800 */
[----:B------:R-:W-:Y:S04]  /*9010*/  STS.U16 [R30+UR4+0x3680], R50 ;  /* 0x003680321e007988 */ /* 0x000fe80008000404 */
[----:B------:R-:W3:Y:S04]  /*9020*/  LDL.LU R41, [R1+0x16bc] ;  /* 0x0016bc0001297983 */ /* 0x000ee80000300800 */
[----:B------:R0:W-:Y:S04]  /*9030*/  STS.U16 [R30+UR4+0xb680], R47 ;  /* 0x00b6802f1e007988 */ /* 0x0001e80008000404 */
[----:B------:R-:W4:Y:S04]  /*9040*/  LDL.LU R42, [R1+0x16b8] ;  /* 0x0016b800012a7983 */ /* 0x000f280000300800 */
[----:B------:R-:W4:Y:S01]  /*9050*/  LDL.LU R48, [R1+0x16b4] ;  /* 0x0016b40001307983 */ /* 0x000f220000300800 */
[----:B0-----:R-:W-:-:S03]  /*9060*/  LOP3.LUT R47, R3, 0x60, RZ, 0x3c, !PT ;  /* 0x00000060032f7812 */ /* 0x001fc600078e3cff */
[----:B------:R-:W-:Y:S04]  /*9070*/  STS.U16 [R30+UR4+0x3a80], R49 ;  /* 0x003a80311e007988 */ /* 0x000fe80008000404 */
[----:B------:R-:W4:Y:S04]  /*9080*/  LDL.LU R59, [R1+0x16b0] ;  /* 0x0016b000013b7983 */ /* 0x000f280000300800 */
[----:B------:R-:W-:Y:S04]  /*9090*/  STS.U16 [R30+UR4+0xba80], R46 ;  /* 0x00ba802e1e007988 */ /* 0x000fe80008000404 */
[----:B------:R-:W4:Y:S04]  /*90a0*/  LDL.LU R61, [R1+0x16ac] ;  /* 0x0016ac00013d7983 */ /* 0x000f280000300800 */
[----:B------:R-:W-:Y:S04]  /*90b0*/  STS.U16 [R30+UR4+0x3e80], R45 ;  /* 0x003e802d1e007988 */ /* 0x000fe80008000404 */
[----:B------:R-:W4:Y:S04]  /*90c0*/  LDL.LU R60, [R1+0x16a8] ;  /* 0x0016a800013c7983 */ /* 0x000f280000300800 */
[----:B------:R-:W-:Y:S01]  /*90d0*/  STS.U16 [R30+UR4+0xbe80], R44 ;  /* 0x00be802c1e007988 */ /* 0x000fe20008000404 */
[----:B------:R-:W-:-:S03]  /*90e0*/  VIADD R76, R58, 0x10 ;  /* 0x000000103a4c7836 */ /* 0x000fc60000000000 */
[----:B------:R-:W4:Y:S04]  /*90f0*/  LDL.LU R63, [R1+0x16a4] ;  /* 0x0016a400013f7983 */ /* 0x000f280000300800 */
[----:B------:R-:W-:Y:S01]  /*9100*/  STS.U16 [R47+UR4+0x300], R43 ;  /* 0x0003002b2f007988 */ /* 0x000fe20008000404 */
[----:B------:R-:W-:-:S03]  /*9110*/  VIADD R70, R58, 0xe ;  /* 0x0000000e3a467836 */ /* 0x000fc60000000000 */
[----:B------:R-:W4:Y:S04]  /*9120*/  LDL.LU R85, [R1+0x16a0] ;  /* 0x0016a00001557983 */ /* 0x000f280000300800 */
[----:B------:R-:W-:Y:S04]  /*9130*/  STS.U16 [R47+UR4+0x8300], R40 ;  /* 0x008300282f007988 */ /* 0x000fe80008000404 */
[----:B------:R-:W-:Y:S04]  /*9140*/  STL [R1+0x14d8], R3 ;  /* 0x0014d80301007387 */ /* 0x000fe80000100800 */
[----:B------:R-:W-:Y:S04]  /*9150*/  STS.U16 [R47+UR4+0x700], R39 ;  /* 0x000700272f007988 */ /* 0x000fe80008000404 */
[----:B------:R-:W-:Y:S04]  /*9160*/  STL [R1+0x126c], R30 ;  /* 0x00126c1e01007387 */ /* 0x000fe80000100800 */
[----:B------:R-:W-:Y:S04]  /*9170*/  STS.U16 [R47+UR4+0x8700], R38 ;  /* 0x008700262f007988 */ /* 0x000fe80008000404 */
[----:B------:R0:W-:Y:S04]  /*9180*/  STL [R1+0x153c], R30 ;  /* 0x00153c1e01007387 */ /* 0x0001e80000100800 */
[----:B------:R-:W-:Y:S01]  /*9190*/  STS.U16 [R47+UR4+0xb00], R37 ;  /* 0x000b00252f007988 */ /* 0x000fe20008000404 */
[----:B------:R-:W-:-:S03]  /*91a0*/  @!P3 IMAD.IADD R68, R68, 0x1, -R2 ;  /* 0x000000014444b824 */ /* 0x000fc600078e0a02 */
[----:B------:R1:W-:Y:S01]  /*91b0*/  STS.U16 [R47+UR4+0x8b00], R36 ;  /* 0x008b00242f007988 */ /* 0x0003e20008000404 */
[----:B0-----:R-:W-:Y:S02]  /*91c0*/  PRMT R30, RZ, 0x7610, R30 ;  /* 0x00007610ff1e7816 */ /* 0x001fe4000000001e */
[----:B------:R-:W-:Y:S01]  /*91d0*/  IABS R77, R76 ;  /* 0x0000004c004d7213 */ /* 0x000fe20000000000 */
[----:B------:R-:W-:Y:S01]  /*91e0*/  STL [R1+0x1698], R47 ;  /* 0x0016982f01007387 */ /* 0x000fe20000100800 */
[----:B------:R-:W-:Y:S01]  /*91f0*/  IABS R73, R70 ;  /* 0x0000004600497213 */ /* 0x000fe20000000000 */
[----:B-1----:R-:W-:-:S05]  /*9200*/  IMAD.WIDE R36, R35, 0x2, R64 ;  /* 0x0000000223247825 */ /* 0x002fca00078e0240 */
[----:B------:R0:W-:Y:S01]  /*9210*/  STL.64 [R1+0x4d0], R36 ;  /* 0x0004d02401007387 */ /* 0x0001e20000100a00 */
[----:B------:R-:W-:-:S03]  /*9220*/  VIADD R79, R56, 0xffffffe0 ;  /* 0xffffffe0384f7836 */ /* 0x000fc60000000000 */
[----:B------:R0:W4:Y:S02]  /*9230*/  @!P6 LDG.E.U16 R30, desc[UR20][R36.64] ;  /* 0x00000014241ee981 */ /* 0x000124000c1e1500 */
[----:B0-----:R-:W-:Y:S02]  /*9240*/  IMAD.MOV.U32 R36, RZ, RZ, R68 ;  /* 0x000000ffff247224 */ /* 0x001fe400078e0044 */
[----:B------:R-:W-:Y:S02]  /*9250*/  IMAD.MOV.U32 R68, RZ, RZ, R77 ;  /* 0x000000ffff447224 */ /* 0x000fe400078e004d */
[----:B------:R-:W-:-:S04]  /*9260*/  IMAD.HI.U32 R77, R0, R73, RZ ;  /* 0x00000049004d7227 */ /* 0x000fc800078e00ff */
[----:B------:R-:W-:Y:S01]  /*9270*/  @!P5 IMAD.MOV R36, RZ, RZ, -R36 ;  /* 0x000000ffff24d224 */ /* 0x000fe200078e0a24 */
[----:B------:R-:W-:Y:S01]  /*9280*/  ISETP.GE.U32.AND P5, PT, R79, 0x7fffff61, PT ;  /* 0x7fffff614f00780c */ /* 0x000fe20003fa6070 */
[----:B------:R-:W-:-:S04]  /*9290*/  IMAD.MOV R77, RZ, RZ, -R77 ;  /* 0x000000ffff4d7224 */ /* 0x000fc800078e0a4d */
[----:B------:R-:W-:Y:S02]  /*92a0*/  IMAD R73, R2, R77, R73 ;  /* 0x0000004d02497224 */ /* 0x000fe400078e0249 */
[----:B------:R-:W-:Y:S01]  /*92b0*/  IMAD R77, R62, 0x1f, RZ ;  /* 0x0000001f3e4d7824 */ /* 0x000fe200078e02ff */
[----:B------:R-:W-:-:S03]  /*92c0*/  PRMT R17, RZ, 0x7610, R17 ;  /* 0x00007610ff117816 */ /* 0x000fc60000000011 */
[----:B------:R-:W-:-:S05]  /*92d0*/  IMAD.WIDE R38, R77, 0x2, R64 ;  /* 0x000000024d267825 */ /* 0x000fca00078e0240 */
[----:B------:R-:W4:Y:S01]  /*92e0*/  @!P5 LDG.E.U16 R17, desc[UR20][R38.64] ;  /* 0x000000142611d981 */ /* 0x000f22000c1e1500 */
[----:B------:R-:W-:-:S13]  /*92f0*/  ISETP.GT.U32.AND P3, PT, R2, R71, PT ;  /* 0x000000470200720c */ /* 0x000fda0003f64070 */
[----:B------:R-:W-:Y:S02]  /*9300*/  @!P3 IADD3 R71, PT, PT, R71, -R2, RZ ;  /* 0x800000024747b210 */ /* 0x000fe40007ffe0ff */
[----:B------:R-:W-:Y:S01]  /*9310*/  ISETP.GT.U32.AND P3, PT, R2, R69, PT ;  /* 0x000000450200720c */ /* 0x000fe20003f64070 */
[----:B------:R-:W-:Y:S01]  /*9320*/  VIADD R75, R58, 0xf ;  /* 0x0000000f3a4b7836 */ /* 0x000fe20000000000 */
[----:B------:R0:W-:Y:S11]  /*9330*/  STS.U16 [R47+UR4+0xf00], R74 ;  /* 0x000f004a2f007988 */ /* 0x0001f60008000404 */
[----:B------:R-:W-:Y:S01]  /*9340*/  @!P3 IMAD.IADD R69, R69, 0x1, -R2 ;  /* 0x000000014545b824 */ /* 0x000fe200078e0a02 */
[----:B0-----:R-:W-:-:S04]  /*9350*/  IABS R74, R75 ;  /* 0x0000004b004a7213 */ /* 0x001fc80000000000 */
[----:B------:R-:W-:Y:S01]  /*9360*/  ISETP.GT.U32.AND P3, PT, R2, R69, PT ;  /* 0x000000450200720c */ /* 0x000fe20003f64070 */
[----:B------:R-:W-:-:S04]  /*9370*/  IMAD.HI.U32 R78, R0, R74, RZ ;  /* 0x0000004a004e7227 */ /* 0x000fc800078e00ff */
[----:B------:R-:W-:-:S04]  /*9380*/  IMAD.HI.U32 R79, R0, R68, RZ ;  /* 0x00000044004f7227 */ /* 0x000fc800078e00ff */
[----:B------:R-:W-:-:S04]  /*9390*/  IMAD.MOV R78, RZ, RZ, -R78 ;  /* 0x000000ffff4e7224 */ /* 0x000fc800078e0a4e */
[----:B------:R-:W-:Y:S01]  /*93a0*/  @!P3 IMAD.IADD R69, R69, 0x1, -R2 ;  /* 0x000000014545b824 */ /* 0x000fe200078e0a02 */
[----:B------:R-:W-:Y:S01]  /*93b0*/  ISETP.GE.AND P3, PT, R70, RZ, PT ;  /* 0x000000ff4600720c */ /* 0x000fe20003f66270 */
[----:B------:R-:W-:Y:S01]  /*93c0*/  IMAD R70, R2, R78, R74 ;  /* 0x0000004e02467224 */ /* 0x000fe200078e024a */
[----:B------:R-:W-:Y:S01]  /*93d0*/  IADD3 R74, PT, PT, -R79, RZ, RZ ;  /* 0x000000ff4f4a7210 */ /* 0x000fe20007ffe1ff */
[----:B------:R-:W-:-:S04]  /*93e0*/  IMAD.WIDE R44, R77, 0x2, R66 ;  /* 0x000000024d2c7825 */ /* 0x000fc800078e0242 */
[----:B------:R-:W-:Y:S02]  /*93f0*/  IMAD R68, R2, R74, R68 ;  /* 0x0000004a02447224 */ /* 0x000fe400078e0244 */
[----:B------:R-:W-:Y:S01]  /*9400*/  VIADD R74, R56, 0xffffffd9 ;  /* 0xffffffd9384a7836 */ /* 0x000fe20000000000 */
[----:B--2---:R-:W-:Y:S01]  /*9410*/  PRMT R27, RZ, 0x7610, R27 ;  /* 0x00007610ff1b7816 */ /* 0x004fe2000000001b */
[----:B------:R-:W-:-:S05]  /*9420*/  IMAD R77, R62, 0x26, RZ ;  /* 0x000000263e4d7824 */ /* 0x000fca00078e02ff */
[----:B------:R0:W2:Y:S01]  /*9430*/  @!P5 LDG.E.U16 R27, desc[UR20][R44.64] ;  /* 0x000000142c1bd981 */ /* 0x0000a2000c1e1500 */
[----:B------:R-:W-:Y:S01]  /*9440*/  ISETP.GE.U32.AND P5, PT, R74, 0x7fffff5a, PT ;  /* 0x7fffff5a4a00780c */ /* 0x000fe20003fa6070 */
[----:B------:R-:W-:-:S12]  /*9450*/  IMAD.WIDE R52, R77, 0x2, R66 ;  /* 0x000000024d347825 */ /* 0x000fd800078e0242 */
[----:B------:R-:W2:Y:S01]  /*9460*/  @!P5 LDG.E.U16 R14, desc[UR20][R52.64] ;  /* 0x00000014340ed981 */ /* 0x000ea2000c1e1500 */
[----:B------:R-:W-:-:S03]  /*9470*/  ISETP.GT.U32.AND P6, PT, R2, R71, PT ;  /* 0x000000470200720c */ /* 0x000fc60003fc4070 */
[----:B------:R0:W-:Y:S04]  /*9480*/  STL.64 [R1+0x4c8], R44 ;  /* 0x0004c82c01007387 */ /* 0x0001e80000100a00 */
[----:B------:R1:W-:Y:S06]  /*9490*/  STL.64 [R1+0x4c0], R38 ;  /* 0x0004c02601007387 */ /* 0x0003ec0000100a00 */
[----:B------:R-:W-:-:S02]  /*94a0*/  @!P6 IMAD.IADD R71, R71, 0x1, -R2 ;  /* 0x000000014747e824 */ /* 0x000fc400078e0a02 */
[----:B------:R-:W-:Y:S02]  /*94b0*/  IMAD R81, R62, 0x27, RZ ;  /* 0x000000273e517824 */ /* 0x000fe400078e02ff */
[----:B------:R-:W-:-:S04]  /*94c0*/  IMAD.WIDE R50, R77, 0x2, R64 ;  /* 0x000000024d327825 */ /* 0x000fc800078e0240 */
[----:B0-----:R-:W-:Y:S01]  /*94d0*/  IMAD.WIDE R44, R81, 0x2, R66 ;  /* 0x00000002512c7825 */ /* 0x001fe200078e0242 */
[----:B------:R-:W2:Y:S03]  /*94e0*/  @!P5 LDG.E.U16 R12, desc[UR20][R50.64] ;  /* 0x00000014320cd981 */ /* 0x000ea6000c1e1500 */
[----:B------:R-:W-:-:S04]  /*94f0*/  IMAD.MOV.U32 R47, RZ, RZ, R69 ;  /* 0x000000ffff2f7224 */ /* 0x000fc800078e0045 */
[----:B------:R-:W-:Y:S01]  /*9500*/  @!P2 IMAD.MOV R47, RZ, RZ, -R47 ;  /* 0x000000ffff2fa224 */ /* 0x000fe200078e0a2f */
[----:B------:R-:W-:Y:S01]  /*9510*/  ISETP.GT.U32.AND P2, PT, R2, R73, PT ;  /* 0x000000490200720c */ /* 0x000fe20003f44070 */
[----:B-1----:R-:W-:-:S12]  /*9520*/  IMAD.WIDE R38, R81, 0x2, R64 ;  /* 0x0000000251267825 */ /* 0x002fd800078e0240 */
[----:B------:R-:W-:Y:S01]  /*9530*/  @!P2 IMAD.IADD R73, R73, 0x1, -R2 ;  /* 0x000000014949a824 */ /* 0x000fe200078e0a02 */
[----:B------:R-:W-:Y:S01]  /*9540*/  ISETP.GT.U32.AND P2, PT, R2, R68, PT ;  /* 0x000000440200720c */ /* 0x000fe20003f44070 */
[C---:B------:R-:W-:Y:S02]  /*9550*/  VIADD R74, R58.reuse, 0x11 ;  /* 0x000000113a4a7836 */ /* 0x040fe40000000000 */
[----:B------:R-:W-:-:S10]  /*9560*/  VIADD R78, R58, 0x12 ;  /* 0x000000123a4e7836 */ /* 0x000fd40000000000 */
[----:B------:R-:W-:Y:S01]  /*9570*/  @!P2 IMAD.IADD R68, R68, 0x1, -R2 ;  /* 0x000000014444a824 */ /* 0x000fe200078e0a02 */
[----:B------:R-:W-:-:S04]  /*9580*/  IABS R79, R78 ;  /* 0x0000004e004f7213 */ /* 0x000fc80000000000 */
[----:B------:R-:W-:Y:S01]  /*9590*/  ISETP.GT.U32.AND P2, PT, R2, R68, PT ;  /* 0x000000440200720c */ /* 0x000fe20003f44070 */
[----:B------:R-:W-:-:S12]  /*95a0*/  IMAD R81, R62, 0x2e, RZ ;  /* 0x0000002e3e517824 */ /* 0x000fd800078e02ff */
[----:B------:R-:W-:Y:S01]  /*95b0*/  @!P2 IMAD.IADD R68, R68, 0x1, -R2 ;  /* 0x000000014444a824 */ /* 0x000fe200078e0a02 */
[----:B---3--:R-:W-:Y:S01]  /*95c0*/  PRMT R41, RZ, 0x7610, R41 ;  /* 0x00007610ff297816 */ /* 0x008fe20000000029 */
[----:B----4-:R-:W-:Y:S04]  /*95d0*/  STL [R1+0x818], R30 ;  /* 0x0008181e01007387 */ /* 0x010fe80000100800 */
[----:B------:R0:W-:Y:S02]  /*95e0*/  STL [R1+0x9a0], R17 ;  /* 0x0009a01101007387 */ /* 0x0001e40000100800 */
[----:B0-----:R-:W-:Y:S02]  /*95f0*/  IMAD.MOV.U32 R17, RZ, RZ, R71 ;  /* 0x000000ffff117224 */ /* 0x001fe400078e0047 */
[----:B------:R-:W-:-:S02]  /*9600*/  VIADD R71, R56, 0xffffffd8 ;  /* 0xffffffd838477836 */ /* 0x000fc40000000000 */
[----:B------:R-:W-:-:S03]  /*9610*/  @!P4 IMAD.MOV R17, RZ, RZ, -R17 ;  /* 0x000000ffff11c224 */ /* 0x000fc600078e0a11 */
[----:B------:R-:W-:-:S13]  /*9620*/  ISETP.GE.U32.AND P4, PT, R71, 0x7fffff59, PT ;  /* 0x7fffff594700780c */ /* 0x000fda0003f86070 */
[----:B------:R0:W3:Y:S04]  /*9630*/  @!P4 LDG.E.U16 R11, desc[UR20][R44.64] ;  /* 0x000000142c0bc981 */ /* 0x0000e8000c1e1500 */
[----:B------:R1:W4:Y:S01]  /*9640*/  @!P4 LDG.E.U16 R9, desc[UR20][R38.64] ;  /* 0x000000142609c981 */ /* 0x000322000c1e1500 */
[----:B------:R-:W-:-:S05]  /*9650*/  IABS R71, R74 ;  /* 0x0000004a00477213 */ /* 0x000fca0000000000 */
[----:B------:R-:W-:-:S04]  /*9660*/  IMAD.HI.U32 R69, R0, R71, RZ ;  /* 0x0000004700457227 */ /* 0x000fc800078e00ff */
[----:B------:R-:W-:Y:S02]  /*9670*/  IMAD.MOV R80, RZ, RZ, -R69 ;  /* 0x000000ffff507224 */ /* 0x000fe400078e0a45 */
[----:B------:R-:W-:Y:S02]  /*9680*/  IMAD.MOV.U32 R69, RZ, RZ, R79 ;  /* 0x000000ffff457224 */ /* 0x000fe400078e004f */
[----:B------:R-:W-:-:S05]  /*9690*/  VIADD R79, R56, 0xffffffd1 ;  /* 0xffffffd1384f7836 */ /* 0x000fca0000000000 */
[----:B------:R-:W-:Y:S01]  /*96a0*/  ISETP.GE.U32.AND P2, PT, R79, 0x7fffff52, PT ;  /* 0x7fffff524f00780c */ /* 0x000fe20003f46070 */
[----:B--2---:R-:W-:Y:S04]  /*96b0*/  STL [R1+0x9a4], R27 ;  /* 0x0009a41b01007387 */ /* 0x004fe80000100800 */
[----:B------:R-:W-:Y:S04]  /*96c0*/  STL.64 [R1+0x458], R52 ;  /* 0x0004583401007387 */ /* 0x000fe80000100a00 */
[----:B------:R-:W-:Y:S04]  /*96d0*/  STL.64 [R1+0x450], R50 ;  /* 0x0004503201007387 */ /* 0x000fe80000100a00 */
[----:B------:R-:W-:Y:S04]  /*96e0*/  STL [R1+0x1514], R14 ;  /* 0x0015140e01007387 */ /* 0x000fe80000100800 */
[----:B------:R0:W-:Y:S02]  /*96f0*/  STL.64 [R1+0x448], R44 ;  /* 0x0004482c01007387 */ /* 0x0001e40000100a00 */
[----:B0-----:R-:W-:-:S05]  /*9700*/  IMAD.WIDE R44, R81, 0x2, R66 ;  /* 0x00000002512c7825 */ /* 0x001fca00078e0242 */
[----:B------:R-:W2:Y:S01]  /*9710*/  @!P2 LDG.E.U16 R41, desc[UR20][R44.64] ;  /* 0x000000142c29a981 */ /* 0x000ea2000c1e1500 */
[----:B------:R-:W-:-:S13]  /*9720*/  ISETP.GT.U32.AND P6, PT, R2, R72, PT ;  /* 0x000000480200720c */ /* 0x000fda0003fc4070 */
[----:B------:R-:W-:-:S05]  /*9730*/  @!P6 IMAD.IADD R72, R72, 0x1, -R2 ;  /* 0x000000014848e824 */ /* 0x000fca00078e0a02 */
[----:B------:R-:W-:-:S13]  /*9740*/  ISETP.GT.U32.AND P6, PT, R2, R72, PT ;  /* 0x000000480200720c */ /* 0x000fda0003fc4070 */
[----:B------:R-:W-:Y:S01]  /*9750*/  @!P6 IMAD.IADD R72, R72, 0x1, -R2 ;  /* 0x000000014848e824 */ /* 0x000fe200078e0a02 */
[----:B------:R-:W-:Y:S01]  /*9760*/  ISETP.GT.U32.AND P6, PT, R2, R70, PT ;  /* 0x000000460200720c */ /* 0x000fe20003fc4070 */
[----:B------:R-:W-:Y:S01]  /*9770*/  VIADD R77, R58, 0x13 ;  /* 0x000000133a4d7836 */ /* 0x000fe20000000000 */
[----:B------:R1:W-:Y:S01]  /*9780*/  STL.64 [R1+0x440], R38 ;  /* 0x0004402601007387 */ /* 0x0003e20000100a00 */
[----:B------:R-:W-:-:S10]  /*9790*/  ISETP.GT.U32.AND P5, PT, R2, R73, PT ;  /* 0x000000490200720c */ /* 0x000fd40003fa4070 */
[----:B------:R-:W-:-:S04]  /*97a0*/  @!P6 IADD3 R70, PT, PT, R70, -R2, RZ ;  /* 0x800000024646e210 */ /* 0x000fc80007ffe0ff */
[----:B------:R-:W-:Y:S01]  /*97b0*/  ISETP.GT.U32.AND P6, PT, R2, R70, PT ;  /* 0x000000460200720c */ /* 0x000fe20003fc4070 */
[----:B------:R-:W-:Y:S01]  /*97c0*/  STL [R1+0x1520], R12 ;  /* 0x0015200c01007387 */ /* 0x000fe20000100800 */
[----:B------:R-:W-:Y:S01]  /*97d0*/  @!P5 IMAD.IADD R73, R73, 0x1, -R2 ;  /* 0x000000014949d824 */ /* 0x000fe200078e0a02 */
[----:B------:R-:W-:-:S10]  /*97e0*/  ISETP.GE.AND P4, PT, R75, RZ, PT ;  /* 0x000000ff4b00720c */ /* 0x000fd40003f86270 */
[----:B------:R-:W-:Y:S01]  /*97f0*/  @!P6 IMAD.IADD R70, R70, 0x1, -R2 ;  /* 0x000000014646e824 */ /* 0x000fe200078e0a02 */
[----:B------:R-:W-:Y:S01]  /*9800*/  ISETP.GE.AND P6, PT, R74, RZ, PT ;  /* 0x000000ff4a00720c */ /* 0x000fe20003fc6270 */
[----:B------:R-:W-:-:S04]  /*9810*/  IMAD.HI.U32 R75, R0, R69, RZ ;  /* 0x00000045004b7227 */ /* 0x000fc800078e00ff */
[----:B------:R-:W-:Y:S01]  /*9820*/  IMAD.MOV.U32 R35, RZ, RZ, R73 ;  /* 0x000000ffff237224 */ /* 0x000fe200078e0049 */
[----:B------:R-:W-:Y:S01]  /*9830*/  PRMT R48, RZ, 0x7610, R48 ;  /* 0x00007610ff307816 */ /* 0x000fe20000000030 */
[----:B------:R-:W-:Y:S02]  /*9840*/  IMAD.MOV R75, RZ, RZ, -R75 ;  /* 0x000000ffff4b7224 */ /* 0x000fe400078e0a4b */
[----:B------:R-:W-:Y:S02]  /*9850*/  @!P3 IMAD.MOV R35, RZ, RZ, -R35 ;  /* 0x000000ffff23b224 */ /* 0x000fe400078e0a23 */
[----:B-1----:R-:W-:-:S04]  /*9860*/  IMAD.WIDE R38, R81, 0x2, R64 ;  /* 0x0000000251267825 */ /* 0x002fc800078e0240 */
[C---:B------:R-:W-:Y:S01]  /*9870*/  IMAD R69, R2.reuse, R75, R69 ;  /* 0x0000004b02457224 */ /* 0x040fe200078e0245 */
[----:B------:R0:W2:Y:S01]  /*9880*/  @!P2 LDG.E.U16 R48, desc[UR20][R38.64] ;  /* 0x000000142630a981 */ /* 0x0000a2000c1e1500 */
[----:B------:R-:W-:Y:S02]  /*9890*/  IMAD R71, R2, R80, R71 ;  /* 0x0000005002477224 */ /* 0x000fe400078e0247 */
[----:B------:R-:W-:Y:S01]  /*98a0*/  VIADD R73, R56, 0xffffffd0 ;  /* 0xffffffd038497836 */ /* 0x000fe20000000000 */
[----:B------:R-:W-:Y:S01]  /*98b0*/  PRMT R28, RZ, 0x7610, R28 ;  /* 0x00007610ff1c7816 */ /* 0x000fe2000000001c */
[----:B---3--:R1:W-:Y:S02]  /*98c0*/  STL [R1+0x994], R11 ;  /* 0x0009940b01007387 */ /* 0x0083e40000100800 */
[----:B-1----:R-:W-:Y:S01]  /*98d0*/  IMAD.MOV.U32 R11, RZ, RZ, R72 ;  /* 0x000000ffff0b7224 */ /* 0x002fe200078e0048 */
[----:B------:R-:W-:-:S05]  /*98e0*/  IABS R72, R77 ;  /* 0x0000004d00487213 */ /* 0x000fca0000000000 */
[----:B------:R-:W-:-:S04]  /*98f0*/  IMAD.HI.U32 R74, R0, R72, RZ ;  /* 0x00000048004a7227 */ /* 0x000fc800078e00ff */
[----:B------:R-:W-:Y:S02]  /*9900*/  IMAD.MOV R74, RZ, RZ, -R74 ;  /* 0x000000ffff4a7224 */ /* 0x000fe400078e0a4a */
[----:B------:R-:W-:Y:S02]  /*9910*/  @!P0 IMAD.MOV R11, RZ, RZ, -R11 ;  /* 0x000000ffff0b8224 */ /* 0x000fe400078e0a0b */
[----:B------:R-:W-:Y:S01]  /*9920*/  IMAD R72, R2, R74, R72 ;  /* 0x0000004a02487224 */ /* 0x000fe200078e0248 */
[----:B------:R-:W-:Y:S01]  /*9930*/  ISETP.GE.AND P0, PT, R76, RZ, PT ;  /* 0x000000ff4c00720c */ /* 0x000fe20003f06270 */
[----:B------:R-:W-:-:S03]  /*9940*/  VIADD R76, R58, 0x14 ;  /* 0x000000143a4c7836 */ /* 0x000fc60000000000 */
[----:B------:R-:W-:Y:S02]  /*9950*/  ISETP.GT.U32.AND P3, PT, R2, R72, PT ;  /* 0x000000480200720c */ /* 0x000fe40003f64070 */
[----:B------:R-:W-:-:S05]  /*9960*/  IABS R75, R76 ;  /* 0x0000004c004b7213 */ /* 0x000fca0000000000 */
[----:B------:R-:W-:Y:S01]  /*9970*/  IMAD.HI.U32 R80, R0, R75, RZ ;  /* 0x0000004b00507227 */ /* 0x000fe200078e00ff */
[----:B----4-:R1:W-:Y:S03]  /*9980*/  STL [R1+0x990], R9 ;  /* 0x0009900901007387 */ /* 0x0103e60000100800 */
[----:B------:R-:W-:Y:S02]  /*9990*/  IMAD.MOV R80, RZ, RZ, -R80 ;  /* 0x000000ffff507224 */ /* 0x000fe400078e0a50 */
[----:B------:R-:W-:Y:S01]  /*99a0*/  @!P3 IMAD.IADD R72, R72, 0x1, -R2 ;  /* 0x000000014848b824 */ /* 0x000fe200078e0a02 */
[----:B------:R-:W-:Y:S01]  /*99b0*/  ISETP.GE.U32.AND P3, PT, R73, 0x7fffff51, PT ;  /* 0x7fffff514900780c */ /* 0x000fe20003f66070 */
[----:B-1----:R-:W-:Y:S02]  /*99c0*/  IMAD.MOV.U32 R9, RZ, RZ, R68 ;  /* 0x000000ffff097224 */ /* 0x002fe400078e0044 */
[----:B------:R-:W-:-:S02]  /*99d0*/  IMAD R68, R2, R80, R75 ;  /* 0x0000005002447224 */ /* 0x000fc400078e024b */
[----:B------:R-:W-:Y:S01]  /*99e0*/  IMAD R75, R62, 0x2f, RZ ;  /* 0x0000002f3e4b7824 */ /* 0x000fe200078e02ff */
[----:B------:R-:W-:Y:S04]  /*99f0*/  STL.64 [R1+0x3d8], R44 ;  /* 0x0003d82c01007387 */ /* 0x000fe80000100a00 */
[----:B------:R0:W-:Y:S02]  /*9a00*/  STL.64 [R1+0x3d0], R38 ;  /* 0x0003d02601007387 */ /* 0x0001e40000100a00 */
[----:B0-----:R-:W-:-:S05]  /*9a10*/  IMAD.WIDE R38, R75, 0x2, R64 ;  /* 0x000000024b267825 */ /* 0x001fca00078e0240 */
[----:B------:R-:W3:Y:S04]  /*9a20*/  @!P3 LDG.E.U16 R15, desc[UR20][R38.64] ;  /* 0x00000014260fb981 */ /* 0x000ee8000c1e1500 */
[----:B--2---:R0:W-:Y:S02]  /*9a30*/  STL [R1+0x1524], R41 ;  /* 0x0015242901007387 */ /* 0x0041e40000100800 */
[----:B0-----:R-:W-:-:S05]  /*9a40*/  IMAD.WIDE R40, R75, 0x2, R66 ;  /* 0x000000024b287825 */ /* 0x001fca00078e0242 */
[----:B------:R0:W2:Y:S01]  /*9a50*/  @!P3 LDG.E.U16 R28, desc[UR20][R40.64] ;  /* 0x00000014281cb981 */ /* 0x0000a2000c1e1500 */
[----:B------:R-:W-:-:S13]  /*9a60*/  ISETP.GT.U32.AND P5, PT, R2, R71, PT ;  /* 0x000000470200720c */ /* 0x000fda0003fa4070 */
[----:B------:R-:W-:Y:S02]  /*9a70*/  @!P5 IADD3 R71, PT, PT, R71, -R2, RZ ;  /* 0x800000024747d210 */ /* 0x000fe40007ffe0ff */
[----:B------:R-:W-:-:S13]  /*9a80*/  ISETP.GT.U32.AND P5, PT, R2, R69, PT ;  /* 0x000000450200720c */ /* 0x000fda0003fa4070 */
[----:B------:R-:W-:-:S05]  /*9a90*/  @!P5 IMAD.IADD R69, R69, 0x1, -R2 ;  /* 0x000000014545d824 */ /* 0x000fca00078e0a02 */
[----:B------:R-:W-:-:S13]  /*9aa0*/  ISETP.GT.U32.AND P2, PT, R2, R69, PT ;  /* 0x000000450200720c */ /* 0x000fda0003f44070 */
[----:B------:R-:W-:Y:S02]  /*9ab0*/  @!P2 IADD3 R69, PT, PT, R69, -R2, RZ ;  /* 0x800000024545a210 */ /* 0x000fe40007ffe0ff */
[----:B------:R-:W-:Y:S01]  /*9ac0*/  ISETP.GT.U32.AND P2, PT, R2, R68, PT ;  /* 0x000000440200720c */ /* 0x000fe20003f44070 */
[----:B------:R-:W-:Y:S01]  /*9ad0*/  @!P0 IMAD.MOV R9, RZ, RZ, -R9 ;  /* 0x000000ffff098224 */ /* 0x000fe200078e0a09 */
[----:B------:R-:W-:Y:S01]  /*9ae0*/  ISETP.GE.AND P0, PT, R77, RZ, PT ;  /* 0x000000ff4d00720c */ /* 0x000fe20003f06270 */
[----:B------:R-:W-:-:S10]  /*9af0*/  VIADD R77, R56, 0xffffffc9 ;  /* 0xffffffc9384d7836 */ /* 0x000fd40000000000 */
[----:B------:R-:W-:Y:S01]  /*9b00*/  @!P2 IMAD.IADD R68, R68, 0x1, -R2 ;  /* 0x000000014444a824 */ /* 0x000fe200078e0a02 */
[----:B------:R-:W-:Y:S01]  /*9b10*/  ISETP.GT.U32.AND P2, PT, R2, R72, PT ;  /* 0x000000480200720c */ /* 0x000fe20003f44070 */
[----:B------:R-:W-:Y:S01]  /*9b20*/  VIADD R79, R58, 0x15 ;  /* 0x000000153a4f7836 */ /* 0x000fe20000000000 */
[----:B------:R-:W-:Y:S01]  /*9b30*/  STL [R1+0x1528], R48 ;  /* 0x0015283001007387 */ /* 0x000fe20000100800 */
[----:B------:R-:W-:-:S10]  /*9b40*/  PRMT R13, RZ, 0x7610, R13 ;  /* 0x00007610ff0d7816 */ /* 0x000fd4000000000d */
[----:B------:R-:W-:Y:S01]  /*9b50*/  @!P2 IMAD.IADD R72, R72, 0x1, -R2 ;  /* 0x000000014848a824 */ /* 0x000fe200078e0a02 */
[----:B------:R-:W-:Y:S01]  /*9b60*/  ISETP.GE.U32.AND P2, PT, R77, 0x7fffff4a, PT ;  /* 0x7fffff4a4d00780c */ /* 0x000fe20003f46070 */
[----:B------:R-:W-:Y:S01]  /*9b70*/  IMAD R77, R62, 0x36, RZ ;  /* 0x000000363e4d7824 */ /* 0x000fe200078e02ff */
[----:B------:R0:W-:Y:S01]  /*9b80*/  STL.64 [R1+0x3c8], R40 ;  /* 0x0003c82801007387 */ /* 0x0001e20000100a00 */
[----:B------:R-:W-:-:S03]  /*9b90*/  PRMT R31, RZ, 0x7610, R31 ;  /* 0x00007610ff1f7816 */ /* 0x000fc6000000001f */
[----:B------:R1:W-:Y:S01]  /*9ba0*/  STL.64 [R1+0x3c0], R38 ;  /* 0x0003c02601007387 */ /* 0x0003e20000100a00 */
[----:B------:R-:W-:Y:S02]  /*9bb0*/  IABS R74, R79 ;  /* 0x0000004f004a7213 */ /* 0x000fe40000000000 */
[----:B------:R-:W-:Y:S01]  /*9bc0*/  ISETP.GT.U32.AND P5, PT, R2, R71, PT ;  /* 0x000000470200720c */ /* 0x000fe20003fa4070 */
[----:B0-----:R-:W-:-:S04]  /*9bd0*/  IMAD.WIDE R40, R77, 0x2, R66 ;  /* 0x000000024d287825 */ /* 0x001fc800078e0242 */
[----:B-1----:R-:W-:Y:S01]  /*9be0*/  IMAD.WIDE R38, R77, 0x2, R64 ;  /* 0x000000024d267825 */ /* 0x002fe200078e0240 */
[----:B------:R0:W4:Y:S04]  /*9bf0*/  @!P2 LDG.E.U16 R13, desc[UR20][R40.64] ;  /* 0x00000014280da981 */ /* 0x000128000c1e1500 */
[----:B------:R1:W4:Y:S01]  /*9c00*/  @!P2 LDG.E.U16 R31, desc[UR20][R38.64] ;  /* 0x00000014261fa981 */ /* 0x000322000c1e1500 */
[----:B------:R-:W-:Y:S02]  /*9c10*/  IMAD.MOV.U32 R27, RZ, RZ, R70 ;  /* 0x000000ffff1b7224 */ /* 0x000fe400078e0046 */
[----:B------:R-:W-:-:S04]  /*9c20*/  IMAD.HI.U32 R70, R0, R74, RZ ;  /* 0x0000004a00467227 */ /* 0x000fc800078e00ff */
[----:B------:R-:W-:Y:S02]  /*9c30*/  IMAD.MOV R70, RZ, RZ, -R70 ;  /* 0x000000ffff467224 */ /* 0x000fe400078e0a46 */
[----:B------:R-:W-:Y:S02]  /*9c40*/  @!P5 IMAD.IADD R71, R71, 0x1, -R2 ;  /* 0x000000014747d824 */ /* 0x000fe400078e0a02 */
[----:B------:R-:W-:Y:S02]  /*9c50*/  IMAD R70, R2, R70, R74 ;  /* 0x0000004602467224 */ /* 0x000fe400078e024a */
[----:B------:R-:W-:Y:S01]  /*9c60*/  VIADD R74, R58, 0x16 ;  /* 0x000000163a4a7836 */ /* 0x000fe20000000000 */
[----:B------:R-:W-:Y:S01]  /*9c70*/  ISETP.GE.AND P5, PT, R76, RZ, PT ;  /* 0x000000ff4c00720c */ /* 0x000fe20003fa6270 */
[----:B------:R-:W-:-:S03]  /*9c80*/  VIADD R76, R58, 0x17 ;  /* 0x000000173a4c7836 */ /* 0x000fc60000000000 */
[----:B------:R-:W-:Y:S02]  /*9c90*/  IABS R73, R74 ;  /* 0x0000004a00497213 */ /* 0x000fe40000000000 */
[----:B------:R-:W-:Y:S01]  /*9ca0*/  IABS R75, R76 ;  /* 0x0000004c004b7213 */ /* 0x000fe20000000000 */
[----:B------:R-:W-:Y:S01]  /*9cb0*/  IMAD.MOV.U32 R92, RZ, RZ, R69 ;  /* 0x000000ffff5c7224 */ /* 0x000fe200078e0045 */
[----:B------:R-:W-:-:S13]  /*9cc0*/  ISETP.GT.U32.AND P3, PT, R2, R68, PT ;  /* 0x000000440200720c */ /* 0x000fda0003f64070 */
[----:B------:R-:W-:-:S04]  /*9cd0*/  @!P3 IMAD.IADD R68, R68, 0x1, -R2 ;  /* 0x000000014444b824 */ /* 0x000fc800078e0a02 */
[----:B------:R-:W-:Y:S02]  /*9ce0*/  IMAD.MOV.U32 R44, RZ, RZ, R68 ;  /* 0x000000ffff2c7224 */ /* 0x000fe400078e0044 */
[----:B------:R-:W-:Y:S01]  /*9cf0*/  @!P4 IMAD.MOV R27, RZ, RZ, -R27 ;  /* 0x000000ffff1bc224 */ /* 0x000fe200078e0a1b */
[----:B------:R-:W-:Y:S01]  /*9d00*/  ISETP.GE.AND P4, PT, R78, RZ, PT ;  /* 0x000000ff4e00720c */ /* 0x000fe20003f86270 */
[----:B------:R-:W-:Y:S01]  /*9d10*/  IMAD R78, R62, 0x37, RZ ;  /* 0x000000373e4e7824 */ /* 0x000fe200078e02ff */
[----:B------:R-:W-:Y:S02]  /*9d20*/  PRMT R26, RZ, 0x7610, R26 ;  /* 0x00007610ff1a7816 */ /* 0x000fe4000000001a */
[----:B------:R-:W-:Y:S01]  /*9d30*/  PRMT R22, RZ, 0x7610, R22 ;  /* 0x00007610ff167816 */ /* 0x000fe20000000016 */
[----:B---3--:R3:W-:Y:S02]  /*9d40*/  STL [R1+0x980], R15 ;  /* 0x0009800f01007387 */ /* 0x0087e40000100800 */
[----:B---3--:R-:W-:-:S04]  /*9d50*/  IMAD.MOV.U32 R15, RZ, RZ, R71 ;  /* 0x000000ffff0f7224 */ /* 0x008fc800078e0047 */
[----:B------:R-:W-:Y:S01]  /*9d60*/  @!P6 IMAD.MOV R15, RZ, RZ, -R15 ;  /* 0x000000ffff0fe224 */ /* 0x000fe200078e0a0f */
[----:B------:R-:W-:Y:S01]  /*9d70*/  ISETP.GT.U32.AND P6, PT, R2, R70, PT ;  /* 0x000000460200720c */ /* 0x000fe20003fc4070 */
[----:B------:R-:W-:-:S04]  /*9d80*/  IMAD.HI.U32 R71, R0, R73, RZ ;  /* 0x0000004900477227 */ /* 0x000fc800078e00ff */
[----:B------:R-:W-:Y:S02]  /*9d90*/  IMAD.MOV R69, RZ, RZ, -R71 ;  /* 0x000000ffff457224 */ /* 0x000fe400078e0a47 */
[----:B------:R-:W-:Y:S01]  /*9da0*/  IMAD.MOV.U32 R71, RZ, RZ, R75 ;  /* 0x000000ffff477224 */ /* 0x000fe200078e004b */
[----:B------:R-:W-:Y:S01]  /*9db0*/  IADD3 R75, PT, PT, R58, 0x18, RZ ;  /* 0x000000183a4b7810 */ /* 0x000fe20007ffe0ff */
[----:B------:R-:W-:Y:S02]  /*9dc0*/  IMAD R69, R2, R69, R73 ;  /* 0x0000004502457224 */ /* 0x000fe400078e0249 */
[----:B------:R-:W-:-:S04]  /*9dd0*/  IMAD.HI.U32 R73, R0, R71, RZ ;  /* 0x0000004700497227 */ /* 0x000fc800078e00ff */
[----:B------:R-:W-:Y:S01]  /*9de0*/  @!P6 IMAD.IADD R70, R70, 0x1, -R2 ;  /* 0x000000014646e824 */ /* 0x000fe200078e0a02 */
[----:B------:R-:W-:Y:S01]  /*9df0*/  ISETP.GE.AND P6, PT, R74, RZ, PT ;  /* 0x000000ff4a00720c */ /* 0x000fe20003fc6270 */
[----:B------:R-:W-:Y:S01]  /*9e00*/  IMAD.MOV R73, RZ, RZ, -R73 ;  /* 0x000000ffff497224 */ /* 0x000fe200078e0a49 */
[----:B------:R-:W-:Y:S02]  /*9e10*/  IABS R74, R75 ;  /* 0x0000004b004a7213 */ /* 0x000fe40000000000 */
[C---:B------:R-:W-:Y:S01]  /*9e20*/  ISETP.GT.U32.AND P2, PT, R2.reuse, R70, PT ;  /* 0x000000460200720c */ /* 0x040fe20003f44070 */
[----:B------:R-:W-:Y:S02]  /*9e30*/  IMAD R73, R2, R73, R71 ;  /* 0x0000004902497224 */ /* 0x000fe400078e0247 */
[----:B------:R-:W-:-:S04]  /*9e40*/  IMAD.HI.U32 R71, R0, R74, RZ ;  /* 0x0000004a00477227 */ /* 0x000fc800078e00ff */
[----:B------:R-:W-:-:S04]  /*9e50*/  IMAD.MOV R71, RZ, RZ, -R71 ;  /* 0x000000ffff477224 */ /* 0x000fc800078e0a47 */
[----:B------:R-:W-:Y:S02]  /*9e60*/  IMAD R68, R2, R71, R74 ;  /* 0x0000004702447224 */ /* 0x000fe400078e024a */
[----:B------:R-:W-:Y:S01]  /*9e70*/  VIADD R74, R56, 0xffffffc8 ;  /* 0xffffffc8384a7836 */ /* 0x000fe20000000000 */
[----:B------:R-:W-:-:S04]  /*9e80*/  @!P2 IADD3 R70, PT, PT, R70, -R2, RZ ;  /* 0x800000024646a210 */ /* 0x000fc80007ffe0ff */
[----:B------:R-:W-:Y:S01]  /*9e90*/  ISETP.GE.U32.AND P2, PT, R74, 0x7fffff49, PT ;  /* 0x7fffff494a00780c */ /* 0x000fe20003f46070 */
[----:B--2---:R-:W-:Y:S04]  /*9ea0*/  STL [R1+0x984], R28 ;  /* 0x0009841c01007387 */ /* 0x004fe80000100800 */
[----:B------:R0:W-:Y:S04]  /*9eb0*/  STL.64 [R1+0x358], R40 ;  /* 0x0003582801007387 */ /* 0x0001e80000100a00 */
[----:B------:R1:W-:Y:S01]  /*9ec0*/  STL.64 [R1+0x350], R38 ;  /* 0x0003502601007387 */ /* 0x0003e20000100a00 */
[----:B0-----:R-:W-:-:S04]  /*9ed0*/  IMAD.WIDE R40, R78, 0x2, R66 ;  /* 0x000000024e287825 */ /* 0x001fc800078e0242 */
[----:B-1----:R-:W-:Y:S01]  /*9ee0*/  IMAD.WIDE R38, R78, 0x2, R64 ;  /* 0x000000024e267825 */ /* 0x002fe200078e0240 */
[----:B------:R0:W2:Y:S04]  /*9ef0*/  @!P2 LDG.E.U16 R26, desc[UR20][R40.64] ;  /* 0x00000014281aa981 */ /* 0x0000a8000c1e1500 */
[----:B------:R1:W3:Y:S01]  /*9f00*/  @!P2 LDG.E.U16 R22, desc[UR20][R38.64] ;  /* 0x000000142616a981 */ /* 0x0002e2000c1e1500 */
[----:B------:R-:W-:Y:S01]  /*9f10*/  ISETP.GT.U32.AND P3, PT, R2, R69, PT ;  /* 0x000000450200720c */ /* 0x000fe20003f64070 */
[----:B------:R-:W-:-:S12]  /*9f20*/  IMAD.MOV.U32 R93, RZ, RZ, R72 ;  /* 0x000000ffff5d7224 */ /* 0x000fd800078e0048 */
[----:B------:R-:W-:-:S05]  /*9f30*/  @!P3 IMAD.IADD R69, R69, 0x1, -R2 ;  /* 0x000000014545b824 */ /* 0x000fca00078e0a02 */
[C---:B------:R-:W-:Y:S01]  /*9f40*/  ISETP.GT.U32.AND P3, PT, R2.reuse, R69, PT ;  /* 0x000000450200720c */ /* 0x040fe20003f64070 */
[----:B------:R-:W-:Y:S01]  /*9f50*/  @!P0 IMAD.MOV R93, RZ, RZ, -R93 ;  /* 0x000000ffff5d8224 */ /* 0x000fe200078e0a5d */
[----:B------:R-:W-:Y:S01]  /*9f60*/  ISETP.GT.U32.AND P0, PT, R2, R73, PT ;  /* 0x000000490200720c */ /* 0x000fe20003f04070 */
[----:B------:R-:W-:-:S10]  /*9f70*/  VIADD R72, R58, 0x19 ;  /* 0x000000193a487836 */ /* 0x000fd40000000000 */
[----:B------:R-:W-:Y:S01]  /*9f80*/  @!P3 IMAD.IADD R69, R69, 0x1, -R2 ;  /* 0x000000014545b824 */ /* 0x000fe200078e0a02 */
[----:B------:R-:W-:Y:S01]  /*9f90*/  ISETP.GT.U32.AND P3, PT, R2, R68, PT ;  /* 0x000000440200720c */ /* 0x000fe20003f64070 */
[----:B------:R-:W-:Y:S01]  /*9fa0*/  @!P5 IMAD.MOV R44, RZ, RZ, -R44 ;  /* 0x000000ffff2cd224 */ /* 0x000fe200078e0a2c */
[----:B------:R-:W-:Y:S01]  /*9fb0*/  ISETP.GE.AND P5, PT, R76, RZ, PT ;  /* 0x000000ff4c00720c */ /* 0x000fe20003fa6270 */
[----:B------:R-:W-:Y:S01]  /*9fc0*/  VIADD R71, R58, 0x1a ;  /* 0x0000001a3a477836 */ /* 0x000fe20000000000 */
[----:B------:R-:W-:Y:S01]  /*9fd0*/  IABS R76, R72 ;  /* 0x00000048004c7213 */ /* 0x000fe20000000000 */
[----:B------:R-:W-:Y:S01]  /*9fe0*/  @!P0 IMAD.IADD R73, R73, 0x1, -R2 ;  /* 0x0000000149498824 */ /* 0x000fe200078e0a02 */
[----:B----4-:R-:W-:Y:S01]  /*9ff0*/  STL [R1+0x152c], R13 ;  /* 0x00152c0d01007387 */ /* 0x010fe20000100800 */
[----:B------:R-:W-:Y:S02]  /*a000*/  ISETP.GE.AND P0, PT, R75, RZ, PT ;  /* 0x000000ff4b00720c */ /* 0x000fe40003f06270 */
[----:B------:R-:W-:Y:S01]  /*a010*/  IABS R74, R71 ;  /* 0x00000047004a7213 */ /* 0x000fe20000000000 */
[----:B------:R-:W-:Y:S01]  /*a020*/  STL [R1+0x1540], R31 ;  /* 0x0015401f01007387 */ /* 0x000fe20000100800 */
[----:B------:R-:W-:-:S02]  /*a030*/  ISETP.GT.U32.AND P2, PT, R2, R73, PT ;  /* 0x000000490200720c */ /* 0x000fc40003f44070 */
[----:B------:R-:W-:Y:S01]  /*a040*/  @!P3 IMAD.IADD R68, R68, 0x1, -R2 ;  /* 0x000000014444b824 */ /* 0x000fe200078e0a02 */
[----:B------:R0:W-:Y:S01]  /*a050*/  STL.64 [R1+0x348], R40 ;  /* 0x0003482801007387 */ /* 0x0001e20000100a00 */
[----:B------:R-:W-:-:S03]  /*a060*/  IMAD.HI.U32 R75, R0, R76, RZ ;  /* 0x0000004c004b7227 */ /* 0x000fc600078e00ff */
[----:B------:R-:W-:Y:S01]  /*a070*/  ISETP.GT.U32.AND P3, PT, R2, R68, PT ;  /* 0x000000440200720c */ /* 0x000fe20003f64070 */
[----:B------:R-:W-:-:S04]  /*a080*/  IMAD.HI.U32 R77, R0, R74, RZ ;  /* 0x0000004a004d7227 */ /* 0x000fc800078e00ff */
[----:B------:R-:W-:Y:S02]  /*a090*/  IMAD.MOV R75, RZ, RZ, -R75 ;  /* 0x000000ffff4b7224 */ /* 0x000fe400078e0a4b */
[----:B0-----:R-:W-:Y:S02]  /*a0a0*/  IMAD.MOV.U32 R40, RZ, RZ, R69 ;  /* 0x000000ffff287224 */ /* 0x001fe400078e0045 */
[----:B------:R-:W-:Y:S02]  /*a0b0*/  IMAD.MOV.U32 R43, RZ, RZ, R70 ;  /* 0x000000ffff2b7224 */ /* 0x000fe400078e0046 */
[----:B------:R-:W-:Y:S01]  /*a0c0*/  @!P6 IMAD.MOV R40, RZ, RZ, -R40 ;  /* 0x000000ffff28e224 */ /* 0x000fe200078e0a28 */
[----:B------:R-:W-:Y:S01]  /*a0d0*/  ISETP.GE.AND P6, PT, R71, RZ, PT ;  /* 0x000000ff4700720c */ /* 0x000fe20003fc6270 */
[----:B------:R-:W-:Y:S02]  /*a0e0*/  IMAD.MOV R70, RZ, RZ, -R77 ;  /* 0x000000ffff467224 */ /* 0x000fe400078e0a4d */
[C---:B------:R-:W-:Y:S01]  /*a0f0*/  IMAD R71, R2.reuse, R75, R76 ;  /* 0x0000004b02477224 */ /* 0x040fe200078e024c */
[----:B------:R-:W-:Y:S01]  /*a100*/  @!P2 IADD3 R73, PT, PT, R73, -R2, RZ ;  /* 0x800000024949a210 */ /* 0x000fe20007ffe0ff */
[----:B------:R-:W-:Y:S01]  /*a110*/  @!P4 IMAD.MOV R92, RZ, RZ, -R92 ;  /* 0x000000ffff5cc224 */ /* 0x000fe200078e0a5c */
[----:B------:R-:W-:Y:S01]  /*a120*/  ISETP.GE.AND P4, PT, R79, RZ, PT ;  /* 0x000000ff4f00720c */ /* 0x000fe20003f86270 */
[C---:B------:R-:W-:Y:S01]  /*a130*/  IMAD R70, R2.reuse, R70, R74 ;  /* 0x0000004602467224 */ /* 0x040fe200078e024a */
[----:B------:R-:W-:Y:S01]  /*a140*/  ISETP.GT.U32.AND P2, PT, R2, R71, PT ;  /* 0x000000470200720c */ /* 0x000fe20003f44070 */
[----:B------:R-:W-:-:S02]  /*a150*/  VIADD R74, R56, 0xffffffc1 ;  /* 0xffffffc1384a7836 */ /* 0x000fc40000000000 */
[----:B------:R-:W-:-:S03]  /*a160*/  @!P3 IMAD.IADD R68, R68, 0x1, -R2 ;  /* 0x000000014444b824 */ /* 0x000fc600078e0a02 */
[----:B------:R-:W-:Y:S01]  /*a170*/  ISETP.GE.U32.AND P3, PT, R74, 0x7fffff42, PT ;  /* 0x7fffff424a00780c */ /* 0x000fe20003f66070 */
[----:B------:R-:W-:Y:S02]  /*a180*/  IMAD R77, R62, 0x3e, RZ ;  /* 0x0000003e3e4d7824 */ /* 0x000fe400078e02ff */
[----:B------:R-:W-:Y:S01]  /*a190*/  VIADD R75, R58, 0x1b ;  /* 0x0000001b3a4b7836 */ /* 0x000fe20000000000 */
[----:B------:R-:W-:Y:S01]  /*a1a0*/  PRMT R29, RZ, 0x7610, R29 ;  /* 0x00007610ff1d7816 */ /* 0x000fe2000000001d */
[----:B------:R-:W-:Y:S01]  /*a1b0*/  @!P4 IMAD.MOV R43, RZ, RZ, -R43 ;  /* 0x000000ffff2bc224 */ /* 0x000fe200078e0a2b */
[----:B------:R-:W-:Y:S01]  /*a1c0*/  PRMT R24, RZ, 0x7610, R24 ;  /* 0x00007610ff187816 */ /* 0x000fe20000000018 */
[----:B------:R-:W-:Y:S01]  /*a1d0*/  IMAD.WIDE R48, R77, 0x2, R66 ;  /* 0x000000024d307825 */ /* 0x000fe200078e0242 */
[----:B------:R-:W-:-:S03]  /*a1e0*/  ISETP.GE.AND P4, PT, R72, RZ, PT ;  /* 0x000000ff4800720c */ /* 0x000fc60003f86270 */
[----:B------:R-:W-:Y:S01]  /*a1f0*/  IMAD.WIDE R30, R77, 0x2, R64 ;  /* 0x000000024d1e7825 */ /* 0x000fe200078e0240 */
[----:B------:R-:W-:Y:S01]  /*a200*/  IABS R72, R75 ;  /* 0x0000004b00487213 */ /* 0x000fe20000000000 */
[----:B------:R0:W4:Y:S02]  /*a210*/  @!P3 LDG.E.U16 R29, desc[UR20][R48.64] ;  /* 0x00000014301db981 */ /* 0x000124000c1e1500 */
[----:B------:R-:W-:Y:S02]  /*a220*/  @!P2 IMAD.IADD R71, R71, 0x1, -R2 ;  /* 0x000000014747a824 */ /* 0x000fe400078e0a02 */
[----:B------:R0:W4:Y:S01]  /*a230*/  @!P3 LDG.E.U16 R24, desc[UR20][R30.64] ;  /* 0x000000141e18b981 */ /* 0x000122000c1e1500 */
[----:B------:R-:W-:Y:S02]  /*a240*/  IMAD.HI.U32 R76, R0, R72, RZ ;  /* 0x00000048004c7227 */ /* 0x000fe400078e00ff */
[----:B------:R-:W-:Y:S02]  /*a250*/  ISETP.GT.U32.AND P3, PT, R2, R71, PT ;  /* 0x000000470200720c */ /* 0x000fe40003f64070 */
[----:B------:R-:W-:-:S02]  /*a260*/  VIADD R69, R58, 0x1c ;  /* 0x0000001c3a457836 */ /* 0x000fc40000000000 */
[----:B------:R-:W-:Y:S02]  /*a270*/  IMAD.MOV.U32 R28, RZ, RZ, R68 ;  /* 0x000000ffff1c7224 */ /* 0x000fe400078e0044 */
[----:B------:R-:W-:Y:S01]  /*a280*/  IMAD.MOV R68, RZ, RZ, -R76 ;  /* 0x000000ffff447224 */ /* 0x000fe200078e0a4c */
[----:B------:R-:W-:Y:S01]  /*a290*/  IABS R74, R69 ;  /* 0x00000045004a7213 */ /* 0x000fe20000000000 */
[----:B------:R-:W-:Y:S01]  /*a2a0*/  @!P0 IMAD.MOV R28, RZ, RZ, -R28 ;  /* 0x000000ffff1c8224 */ /* 0x000fe200078e0a1c */
[----:B------:R-:W-:Y:S01]  /*a2b0*/  ISETP.GE.AND P0, PT, R69, RZ, PT ;  /* 0x000000ff4500720c */ /* 0x000fe20003f06270 */
[C---:B------:R-:W-:Y:S01]  /*a2c0*/  IMAD R69, R2.reuse, R68, R72 ;  /* 0x0000004402457224 */ /* 0x040fe200078e0248 */
[C---:B------:R-:W-:Y:S02]  /*a2d0*/  ISETP.GT.U32.AND P2, PT, R2.reuse, R70, PT ;  /* 0x000000460200720c */ /* 0x040fe40003f44070 */
[----:B------:R-:W-:Y:S02]  /*a2e0*/  @!P3 IMAD.IADD R71, R71, 0x1, -R2 ;  /* 0x000000014747b824 */ /* 0x000fe400078e0a02 */
[----:B------:R-:W-:Y:S01]  /*a2f0*/  ISETP.GT.U32.AND P3, PT, R2, R69, PT ;  /* 0x000000450200720c */ /* 0x000fe20003f64070 */
[----:B------:R1:W-:Y:S01]  /*a300*/  STL.64 [R1+0x340], R38 ;  /* 0x0003402601007387 */ /* 0x0003e20000100a00 */
[----:B------:R-:W-:-:S04]  /*a310*/  IMAD.HI.U32 R77, R0, R74, RZ ;  /* 0x0000004a004d7227 */ /* 0x000fc800078e00ff */
[----:B-1----:R-:W-:-:S04]  /*a320*/  IMAD.MOV.U32 R39, RZ, RZ, R73 ;  /* 0x000000ffff277224 */ /* 0x002fc800078e0049 */
[----:B------:R-:W-:Y:S01]  /*a330*/  @!P5 IMAD.MOV R39, RZ, RZ, -R39 ;  /* 0x000000ffff27d224 */ /* 0x000fe200078e0a27 */
[----:B------:R-:W-:Y:S01]  /*a340*/  ISETP.GE.AND P5, PT, R75, RZ, PT ;  /* 0x000000ff4b00720c */ /* 0x000fe20003fa6270 */
[----:B------:R-:W-:Y:S02]  /*a350*/  VIADD R75, R58, 0x1d ;  /* 0x0000001d3a4b7836 */ /* 0x000fe40000000000 */
[--C-:B------:R-:W-:Y:S02]  /*a360*/  @!P2 IMAD.IADD R70, R70, 0x1, -R2.reuse ;  /* 0x000000014646a824 */ /* 0x100fe400078e0a02 */
[----:B------:R-:W-:Y:S01]  /*a370*/  @!P3 IMAD.IADD R69, R69, 0x1, -R2 ;  /* 0x000000014545b824 */ /* 0x000fe200078e0a02 */
[----:B------:R-:W-:Y:S01]  /*a380*/  IABS R72, R75 ;  /* 0x0000004b00487213 */ /* 0x000fe20000000000 */
[----:B------:R-:W-:Y:S01]  /*a390*/  IMAD.MOV R73, RZ, RZ, -R77 ;  /* 0x000000ffff497224 */ /* 0x000fe200078e0a4d */
[----:B------:R-:W-:Y:S01]  /*a3a0*/  ISETP.GT.U32.AND P2, PT, R2, R70, PT ;  /* 0x000000460200720c */ /* 0x000fe20003f44070 */
[----:B------:R-:W-:Y:S01]  /*a3b0*/  VIADD R78, R58, 0x20 ;  /* 0x000000203a4e7836 */ /* 0x000fe20000000000 */
[C---:B------:R-:W-:Y:S01]  /*a3c0*/  ISETP.GT.U32.AND P3, PT, R2.reuse, R69, PT ;  /* 0x000000450200720c */ /* 0x040fe20003f64070 */
[----:B------:R-:W-:Y:S01]  /*a3d0*/  IMAD R68, R2, R73, R74 ;  /* 0x0000004902447224 */ /* 0x000fe200078e024a */
[----:B------:R-:W-:Y:S01]  /*a3e0*/  STL.64 [R1+0x2d0], R48 ;  /* 0x0002d03001007387 */ /* 0x000fe20000100a00 */
[----:B------:R-:W-:-:S02]  /*a3f0*/  VIADD R73, R58, 0x1e ;  /* 0x0000001e3a497836 */ /* 0x000fc40000000000 */
[----:B------:R-:W-:Y:S01]  /*a400*/  IMAD.HI.U32 R74, R0, R72, RZ ;  /* 0x00000048004a7227 */ /* 0x000fe200078e00ff */
[----:B------:R-:W-:Y:S02]  /*a410*/  IADD3 R77, PT, PT, R58, 0x1f, RZ ;  /* 0x0000001f3a4d7810 */ /* 0x000fe40007ffe0ff */
[----:B------:R-:W-:Y:S01]  /*a420*/  IABS R79, R78 ;  /* 0x0000004e004f7213 */ /* 0x000fe20000000000 */
[----:B------:R-:W-:Y:S01]  /*a430*/  IMAD.MOV R74, RZ, RZ, -R74 ;  /* 0x000000ffff4a7224 */ /* 0x000fe200078e0a4a */
[----:B------:R-:W-:Y:S01]  /*a440*/  IABS R76, R77 ;  /* 0x0000004d004c7213 */ /* 0x000fe20000000000 */
[----:B------:R-:W-:Y:S02]  /*a450*/  @!P2 IMAD.IADD R70, R70, 0x1, -R2 ;  /* 0x000000014646a824 */ /* 0x000fe400078e0a02 */
[----:B------:R-:W-:Y:S02]  /*a460*/  IMAD R72, R2, R74, R72 ;  /* 0x0000004a02487224 */ /* 0x000fe400078e0248 */
[----:B------:R-:W-:-:S02]  /*a470*/  IMAD.MOV.U32 R74, RZ, RZ, R79 ;  /* 0x000000ffff4a7224 */ /* 0x000fc400078e004f */
[----:B------:R-:W-:Y:S02]  /*a480*/  @!P3 IMAD.IADD R69, R69, 0x1, -R2 ;  /* 0x000000014545b824 */ /* 0x000fe400078e0a02 */
[----:B------:R-:W-:-:S04]  /*a490*/  IMAD.HI.U32 R80, R0, R76, RZ ;  /* 0x0000004c00507227 */ /* 0x000fc800078e00ff */
[----:B------:R-:W-:Y:S02]  /*a4a0*/  IMAD.MOV.U32 R52, RZ, RZ, R70 ;  /* 0x000000ffff347224 */ /* 0x000fe400078e0046 */
[----:B------:R-:W-:Y:S01]  /*a4b0*/  IMAD.MOV.U32 R51, RZ, RZ, R69 ;  /* 0x000000ffff337224 */ /* 0x000fe200078e0045 */
[----:B------:R-:W-:-:S03]  /*a4c0*/  ISETP.GE.AND P3, PT, R73, RZ, PT ;  /* 0x000000ff4900720c */ /* 0x000fc60003f66270 */
[----:B------:R-:W-:Y:S01]  /*a4d0*/  @!P5 IMAD.MOV R51, RZ, RZ, -R51 ;  /* 0x000000ffff33d224 */ /* 0x000fe200078e0a33 */
[----:B------:R-:W-:Y:S02]  /*a4e0*/  PRMT R18, RZ, 0x7610, R18 ;  /* 0x00007610ff127816 */ /* 0x000fe40000000012 */
[----:B------:R-:W-:Y:S01]  /*a4f0*/  PRMT R19, RZ, 0x7610, R19 ;  /* 0x00007610ff137816 */ /* 0x000fe20000000013 */
[----:B--2---:R-:W-:Y:S04]  /*a500*/  STL [R1+0x970], R26 ;  /* 0x0009701a01007387 */ /* 0x004fe80000100800 */
[----:B---3--:R1:W-:Y:S02]  /*a510*/  STL [R1+0x96c], R22 ;  /* 0x00096c1601007387 */ /* 0x0083e40000100800 */
[----:B-1----:R-:W-:Y:S01]  /*a520*/  IMAD.MOV.U32 R22, RZ, RZ, R71 ;  /* 0x000000ffff167224 */ /* 0x002fe200078e0047 */
[----:B------:R-:W-:-:S05]  /*a530*/  IABS R71, R73 ;  /* 0x0000004900477213 */ /* 0x000fca0000000000 */
[----:B------:R-:W-:-:S04]  /*a540*/  IMAD.HI.U32 R79, R0, R71, RZ ;  /* 0x00000047004f7227 */ /* 0x000fc800078e00ff */
[----:B------:R-:W-:Y:S02]  /*a550*/  IMAD.MOV R70, RZ, RZ, -R79 ;  /* 0x000000ffff467224 */ /* 0x000fe400078e0a4f */
[----:B------:R-:W-:Y:S01]  /*a560*/  VIADD R79, R56, 0xffffffc0 ;  /* 0xffffffc0384f7836 */ /* 0x000fe20000000000 */
[----:B------:R-:W-:Y:S01]  /*a570*/  IADD3 R73, PT, PT, -R80, RZ, RZ ;  /* 0x000000ff50497210 */ /* 0x000fe20007ffe1ff */
[----:B------:R-:W-:-:S03]  /*a580*/  IMAD R71, R2, R70, R71 ;  /* 0x0000004602477224 */ /* 0x000fc600078e0247 */
[----:B------:R-:W-:Y:S01]  /*a590*/  ISETP.GE.U32.AND P5, PT, R79, 0x7fffff41, PT ;  /* 0x7fffff414f00780c */ /* 0x000fe20003fa6070 */
[----:B------:R-:W-:Y:S02]  /*a5a0*/  IMAD R70, R2, R73, R76 ;  /* 0x0000004902467224 */ /* 0x000fe400078e024c */
[----:B------:R-:W-:Y:S01]  /*a5b0*/  IMAD R76, R62, 0x3f, RZ ;  /* 0x0000003f3e4c7824 */ /* 0x000fe200078e02ff */
[----:B------:R1:W-:Y:S03]  /*a5c0*/  STL.64 [R1+0x2c8], R30 ;  /* 0x0002c81e01007387 */ /* 0x0003e60000100a00 */
[----:B0-----:R-:W-:-:S06]  /*a5d0*/  IMAD.WIDE R48, R76, 0x2, R66 ;  /* 0x000000024c307825 */ /* 0x001fcc00078e0242 */
[----:B------:R0:W2:Y:S01]  /*a5e0*/  @!P5 LDG.E.U16 R19, desc[UR20][R48.64] ;  /* 0x000000143013d981 */ /* 0x0000a2000c1e1500 */
[----:B-1----:R-:W-:-:S05]  /*a5f0*/  IMAD.WIDE R30, R76, 0x2, R64 ;  /* 0x000000024c1e7825 */ /* 0x002fca00078e0240 */
[----:B------:R-:W3:Y:S01]  /*a600*/  @!P5 LDG.E.U16 R18, desc[UR20][R30.64] ;  /* 0x000000141e12d981 */ /* 0x000ee2000c1e1500 */
[----:B------:R-:W-:Y:S01]  /*a610*/  @!P4 IMAD.MOV R22, RZ, RZ, -R22 ;  /* 0x000000ffff16c224 */ /* 0x000fe200078e0a16 */
[----:B------:R-:W-:-:S13]  /*a620*/  ISETP.GT.U32.AND P4, PT, R2, R68, PT ;  /* 0x000000440200720c */ /* 0x000fda0003f84070 */
[----:B------:R-:W-:-:S05]  /*a630*/  @!P4 IMAD.IADD R68, R68, 0x1, -R2 ;  /* 0x000000014444c824 */ /* 0x000fca00078e0a02 */
[C---:B------:R-:W-:Y:S01]  /*a640*/  ISETP.GT.U32.AND P4, PT, R2.reuse, R68, PT ;  /* 0x000000440200720c */ /* 0x040fe20003f84070 */
[----:B------:R-:W-:Y:S01]  /*a650*/  @!P6 IMAD.MOV R52, RZ, RZ, -R52 ;  /* 0x000000ffff34e224 */ /* 0x000fe200078e0a34 */
[----:B------:R-:W-:-:S11]  /*a660*/  ISETP.GT.U32.AND P6, PT, R2, R72, PT ;  /* 0x000000480200720c */ /* 0x000fd60003fc4070 */
[--C-:B------:R-:W-:Y:S01]  /*a670*/  @!P4 IMAD.IADD R68, R68, 0x1, -R2.reuse ;  /* 0x000000014444c824 */ /* 0x100fe200078e0a02 */
[----:B------:R-:W-:Y:S01]  /*a680*/  ISETP.GT.U32.AND P4, PT, R2, R71, PT ;  /* 0x000000470200720c */ /* 0x000fe20003f84070 */
[----:B------:R-:W-:Y:S01]  /*a690*/  @!P6 IMAD.IADD R72, R72, 0x1, -R2 ;  /* 0x000000014848e824 */ /* 0x000fe200078e0a02 */
[----:B------:R-:W-:Y:S01]  /*a6a0*/  ISETP.GE.AND P2, PT, R75, RZ, PT ;  /* 0x000000ff4b00720c */ /* 0x000fe20003f46270 */
[----:B------:R-:W-:-:S03]  /*a6b0*/  IMAD.HI.U32 R75, R0, R74, RZ ;  /* 0x0000004a004b7227 */ /* 0x000fc600078e00ff */
[----:B------:R-:W-:Y:S01]  /*a6c0*/  ISETP.GT.U32.AND P6, PT, R2, R72, PT ;  /* 0x000000480200720c */ /* 0x000fe20003fc4070 */
[----:B------:R-:W-:Y:S02]  /*a6d0*/  IMAD.MOV R75, RZ, RZ, -R75 ;  /* 0x000000ffff4b7224 */ /* 0x000fe400078e0a4b */
[----:B------:R-:W-:-:S04]  /*a6e0*/  VIADD R73, R58, 0x21 ;  /* 0x000000213a497836 */ /* 0x000fc80000000000 */
[----:B------:R-:W-:Y:S02]  /*a6f0*/  @!P4 IMAD.IADD R71, R71, 0x1, -R2 ;  /* 0x000000014747c824 */ /* 0x000fe400078e0a02 */
[----:B------:R-:W-:-:S03]  /*a700*/  IMAD.MOV.U32 R50, RZ, RZ, R68 ;  /* 0x000000ffff327224 */ /* 0x000fc600078e0044 */
[C---:B------:R-:W-:Y:S01]  /*a710*/  ISETP.GT.U32.AND P4, PT, R2.reuse, R71, PT ;  /* 0x000000470200720c */ /* 0x040fe20003f84070 */
[C---:B------:R-:W-:Y:S01]  /*a720*/  IMAD R69, R2.reuse, R75, R74 ;  /* 0x0000004b02457224 */ /* 0x040fe200078e024a */
[----:B------:R-:W-:Y:S01]  /*a730*/  IABS R68, R73 ;  /* 0x0000004900447213 */ /* 0x000fe20000000000 */
[----:B------:R-:W-:Y:S01]  /*a740*/  @!P0 IMAD.MOV R50, RZ, RZ, -R50 ;  /* 0x000000ffff328224 */ /* 0x000fe200078e0a32 */
[----:B------:R-:W-:Y:S01]  /*a750*/  ISETP.GT.U32.AND P0, PT, R2, R70, PT ;  /* 0x000000460200720c */ /* 0x000fe20003f04070 */
[----:B----4-:R-:W-:Y:S01]  /*a760*/  STL [R1+0x1544], R29 ;  /* 0x0015441d01007387 */ /* 0x010fe20000100800 */
[--C-:B------:R-:W-:Y:S01]  /*a770*/  @!P6 IMAD.IADD R72, R72, 0x1, -R2.reuse ;  /* 0x000000014848e824 */ /* 0x100fe200078e0a02 */
[----:B------:R-:W-:Y:S01]  /*a780*/  ISETP.GT.U32.AND P5, PT, R2, R69, PT ;  /* 0x000000450200720c */ /* 0x000fe20003fa4070 */
[----:B------:R-:W-:Y:S01]  /*a790*/  IMAD.HI.U32 R76, R0, R68, RZ ;  /* 0x00000044004c7227 */ /* 0x000fe200078e00ff */
[----:B------:R-:W-:Y:S04]  /*a7a0*/  STL [R1+0x1548], R24 ;  /* 0x0015481801007387 */ /* 0x000fe80000100800 */
[----:B------:R0:W-:Y:S01]  /*a7b0*/  STL.64 [R1+0x2c0], R48 ;  /* 0x0002c03001007387 */ /* 0x0001e20000100a00 */
[----:B------:R-:W-:-:S03]  /*a7c0*/  @!P4 IMAD.IADD R71, R71, 0x1, -R2 ;  /* 0x000000014747c824 */ /* 0x000fc600078e0a02 */
[----:B------:R-:W-:Y:S01]  /*a7d0*/  STL.64 [R1+0x2b8], R30 ;  /* 0x0002b81e01007387 */ /* 0x000fe20000100a00 */
[----:B------:R-:W-:Y:S01]  /*a7e0*/  VIADD R75, R58, 0x22 ;  /* 0x000000223a4b7836 */ /* 0x000fe20000000000 */
[----:B------:R-:W-:Y:S01]  /*a7f0*/  @!P0 IADD3 R70, PT, PT, R70, -R2, RZ ;  /* 0x8000000246468210 */ /* 0x000fe20007ffe0ff */
[----:B------:R-:W-:-:S03]  /*a800*/  @!P5 IMAD.IADD R69, R69, 0x1, -R2 ;  /* 0x000000014545d824 */ /* 0x000fc600078e0a02 */
[C---:B------:R-:W-:Y:S02]  /*a810*/  ISETP.GT.U32.AND P0, PT, R2.reuse, R70, PT ;  /* 0x000000460200720c */ /* 0x040fe40003f04070 */
[----:B------:R-:W-:Y:S02]  /*a820*/  IABS R74, R75 ;  /* 0x0000004b004a7213 */ /* 0x000fe40000000000 */
[----:B------:R-:W-:Y:S02]  /*a830*/  ISETP.GE.AND P4, PT, R73, RZ, PT ;  /* 0x000000ff4900720c */ /* 0x000fe40003f86270 */
[----:B------:R-:W-:Y:S01]  /*a840*/  ISETP.GT.U32.AND P5, PT, R2, R69, PT ;  /* 0x000000450200720c */ /* 0x000fe20003fa4070 */
[----:B------:R-:W-:Y:S01]  /*a850*/  IMAD.HI.U32 R73, R0, R74, RZ ;  /* 0x0000004a00497227 */ /* 0x000fe200078e00ff */
[----:B------:R-:W-:-:S05]  /*a860*/  ISETP.GE.AND P6, PT, R77, RZ, PT ;  /* 0x000000ff4d00720c */ /* 0x000fca0003fc6270 */
[----:B------:R-:W-:-:S04]  /*a870*/  @!P0 IMAD.IADD R70, R70, 0x1, -R2 ;  /* 0x0000000146468824 */ /* 0x000fc800078e0a02 */
[----:B0-----:R-:W-:Y:S02]  /*a880*/  IMAD.MOV.U32 R49, RZ, RZ, R70 ;  /* 0x000000ffff317224 */ /* 0x001fe400078e0046 */
[----:B------:R-:W-:Y:S01]  /*a890*/  @!P5 IMAD.IADD R69, R69, 0x1, -R2 ;  /* 0x000000014545d824 */ /* 0x000fe200078e0a02 */
[----:B------:R-:W-:Y:S01]  /*a8a0*/  ISETP.GE.AND P0, PT, R75, RZ, PT ;  /* 0x000000ff4b00720c */ /* 0x000fe20003f06270 */
[----:B------:R-:W-:Y:S02]  /*a8b0*/  VIADD R75, R58, 0x24 ;  /* 0x000000243a4b7836 */ /* 0x000fe40000000000 */
[----:B------:R-:W-:Y:S02]  /*a8c0*/  IMAD.MOV.U32 R91, RZ, RZ, R69 ;  /* 0x000000ffff5b7224 */ /* 0x000fe400078e0045 */
[----:B------:R-:W-:Y:S01]  /*a8d0*/  @!P6 IMAD.MOV R49, RZ, RZ, -R49 ;  /* 0x000000ffff31e224 */ /* 0x000fe200078e0a31 */
[----:B------:R-:W-:Y:S02]  /*a8e0*/  PRMT R7, RZ, 0x7610, R7 ;  /* 0x00007610ff077816 */ /* 0x000fe40000000007 */
[----:B------:R-:W-:Y:S01]  /*a8f0*/  PRMT R42, RZ, 0x7610, R42 ;  /* 0x00007610ff2a7816 */ /* 0x000fe2000000002a */
[----:B------:R-:W-:Y:S01]  /*a900*/  IMAD R81, R62, 0x47, RZ ;  /* 0x000000473e517824 */ /* 0x000fe200078e02ff */
[----:B------:R-:W-:-:S02]  /*a910*/  PRMT R10, RZ, 0x7610, R10 ;  /* 0x00007610ff0a7816 */ /* 0x000fc4000000000a */
[----:B------:R-:W-:Y:S01]  /*a920*/  PRMT R24, RZ, 0x7610, R24 ;  /* 0x00007610ff187816 */ /* 0x000fe20000000018 */
[----:B---3--:R0:W-:Y:S04]  /*a930*/  STL [R1+0x954], R18 ;  /* 0x0009541201007387 */ /* 0x0081e80000100800 */
[----:B--2---:R1:W-:Y:S01]  /*a940*/  STL [R1+0x958], R19 ;  /* 0x0009581301007387 */ /* 0x0043e20000100800 */
[----:B0-----:R-:W-:Y:S02]  /*a950*/  IMAD.MOV.U32 R18, RZ, RZ, R72 ;  /* 0x000000ffff127224 */ /* 0x001fe400078e0048 */
[----:B------:R-:W-:Y:S02]  /*a960*/  IMAD.MOV R72, RZ, RZ, -R76 ;  /* 0x000000ffff487224 */ /* 0x000fe400078e0a4c */
[----:B-1----:R-:W-:-:S02]  /*a970*/  IMAD.MOV.U32 R19, RZ, RZ, R71 ;  /* 0x000000ffff137224 */ /* 0x002fc400078e0047 */
[----:B------:R-:W-:Y:S02]  /*a980*/  IMAD R68, R2, R72, R68 ;  /* 0x0000004802447224 */ /* 0x000fe400078e0244 */
[----:B------:R-:W-:-:S03]  /*a990*/  @!P3 IMAD.MOV R19, RZ, RZ, -R19 ;  /* 0x000000ffff13b224 */ /* 0x000fc600078e0a13 */
[----:B------:R-:W-:Y:S01]  /*a9a0*/  ISETP.GT.U32.AND P3, PT, R2, R68, PT ;  /* 0x000000440200720c */ /* 0x000fe20003f64070 */
[C---:B------:R-:W-:Y:S02]  /*a9b0*/  VIADD R72, R58.reuse, 0x23 ;  /* 0x000000233a487836 */ /* 0x040fe40000000000 */
[----:B------:R-:W-:Y:S01]  /*a9c0*/  IMAD.MOV R71, RZ, RZ, -R73 ;  /* 0x000000ffff477224 */ /* 0x000fe200078e0a49 */
[----:B------:R-:W-:-:S03]  /*a9d0*/  IADD3 R76, PT, PT, R58, 0x25, RZ ;  /* 0x000000253a4c7810 */ /* 0x000fc60007ffe0ff */
[----:B------:R-:W-:Y:S01]  /*a9e0*/  IMAD R71, R2, R71, R74 ;  /* 0x0000004702477224 */ /* 0x000fe200078e024a */
[----:B------:R-:W-:-:S05]  /*a9f0*/  IABS R74, R72 ;  /* 0x00000048004a7213 */ /* 0x000fca0000000000 */
[----:B------:R-:W-:Y:S01]  /*aa00*/  @!P3 IMAD.IADD R68, R68, 0x1, -R2 ;  /* 0x000000014444b824 */ /* 0x000fe200078e0a02 */
[----:B------:R-:W-:Y:S02]  /*aa10*/  IABS R70, R76 ;  /* 0x0000004c00467213 */ /* 0x000fe40000000000 */
[----:B------:R-:W-:Y:S01]  /*aa20*/  ISETP.GE.AND P5, PT, R72, RZ, PT ;  /* 0x000000ff4800720c */ /* 0x000fe20003fa6270 */
[----:B------:R-:W-:Y:S01]  /*aa30*/  IMAD.HI.U32 R72, R0, R74, RZ ;  /* 0x0000004a00487227 */ /* 0x000fe200078e00ff */
[----:B------:R-:W-:-:S03]  /*aa40*/  ISETP.GT.U32.AND P3, PT, R2, R68, PT ;  /* 0x000000440200720c */ /* 0x000fc60003f64070 */
[----:B------:R-:W-:Y:S02]  /*aa50*/  IMAD.MOV.U32 R69, RZ, RZ, R70 ;  /* 0x000000ffff457224 */ /* 0x000fe400078e0046 */
[----:B------:R-:W-:Y:S01]  /*aa60*/  IMAD.MOV R70, RZ, RZ, -R72 ;  /* 0x000000ffff467224 */ /* 0x000fe200078e0a48 */
[----:B------:R-:W-:Y:S02]  /*aa70*/  IABS R73, R75 ;  /* 0x0000004b00497213 */ /* 0x000fe40000000000 */
[C---:B------:R-:W-:Y:S01]  /*aa80*/  ISETP.GT.U32.AND P6, PT, R2.reuse, R71, PT ;  /* 0x000000470200720c */ /* 0x040fe20003fc4070 */
[----:B------:R-:W-:Y:S02]  /*aa90*/  IMAD R74, R2, R70, R74 ;  /* 0x00000046024a7224 */ /* 0x000fe400078e024a */
[----:B------:R-:W-:-:S04]  /*aaa0*/  IMAD.HI.U32 R77, R0, R73, RZ ;  /* 0x00000049004d7227 */ /* 0x000fc800078e00ff */
[----:B------:R-:W-:Y:S01]  /*aab0*/  @!P3 IMAD.IADD R68, R68, 0x1, -R2 ;  /* 0x000000014444b824 */ /* 0x000fe200078e0a02 */
[----:B------:R-:W-:Y:S01]  /*aac0*/  ISETP.GT.U32.AND P3, PT, R2, R74, PT ;  /* 0x0000004a0200720c */ /* 0x000fe20003f64070 */
[----:B------:R-:W-:-:S04]  /*aad0*/  IMAD.HI.U32 R72, R0, R69, RZ ;  /* 0x0000004500487227 */ /* 0x000fc800078e00ff */
[----:B------:R-:W-:Y:S02]  /*aae0*/  IMAD.MOV R70, RZ, RZ, -R77 ;  /* 0x000000ffff467224 */ /* 0x000fe400078e0a4d */
[----:B------:R-:W-:Y:S01]  /*aaf0*/  IMAD.MOV R77, RZ, RZ, -R72 ;  /* 0x000000ffff4d7224 */ /* 0x000fe200078e0a48 */
[----:B------:R-:W-:Y:S01]  /*ab00*/  MOV R90, R68 ;  /* 0x00000044005a7202 */ /* 0x000fe20000000f00 */
[--C-:B------:R-:W-:Y:S02]  /*ab10*/  @!P6 IMAD.IADD R71, R71, 0x1, -R2.reuse ;  /* 0x000000014747e824 */ /* 0x100fe400078e0a02 */
[----:B------:R-:W-:Y:S02]  /*ab20*/  IMAD R68, R2, R77, R69 ;  /* 0x0000004d02447224 */ /* 0x000fe400078e0245 */
[----:B------:R-:W-:Y:S01]  /*ab30*/  @!P3 IMAD.IADD R74, R74, 0x1, -R2 ;  /* 0x000000014a4ab824 */ /* 0x000fe200078e0a02 */
[C---:B------:R-:W-:Y:S02]  /*ab40*/  ISETP.GT.U32.AND P6, PT, R2.reuse, R71, PT ;  /* 0x000000470200720c */ /* 0x040fe40003fc4070 */
[----:B------:R-:W-:Y:S01]  /*ab50*/  ISETP.GT.U32.AND P3, PT, R2, R68, PT ;  /* 0x000000440200720c */ /* 0x000fe20003f64070 */
[----:B------:R-:W-:Y:S01]  /*ab60*/  @!P2 IMAD.MOV R18, RZ, RZ, -R18 ;  /* 0x000000ffff12a224 */ /* 0x000fe200078e0a12 */
[----:B------:R-:W-:Y:S01]  /*ab70*/  ISETP.GE.AND P2, PT, R78, RZ, PT ;  /* 0x000000ff4e00720c */ /* 0x000fe20003f46270 */
[----:B------:R-:W-:-:S02]  /*ab80*/  IMAD R73, R2, R70, R73 ;  /* 0x0000004602497224 */ /* 0x000fc400078e0249 */
[----:B------:R-:W-:Y:S02]  /*ab90*/  IMAD R70, R62, 0x46, RZ ;  /* 0x000000463e467824 */ /* 0x000fe400078e02ff */
[----:B------:R-:W-:Y:S02]  /*aba0*/  VIADD R78, R58, 0x27 ;  /* 0x000000273a4e7836 */ /* 0x000fe40000000000 */
[----:B------:R-:W-:-:S04]  /*abb0*/  IMAD.WIDE R54, R70, 0x2, R66 ;  /* 0x0000000246367825 */ /* 0x000fc800078e0242 */
[----:B------:R-:W-:Y:S01]  /*abc0*/  IMAD.WIDE R30, R70, 0x2, R64 ;  /* 0x00000002461e7825 */ /* 0x000fe200078e0240 */
[----:B------:R-:W-:-:S03]  /*abd0*/  IABS R70, R78 ;  /* 0x0000004e00467213 */ /* 0x000fc60000000000 */
[--C-:B------:R-:W-:Y:S02]  /*abe0*/  @!P6 IMAD.IADD R71, R71, 0x1, -R2.reuse ;  /* 0x000000014747e824 */ /* 0x100fe400078e0a02 */
[----:B------:R-:W-:Y:S02]  /*abf0*/  @!P3 IMAD.IADD R68, R68, 0x1, -R2 ;  /* 0x000000014444b824 */ /* 0x000fe400078e0a02 */
[----:B------:R-:W-:Y:S02]  /*ac00*/  IMAD.MOV.U32 R89, RZ, RZ, R71 ;  /* 0x000000ffff597224 */ /* 0x000fe400078e0047 */
[----:B------:R-:W-:Y:S01]  /*ac10*/  IMAD.HI.U32 R71, R0, R70, RZ ;  /* 0x0000004600477227 */ /* 0x000fe200078e00ff */
[----:B------:R-:W-:-:S03]  /*ac20*/  ISETP.GT.U32.AND P3, PT, R2, R68, PT ;  /* 0x000000440200720c */ /* 0x000fc60003f64070 */
[----:B------:R-:W-:Y:S02]  /*ac30*/  VIADD R69, R56, 0xffffffb9 ;  /* 0xffffffb938457836 */ /* 0x000fe40000000000 */
[----:B------:R-:W-:-:S03]  /*ac40*/  IMAD.MOV R71, RZ, RZ, -R71 ;  /* 0x000000ffff477224 */ /* 0x000fc600078e0a47 */
[----:B------:R-:W-:Y:S01]  /*ac50*/  ISETP.GE.U32.AND P6, PT, R69, 0x7fffff3a, PT ;  /* 0x7fffff3a4500780c */ /* 0x000fe20003fc6070 */
[----:B------:R-:W-:Y:S02]  /*ac60*/  IMAD R70, R2, R71, R70 ;  /* 0x0000004702467224 */ /* 0x000fe400078e0246 */
[----:B------:R-:W-:Y:S02]  /*ac70*/  VIADD R71, R56, 0xffffffb8 ;  /* 0xffffffb838477836 */ /* 0x000fe40000000000 */
[----:B------:R-:W-:-:S03]  /*ac80*/  @!P3 IMAD.IADD R68, R68, 0x1, -R2 ;  /* 0x000000014444b824 */ /* 0x000fc600078e0a02 */
[----:B------:R-:W-:Y:S01]  /*ac90*/  ISETP.GE.U32.AND P3, PT, R71, 0x7fffff39, PT ;  /* 0x7fffff394700780c */ /* 0x000fe20003f66070 */
[----:B------:R-:W-:Y:S04]  /*aca0*/  STL.64 [R1+0x250], R54 ;  /* 0x0002503601007387 */ /* 0x000fe80000100a00 */
[----:B------:R0:W-:Y:S04]  /*acb0*/  STL.64 [R1+0x248], R30 ;  /* 0x0002481e01007387 */ /* 0x0001e80000100a00 */
[----:B------:R0:W2:Y:S04]  /*acc0*/  @!P6 LDG.E.U16 R7, desc[UR20][R30.64] ;  /* 0x000000141e07e981 */ /* 0x0000a8000c1e1500 */
[----:B------:R1:W3:Y:S01]  /*acd0*/  @!P6 LDG.E.U16 R42, desc[UR20][R54.64] ;  /* 0x00000014362ae981 */ /* 0x0002e2000c1e1500 */
[----:B0-----:R-:W-:-:S04]  /*ace0*/  IMAD.WIDE R30, R81, 0x2, R64 ;  /* 0x00000002511e7825 */ /* 0x001fc800078e0240 */
[----:B-1----:R-:W-:Y:S01]  /*acf0*/  IMAD.WIDE R54, R81, 0x2, R66 ;  /* 0x0000000251367825 */ /* 0x002fe200078e0242 */
[----:B------:R-:W4:Y:S04]  /*ad00*/  @!P3 LDG.E.U16 R10, desc[UR20][R30.64] ;  /* 0x000000141e0ab981 */ /* 0x000f28000c1e1500 */
[----:B------:R-:W4:Y:S01]  /*ad10*/  @!P3 LDG.E.U16 R24, desc[UR20][R54.64] ;  /* 0x000000143618b981 */ /* 0x000f22000c1e1500 */
[----:B------:R-:W-:Y:S01]  /*ad20*/  @!P2 IMAD.MOV R91, RZ, RZ, -R91 ;  /* 0x000000ffff5ba224 */ /* 0x000fe200078e0a5b */
[----:B------:R-:W-:Y:S01]  /*ad30*/  ISETP.GE.AND P2, PT, R75, RZ, PT ;  /* 0x000000ff4b00720c */ /* 0x000fe20003f46270 */
[----:B------:R-:W-:Y:S01]  /*ad40*/  VIADD R75, R58, 0x26 ;  /* 0x000000263a4b7836 */ /* 0x000fe20000000000 */
[----:B------:R-:W-:-:S04]  /*ad50*/  ISETP.GT.U32.AND P6, PT, R2, R74, PT ;  /* 0x0000004a0200720c */ /* 0x000fc80003fc4070 */
[----:B------:R-:W-:Y:S01]  /*ad60*/  IABS R72, R75 ;  /* 0x0000004b00487213 */ /* 0x000fe20000000000 */
[----:B------:R-:W-:Y:S01]  /*ad70*/  @!P4 IMAD.MOV R90, RZ, RZ, -R90 ;  /* 0x000000ffff5ac224 */ /* 0x000fe200078e0a5a */
[----:B------:R-:W-:-:S03]  /*ad80*/  ISETP.GT.U32.AND P4, PT, R2, R73, PT ;  /* 0x000000490200720c */ /* 0x000fc60003f84070 */
[----:B------:R-:W-:-:S04]  /*ad90*/  IMAD.HI.U32 R69, R0, R72, RZ ;  /* 0x0000004800457227 */ /* 0x000fc800078e00ff */
[----:B------:R-:W-:-:S04]  /*ada0*/  IMAD.MOV R69, RZ, RZ, -R69 ;  /* 0x000000ffff457224 */ /* 0x000fc800078e0a45 */
[----:B------:R-:W-:Y:S01]  /*adb0*/  IMAD R72, R2, R69, R72 ;  /* 0x0000004502487224 */ /* 0x000fe200078e0248 */
[----:B------:R-:W-:Y:S01]  /*adc0*/  @!P6 IADD3 R74, PT, PT, R74, -R2, RZ ;  /* 0x800000024a4ae210 */ /* 0x000fe20007ffe0ff */
[----:B------:R-:W-:-:S03]  /*add0*/  @!P4 IMAD.IADD R73, R73, 0x1, -R2 ;  /* 0x000000014949c824 */ /* 0x000fc600078e0a02 */
[C---:B------:R-:W-:Y:S02]  /*ade0*/  ISETP.GT.U32.AND P6, PT, R2.reuse, R72, PT ;  /* 0x000000480200720c */ /* 0x040fe40003fc4070 */
[----:B------:R-:W-:Y:S01]  /*adf0*/  ISETP.GT.U32.AND P4, PT, R2, R73, PT ;  /* 0x000000490200720c */ /* 0x000fe20003f84070 */
[----:B------:R-:W-:Y:S02]  /*ae00*/  VIADD R77, R58, 0x28 ;  /* 0x000000283a4d7836 */ /* 0x000fe40000000000 */
[----:B------:R-:W-:-:S03]  /*ae10*/  @!P0 IMAD.MOV R89, RZ, RZ, -R89 ;  /* 0x000000ffff598224 */ /* 0x000fc600078e0a59 */
[----:B------:R-:W-:-:S05]  /*ae20*/  IABS R69, R77 ;  /* 0x0000004d00457213 */ /* 0x000fca0000000000 */
[--C-:B------:R-:W-:Y:S01]  /*ae30*/  @!P6 IMAD.IADD R72, R72, 0x1, -R2.reuse ;  /* 0x000000014848e824 */ /* 0x100fe200078e0a02 */
[----:B------:R-:W-:Y:S01]  /*ae40*/  ISETP.GT.U32.AND P6, PT, R2, R70, PT ;  /* 0x000000460200720c */ /* 0x000fe20003fc4070 */
[----:B------:R-:W-:Y:S01]  /*ae50*/  @!P4 IMAD.IADD R73, R73, 0x1, -R2 ;  /* 0x000000014949c824 */ /* 0x000fe200078e0a02 */
[----:B------:R-:W-:Y:S01]  /*ae60*/  ISETP.GE.AND P0, PT, R76, RZ, PT ;  /* 0x000000ff4c00720c */ /* 0x000fe20003f06270 */
[C---:B------:R-:W-:Y:S01]  /*ae70*/  VIADD R79, R58.reuse, 0x2a ;  /* 0x0000002a3a4f7836 */ /* 0x040fe20000000000 */
[----:B------:R-:W-:Y:S01]  /*ae80*/  ISETP.GE.AND P4, PT, R75, RZ, PT ;  /* 0x000000ff4b00720c */ /* 0x000fe20003f86270 */
[----:B------:R-:W-:Y:S02]  /*ae90*/  VIADD R76, R58, 0x29 ;  /* 0x000000293a4c7836 */ /* 0x000fe40000000000 */
[----:B------:R-:W-:Y:S01]  /*aea0*/  IMAD.HI.U32 R75, R0, R69, RZ ;  /* 0x00000045004b7227 */ /* 0x000fe200078e00ff */
[----:B------:R-:W-:Y:S02]  /*aeb0*/  IABS R80, R79 ;  /* 0x0000004f00507213 */ /* 0x000fe40000000000 */
[----:B------:R-:W-:Y:S01]  /*aec0*/  IABS R71, R76 ;  /* 0x0000004c00477213 */ /* 0x000fe20000000000 */
[----:B------:R-:W-:-:S02]  /*aed0*/  IMAD.MOV R75, RZ, RZ, -R75 ;  /* 0x000000ffff4b7224 */ /* 0x000fc400078e0a4b */
[----:B------:R-:W-:Y:S02]  /*aee0*/  @!P6 IMAD.IADD R70, R70, 0x1, -R2 ;  /* 0x000000014646e824 */ /* 0x000fe400078e0a02 */
[C---:B------:R-:W-:Y:S02]  /*aef0*/  IMAD R69, R2.reuse, R75, R69 ;  /* 0x0000004b02457224 */ /* 0x040fe400078e0245 */
[----:B------:R-:W-:Y:S01]  /*af00*/  IMAD.MOV.U32 R75, RZ, RZ, R80 ;  /* 0x000000ffff4b7224 */ /* 0x000fe200078e0050 */
[----:B------:R-:W-:Y:S01]  /*af10*/  ISETP.GT.U32.AND P3, PT, R2, R70, PT ;  /* 0x000000460200720c */ /* 0x000fe20003f64070 */
[----:B------:R-:W-:Y:S01]  /*af20*/  IMAD.HI.U32 R80, R0, R71, RZ ;  /* 0x0000004700507227 */ /* 0x000fe200078e00ff */
[----:B------:R-:W-:-:S03]  /*af30*/  ISETP.GT.U32.AND P6, PT, R2, R72, PT ;  /* 0x000000480200720c */ /* 0x000fc60003fc4070 */
[----:B------:R-:W-:Y:S02]  /*af40*/  IMAD.MOV.U32 R26, RZ, RZ, R74 ;  /* 0x000000ffff1a7224 */ /* 0x000fe400078e004a */
[----:B------:R-:W-:Y:S02]  /*af50*/  IMAD.MOV R80, RZ, RZ, -R80 ;  /* 0x000000ffff507224 */ /* 0x000fe400078e0a50 */
[----:B------:R-:W-:Y:S01]  /*af60*/  @!P5 IMAD.MOV R26, RZ, RZ, -R26 ;  /* 0x000000ffff1ad224 */ /* 0x000fe200078e0a1a */
[----:B------:R-:W-:Y:S01]  /*af70*/  ISETP.GT.U32.AND P5, PT, R2, R69, PT ;  /* 0x000000450200720c */ /* 0x000fe20003fa4070 */
[----:B------:R-:W-:-:S04]  /*af80*/  IMAD.HI.U32 R81, R0, R75, RZ ;  /* 0x0000004b00517227 */ /* 0x000fc800078e00ff */
[--C-:B------:R-:W-:Y:S02]  /*af90*/  @!P3 IMAD.IADD R70, R70, 0x1, -R2.reuse ;  /* 0x000000014646b824 */ /* 0x100fe400078e0a02 */
[----:B------:R-:W-:Y:S02]  /*afa0*/  @!P6 IMAD.IADD R72, R72, 0x1, -R2 ;  /* 0x000000014848e824 */ /* 0x000fe400078e0a02 */
[----:B------:R-:W-:-:S04]  /*afb0*/  IMAD.MOV R74, RZ, RZ, -R81 ;  /* 0x000000ffff4a7224 */ /* 0x000fc800078e0a51 */
[----:B------:R-:W-:Y:S01]  /*afc0*/  @!P5 IMAD.IADD R69, R69, 0x1, -R2 ;  /* 0x000000014545d824 */ /* 0x000fe200078e0a02 */
[----:B------:R-:W-:-:S04]  /*afd0*/  ISETP.GE.AND P6, PT, R76, RZ, PT ;  /* 0x000000ff4c00720c */ /* 0x000fc80003fc6270 */
[----:B------:R-:W-:Y:S01]  /*afe0*/  ISETP.GT.U32.AND P5, PT, R2, R69, PT ;  /* 0x000000450200720c */ /* 0x000fe20003fa4070 */
[----:B------:R-:W-:-:S12]  /*aff0*/  VIADD R76, R58, 0x2c ;  /* 0x0000002c3a4c7836 */ /* 0x000fd80000000000 */
[----:B------:R-:W-:-:S04]  /*b000*/  @!P5 IMAD.IADD R69, R69, 0x1, -R2 ;  /* 0x000000014545d824 */ /* 0x000fc800078e0a02 */
[----:B------:R-:W-:Y:S01]  /*b010*/  IMAD.MOV.U32 R53, RZ, RZ, R69 ;  /* 0x000000ffff357224 */ /* 0x000fe200078e0045 */
[----:B------:R-:W-:Y:S02]  /*b020*/  PRMT R25, RZ, 0x7610, R25 ;  /* 0x00007610ff197816 */ /* 0x000fe40000000019 */
[----:B------:R-:W-:Y:S02]  /*b030*/  PRMT R8, RZ, 0x7610, R8 ;  /* 0x00007610ff087816 */ /* 0x000fe40000000008 */
[----:B------:R-:W-:Y:S01]  /*b040*/  PRMT R29, RZ, 0x7610, R29 ;  /* 0x00007610ff1d7816 */ /* 0x000fe2000000001d */
[----:B---3--:R-:W-:Y:S04]  /*b050*/  STL [R1+0x1550], R42 ;  /* 0x0015502a01007387 */ /* 0x008fe80000100800 */
[----:B--2---:R-:W-:Y:S04]  /*b060*/  STL [R1+0x155c], R7 ;  /* 0x00155c0701007387 */ /* 0x004fe80000100800 */
[----:B------:R-:W-:Y:S04]  /*b070*/  STL.64 [R1+0x240], R54 ;  /* 0x0002403601007387 */ /* 0x000fe80000100a00 */
[----:B------:R-:W-:Y:S04]  /*b080*/  STL.64 [R1+0x238], R30 ;  /* 0x0002381e01007387 */ /* 0x000fe80000100a00 */
[----:B----4-:R-:W-:Y:S04]  /*b090*/  STL [R1+0x93c], R10 ;  /* 0x00093c0a01007387 */ /* 0x010fe80000100800 */
[----:B------:R0:W-:Y:S02]  /*b0a0*/  STL [R1+0x940], R24 ;  /* 0x0009401801007387 */ /* 0x0001e40000100800 */
[----:B0-----:R-:W-:Y:S01]  /*b0b0*/  MOV R24, R68 ;  /* 0x0000004400187202 */ /* 0x001fe20000000f00 */
[----:B------:R-:W-:-:S05]  /*b0c0*/  IMAD R68, R2, R80, R71 ;  /* 0x0000005002447224 */ /* 0x000fca00078e0247 */
[C---:B------:R-:W-:Y:S01]  /*b0d0*/  ISETP.GT.U32.AND P3, PT, R2.reuse, R68, PT ;  /* 0x000000440200720c */ /* 0x040fe20003f64070 */
[----:B------:R0:W-:Y:S01]  /*b0e0*/  STL [R1+0x710], R26 ;  /* 0x0007101a01007387 */ /* 0x0001e20000100800 */
[----:B------:R-:W-:Y:S02]  /*b0f0*/  IMAD R71, R2, R74, R75 ;  /* 0x0000004a02477224 */ /* 0x000fe400078e024b */
[----:B0-----:R-:W-:-:S09]  /*b100*/  IMAD.MOV.U32 R26, RZ, RZ, R72 ;  /* 0x000000ffff1a7224 */ /* 0x001fd200078e0048 */
[----:B------:R-:W-:Y:S01]  /*b110*/  @!P3 IMAD.IADD R68, R68, 0x1, -R2 ;  /* 0x000000014444b824 */ /* 0x000fe200078e0a02 */
[----:B------:R-:W-:Y:S02]  /*b120*/  @!P4 IADD3 R26, PT, PT, -R26, RZ, RZ ;  /* 0x000000ff1a1ac210 */ /* 0x000fe40007ffe1ff */
[C---:B------:R-:W-:Y:S02]  /*b130*/  ISETP.GT.U32.AND P4, PT, R2.reuse, R71, PT ;  /* 0x000000470200720c */ /* 0x040fe40003f84070 */
[----:B------:R-:W-:Y:S01]  /*b140*/  ISETP.GT.U32.AND P3, PT, R2, R68, PT ;  /* 0x000000440200720c */ /* 0x000fe20003f64070 */
[----:B------:R-:W-:Y:S01]  /*b150*/  IMAD.MOV.U32 R10, RZ, RZ, R73 ;  /* 0x000000ffff0a7224 */ /* 0x000fe200078e0049 */
[----:B------:R-:W-:-:S03]  /*b160*/  IABS R74, R76 ;  /* 0x0000004c004a7213 */ /* 0x000fc60000000000 */
[----:B------:R-:W-:Y:S01]  /*b170*/  @!P2 IMAD.MOV R10, RZ, RZ, -R10 ;  /* 0x000000ffff0aa224 */ /* 0x000fe200078e0a0a */
[----:B------:R-:W-:Y:S01]  /*b180*/  ISETP.GE.AND P2, PT, R78, RZ, PT ;  /* 0x000000ff4e00720c */ /* 0x000fe20003f46270 */
[----:B------:R-:W-:-:S04]  /*b190*/  IMAD.HI.U32 R78, R0, R74, RZ ;  /* 0x0000004a004e7227 */ /* 0x000fc800078e00ff */
[----:B------:R-:W-:Y:S02]  /*b1a0*/  @!P4 IMAD.IADD R71, R71, 0x1, -R2 ;  /* 0x000000014747c824 */ /* 0x000fe400078e0a02 */
[----:B------:R-:W-:Y:S02]  /*b1b0*/  @!P0 IMAD.MOV R24, RZ, RZ, -R24 ;  /* 0x000000ffff188224 */ /* 0x000fe400078e0a18 */
[----:B------:R-:W-:Y:S01]  /*b1c0*/  IMAD.MOV R69, RZ, RZ, -R78 ;  /* 0x000000ffff457224 */ /* 0x000fe200078e0a4e */
[----:B------:R-:W-:Y:S01]  /*b1d0*/  ISETP.GT.U32.AND P4, PT, R2, R71, PT ;  /* 0x000000470200720c */ /* 0x000fe20003f84070 */
[----:B------:R-:W-:Y:S01]  /*b1e0*/  @!P3 IMAD.IADD R68, R68, 0x1, -R2 ;  /* 0x000000014444b824 */ /* 0x000fe200078e0a02 */
[----:B------:R0:W-:Y:S01]  /*b1f0*/  STL [R1+0x718], R24 ;  /* 0x0007181801007387 */ /* 0x0001e20000100800 */
[----:B------:R-:W-:Y:S02]  /*b200*/  IMAD R69, R2, R69, R74 ;  /* 0x0000004502457224 */ /* 0x000fe400078e024a */
[----:B------:R-:W-:-:S02]  /*b210*/  VIADD R74, R56, 0xffffffb1 ;  /* 0xffffffb1384a7836 */ /* 0x000fc40000000000 */
[----:B0-----:R-:W-:Y:S01]  /*b220*/  IMAD.MOV.U32 R24, RZ, RZ, R68 ;  /* 0x000000ffff187224 */ /* 0x001fe200078e0044 */
[----:B------:R-:W-:-:S03]  /*b230*/  IADD3 R68, PT, PT, R56, -0x50, RZ ;  /* 0xffffffb038447810 */ /* 0x000fc60007ffe0ff */
[----:B------:R-:W-:Y:S01]  /*b240*/  @!P6 IMAD.MOV R24, RZ, RZ, -R24 ;  /* 0x000000ffff18e224 */ /* 0x000fe200078e0a18 */
[----:B------:R-:W-:Y:S01]  /*b250*/  ISETP.GE.U32.AND P6, PT, R74, 0x7fffff32, PT ;  /* 0x7fffff324a00780c */ /* 0x000fe20003fc6070 */
[----:B------:R-:W-:Y:S01]  /*b260*/  @!P4 IMAD.IADD R71, R71, 0x1, -R2 ;  /* 0x000000014747c824 */ /* 0x000fe200078e0a02 */
[----:B------:R-:W-:Y:S01]  /*b270*/  ISETP.GE.AND P3, PT, R76, RZ, PT ;  /* 0x000000ff4c00720c */ /* 0x000fe20003f66270 */
[----:B------:R-:W-:Y:S01]  /*b280*/  IMAD R76, R62, 0x4e, RZ ;  /* 0x0000004e3e4c7824 */ /* 0x000fe200078e02ff */
[----:B------:R-:W-:Y:S01]  /*b290*/  ISETP.GE.U32.AND P4, PT, R68, 0x7fffff31, PT ;  /* 0x7fffff314400780c */ /* 0x000fe20003f86070 */
[----:B------:R-:W-:Y:S02]  /*b2a0*/  IMAD R78, R62, 0x4f, RZ ;  /* 0x0000004f3e4e7824 */ /* 0x000fe400078e02ff */
[----:B------:R-:W-:-:S04]  /*b2b0*/  IMAD.WIDE R86, R76, 0x2, R66 ;  /* 0x000000024c567825 */ /* 0x000fc800078e0242 */
[----:B------:R-:W-:Y:S02]  /*b2c0*/  IMAD.WIDE R82, R76, 0x2, R64 ;  /* 0x000000024c527825 */ /* 0x000fe400078e0240 */
[----:B------:R-:W2:Y:S02]  /*b2d0*/  @!P6 LDG.E.U16 R25, desc[UR20][R86.64] ;  /* 0x000000145619e981 */ /* 0x000ea4000c1e1500 */
[----:B------:R-:W-:Y:S02]  /*b2e0*/  IMAD.WIDE R54, R78, 0x2, R66 ;  /* 0x000000024e367825 */ /* 0x000fe400078e0242 */
[----:B------:R-:W3:Y:S04]  /*b2f0*/  @!P6 LDG.E.U16 R8, desc[UR20][R82.64] ;  /* 0x000000145208e981 */ /* 0x000ee8000c1e1500 */
[----:B------:R-:W4:Y:S01]  /*b300*/  @!P4 LDG.E.U16 R29, desc[UR20][R54.64] ;  /* 0x00000014361dc981 */ /* 0x000f22000c1e1500 */
[----:B------:R-:W-:Y:S01]  /*b310*/  VIADD R73, R58, 0x2b ;  /* 0x0000002b3a497836 */ /* 0x000fe20000000000 */
[----:B------:R-:W-:-:S04]  /*b320*/  ISETP.GE.AND P0, PT, R77, RZ, PT ;  /* 0x000000ff4d00720c */ /* 0x000fc80003f06270 */
[----:B------:R-:W-:Y:S01]  /*b330*/  IABS R75, R73 ;  /* 0x00000049004b7213 */ /* 0x000fe20000000000 */
[----:B------:R-:W-:-:S04]  /*b340*/  IMAD.MOV.U32 R42, RZ, RZ, R70 ;  /* 0x000000ffff2a7224 */ /* 0x000fc800078e0046 */
[----:B------:R-:W-:-:S04]  /*b350*/  IMAD.HI.U32 R70, R0, R75, RZ ;  /* 0x0000004b00467227 */ /* 0x000fc800078e00ff */
[----:B------:R-:W-:-:S04]  /*b360*/  IMAD.MOV R70, RZ, RZ, -R70 ;  /* 0x000000ffff467224 */ /* 0x000fc800078e0a46 */
[----:B------:R-:W-:Y:S02]  /*b370*/  IMAD R70, R2, R70, R75 ;  /* 0x0000004602467224 */ /* 0x000fe400078e024b */
[----:B------:R-:W-:-:S03]  /*b380*/  @!P0 IMAD.MOV R53, RZ, RZ, -R53 ;  /* 0x000000ffff358224 */ /* 0x000fc600078e0a35 */
[----:B------:R-:W-:Y:S01]  /*b390*/  ISETP.GT.U32.AND P0, PT, R2, R70, PT ;  /* 0x000000460200720c */ /* 0x000fe20003f04070 */
[----:B------:R-:W-:-:S12]  /*b3a0*/  @!P2 IMAD.MOV R42, RZ, RZ, -R42 ;  /* 0x000000ffff2aa224 */ /* 0x000fd800078e0a2a */
[----:B------:R-:W-:Y:S01]  /*b3b0*/  @!P0 IMAD.IADD R70, R70, 0x1, -R2 ;  /* 0x0000000146468824 */ /* 0x000fe200078e0a02 */
[----:B------:R-:W-:Y:S01]  /*b3c0*/  ISETP.GT.U32.AND P0, PT, R2, R69, PT ;  /* 0x000000450200720c */ /* 0x000fe20003f04070 */
[----:B------:R-:W-:Y:S01]  /*b3d0*/  STL [R1+0x1560], R42 ;  /* 0x0015602a01007387 */ /* 0x000fe20000100800 */
[----:B------:R-:W-:Y:S01]  /*b3e0*/  ISETP.GE.AND P2, PT, R79, RZ, PT ;  /* 0x000000ff4f00720c */ /* 0x000fe20003f46270 */
[----:B------:R-:W-:Y:S02]  /*b3f0*/  IMAD.WIDE R30, R78, 0x2, R64 ;  /* 0x000000024e1e7825 */ /* 0x000fe400078e0240 */
[----:B------:R-:W-:Y:S08]  /*b400*/  STL [R1+0x1564], R53 ;  /* 0x0015643501007387 */ /* 0x000ff00000100800 */
[----:B------:R-:W-:Y:S01]  /*b410*/  @!P0 IMAD.IADD R69, R69, 0x1, -R2 ;  /* 0x0000000145458824 */ /* 0x000fe200078e0a02 */
[----:B------:R-:W-:Y:S01]  /*b420*/  ISETP.GT.U32.AND P0, PT, R2, R70, PT ;  /* 0x000000460200720c */ /* 0x000fe20003f04070 */
[----:B------:R-:W-:Y:S04]  /*b430*/  STL [R1+0x1568], R24 ;  /* 0x0015681801007387 */ /* 0x000fe80000100800 */
[----:B------:R-:W-:Y:S01]  /*b440*/  STL.64 [R1+0x1d0], R86 ;  /* 0x0001d05601007387 */ /* 0x000fe20000100a00 */
[----:B------:R-:W-:-:S03]  /*b450*/  VIADD R78, R56, 0xffffffa9 ;  /* 0xffffffa9384e7836 */ /* 0x000fc60000000000 */
[----:B------:R-:W-:Y:S01]  /*b460*/  STL.64 [R1+0x1c8], R82 ;  /* 0x0001c85201007387 */ /* 0x000fe20000100a00 */
[----:B------:R-:W-:Y:S01]  /*b470*/  VIADD R77, R58, 0x2d ;  /* 0x0000002d3a4d7836 */ /* 0x000fe20000000000 */
[----:B------:R-:W-:Y:S02]  /*b480*/  PRMT R21, RZ, 0x7610, R21 ;  /* 0x00007610ff157816 */ /* 0x000fe40000000015 */
[----:B------:R-:W-:Y:S01]  /*b490*/  @!P0 IMAD.IADD R70, R70, 0x1, -R2 ;  /* 0x0000000146468824 */ /* 0x000fe200078e0a02 */
[----:B------:R-:W-:Y:S02]  /*b4a0*/  ISETP.GE.U32.AND P0, PT, R78, 0x7fffff2a, PT ;  /* 0x7fffff2a4e00780c */ /* 0x000fe40003f06070 */
[----:B------:R-:W-:Y:S01]  /*b4b0*/  IABS R72, R77 ;  /* 0x0000004d00487213 */ /* 0x000fe20000000000 */
[----:B------:R0:W4:Y:S01]  /*b4c0*/  @!P4 LDG.E.U16 R21, desc[UR20][R30.64] ;  /* 0x000000141e15c981 */ /* 0x000122000c1e1500 */
[----:B------:R-:W-:Y:S02]  /*b4d0*/  PRMT R13, RZ, 0x7610, R13 ;  /* 0x00007610ff0d7816 */ /* 0x000fe4000000000d */
[----:B------:R-:W-:Y:S01]  /*b4e0*/  PRMT R12, RZ, 0x7610, R12 ;  /* 0x00007610ff0c7816 */ /* 0x000fe2000000000c */
[----:B--2---:R-:W-:Y:S04]  /*b4f0*/  STL [R1+0x156c], R25 ;  /* 0x00156c1901007387 */ /* 0x004fe80000100800 */
[----:B------:R-:W-:Y:S04]  /*b500*/  STL.64 [R1+0x1c0], R54 ;  /* 0x0001c03601007387 */ /* 0x000fe80000100a00 */
[----:B------:R-:W-:Y:S04]  /*b510*/  STL.64 [R1+0x1b8], R30 ;  /* 0x0001b81e01007387 */ /* 0x000fe80000100a00 */
[----:B---3--:R-:W-:Y:S04]  /*b520*/  STL [R1+0x1570], R8 ;  /* 0x0015700801007387 */ /* 0x008fe80000100800 */
[----:B----4-:R1:W-:Y:S02]  /*b530*/  STL [R1+0x938], R29 ;  /* 0x0009381d01007387 */ /* 0x0103e40000100800 */
[----:B-1----:R-:W-:-:S04]  /*b540*/  IMAD.MOV.U32 R29, RZ, RZ, R71 ;  /* 0x000000ffff1d7224 */ /* 0x002fc800078e0047 */
[----:B------:R-:W-:Y:S01]  /*b550*/  @!P2 IMAD.MOV R29, RZ, RZ, -R29 ;  /* 0x000000ffff1da224 */ /* 0x000fe200078e0a1d */
[----:B------:R-:W-:Y:S01]  /*b560*/  ISETP.GE.AND P2, PT, R77, RZ, PT ;  /* 0x000000ff4d00720c */ /* 0x000fe20003f46270 */
[----:B------:R-:W-:-:S04]  /*b570*/  IMAD R77, R62, 0x56, RZ ;  /* 0x000000563e4d7824 */ /* 0x000fc800078e02ff */
[----:B0-----:R-:W-:-:S04]  /*b580*/  IMAD.WIDE R30, R77, 0x2, R66 ;  /* 0x000000024d1e7825 */ /* 0x001fc800078e0242 */
[----:B------:R-:W-:Y:S01]  /*b590*/  IMAD.WIDE R24, R77, 0x2, R64 ;  /* 0x000000024d187825 */ /* 0x000fe200078e0240 */
[----:B------:R0:W2:Y:S04]  /*b5a0*/  @!P0 LDG.E.U16 R13, desc[UR20][R30.64] ;  /* 0x000000141e0d8981 */ /* 0x0000a8000c1e1500 */
[----:B------:R1:W3:Y:S01]  /*b5b0*/  @!P0 LDG.E.U16 R12, desc[UR20][R24.64] ;  /* 0x00000014180c8981 */ /* 0x0002e2000c1e1500 */
[----:B------:R-:W-:Y:S01]  /*b5c0*/  ISETP.GE.AND P5, PT, R73, RZ, PT ;  /* 0x000000ff4900720c */ /* 0x000fe20003fa6270 */
[----:B------:R-:W-:-:S04]  /*b5d0*/  IMAD.HI.U32 R73, R0, R72, RZ ;  /* 0x0000004800497227 */ /* 0x000fc800078e00ff */
[----:B------:R-:W-:-:S04]  /*b5e0*/  IMAD.MOV R73, RZ, RZ, -R73 ;  /* 0x000000ffff497224 */ /* 0x000fc800078e0a49 */
[----:B------:R-:W-:Y:S02]  /*b5f0*/  IMAD R72, R2, R73, R72 ;  /* 0x0000004902487224 */ /* 0x000fe400078e0248 */
[----:B------:R-:W-:Y:S01]  /*b600*/  VIADD R73, R58, 0x2e ;  /* 0x0000002e3a497836 */ /* 0x000fe20000000000 */
[----:B------:R-:W-:-:S04]  /*b610*/  ISETP.GT.U32.AND P4, PT, R2, R69, PT ;  /* 0x000000450200720c */ /* 0x000fc80003f84070 */
[----:B------:R-:W-:-:S05]  /*b620*/  IABS R68, R73 ;  /* 0x0000004900447213 */ /* 0x000fca0000000000 */
[----:B------:R-:W-:-:S04]  /*b630*/  IMAD.HI.U32 R74, R0, R68, RZ ;  /* 0x00000044004a7227 */ /* 0x000fc800078e00ff */
[----:B------:R-:W-:Y:S01]  /*b640*/  IMAD.MOV R74, RZ, RZ, -R74 ;  /* 0x000000ffff4a7224 */ /* 0x000fe200078e0a4a */
[----:B------:R-:W-:-:S03]  /*b650*/  ISETP.GT.U32.AND P6, PT, R2, R72, PT ;  /* 0x000000480200720c */ /* 0x000fc60003fc4070 */
[----:B------:R-:W-:Y:S01]  /*b660*/  IMAD R68, R2, R74, R68 ;  /* 0x0000004a02447224 */ /* 0x000fe200078e0244 */
[----:B------:R-:W-:-:S04]  /*b670*/  @!P4 IADD3 R69, PT, PT, R69, -R2, RZ ;  /* 0x800000024545c210 */ /* 0x000fc80007ffe0ff */
[----:B------:R-:W-:-:S05]  /*b680*/  ISETP.GT.U32.AND P4, PT, R2, R68, PT ;  /* 0x000000440200720c */ /* 0x000fca0003f84070 */
[----:B------:R-:W-:-:S08]  /*b690*/  @!P6 IMAD.IADD R72, R72, 0x1, -R2 ;  /* 0x000000014848e824 */ /* 0x000fd000078e0a02 */
[----:B------:R-:W-:Y:S01]  /*b6a0*/  @!P4 IMAD.IADD R68, R68, 0x1, -R2 ;  /* 0x000000014444c824 */ /* 0x000fe200078e0a02 */
[----:B------:R-:W-:Y:S01]  /*b6b0*/  ISETP.GT.U32.AND P4, PT, R2, R72, PT ;  /* 0x000000480200720c */ /* 0x000fe20003f84070 */
[----:B------:R-:W-:-:S03]  /*b6c0*/  VIADD R74, R58, 0x30 ;  /* 0x000000303a4a7836 */ /* 0x000fc60000000000 */
[----:B------:R-:W-:Y:S01]  /*b6d0*/  ISETP.GT.U32.AND P0, PT, R2, R68, PT ;  /* 0x000000440200720c */ /* 0x000fe20003f04070 */
[----:B------:R-:W-:Y:S01]  /*b6e0*/  STL [R1+0x1574], R29 ;  /* 0x0015741d01007387 */ /* 0x000fe20000100800 */
[----:B------:R-:W-:Y:S02]  /*b6f0*/  ISETP.GE.AND P6, PT, R73, RZ, PT ;  /* 0x000000ff4900720c */ /* 0x000fe40003fc6270 */
[----:B------:R-:W-:Y:S01]  /*b700*/  IABS R73, R74 ;  /* 0x0000004a00497213 */ /* 0x000fe20000000000 */
[----:B------:R0:W-:Y:S04]  /*b710*/  STL.64 [R1+0x150], R30 ;  /* 0x0001501e01007387 */ /* 0x0001e80000100a00 */
[----:B------:R-:W-:Y:S01]  /*b720*/  @!P4 IMAD.IADD R72, R72, 0x1, -R2 ;  /* 0x000000014848c824 */ /* 0x000fe200078e0a02 */
[----:B------:R-:W-:Y:S01]  /*b730*/  ISETP.GE.AND P4, PT, R74, RZ, PT ;  /* 0x000000ff4a00720c */ /* 0x000fe20003f86270 */
[----:B------:R-:W-:-:S02]  /*b740*/  VIADD R74, R56, 0xffffffa8 ;  /* 0xffffffa8384a7836 */ /* 0x000fc40000000000 */
[----:B------:R-:W-:Y:S02]  /*b750*/  @!P0 IMAD.IADD R68, R68, 0x1, -R2 ;  /* 0x0000000144448824 */ /* 0x000fe400078e0a02 */
[----:B0-----:R-:W-:Y:S02]  /*b760*/  IMAD.MOV.U32 R31, RZ, RZ, R70 ;  /* 0x000000ffff1f7224 */ /* 0x001fe400078e0046 */
[----:B------:R-:W-:Y:S01]  /*b770*/  IMAD.MOV.U32 R30, RZ, RZ, R69 ;  /* 0x000000ffff1e7224 */ /* 0x000fe200078e0045 */
[----:B------:R-:W-:Y:S01]  /*b780*/  ISETP.GE.U32.AND P0, PT, R74, 0x7fffff29, PT ;  /* 0x7fffff294a00780c */ /* 0x000fe20003f06070 */
[----:B------:R-:W-:Y:S02]  /*b790*/  @!P5 IMAD.MOV R31, RZ, RZ, -R31 ;  /* 0x000000ffff1fd224 */ /* 0x000fe400078e0a1f */
[----:B------:R-:W-:Y:S01]  /*b7a0*/  @!P3 IMAD.MOV R30, RZ, RZ, -R30 ;  /* 0x000000ffff1eb224 */ /* 0x000fe200078e0a1e */
[----:B------:R1:W-:Y:S01]  /*b7b0*/  STL.64 [R1+0x148], R24 ;  /* 0x0001481801007387 */ /* 0x0003e20000100a00 */
[----:B------:R-:W-:-:S03]  /*b7c0*/  IMAD R79, R62, 0x57, RZ ;  /* 0x000000573e4f7824 */ /* 0x000fc600078e02ff */
[----:B------:R-:W-:Y:S01]  /*b7d0*/  STL [R1+0x92c], R21 ;  /* 0x00092c1501007387 */ /* 0x000fe20000100800 */
[----:B------:R-:W-:-:S03]  /*b7e0*/  PRMT R60, RZ, 0x7610, R60 ;  /* 0x00007610ff3c7816 */ /* 0x000fc6000000003c */
[----:B------:R-:W-:Y:S01]  /*b7f0*/  STL [R1+0x1578], R31 ;  /* 0x0015781f01007387 */ /* 0x000fe20000100800 */
[----:B------:R-:W-:-:S03]  /*b800*/  PRMT R20, RZ, 0x7610, R20 ;  /* 0x00007610ff147816 */ /* 0x000fc60000000014 */
[----:B------:R-:W-:Y:S01]  /*b810*/  STL [R1+0x157c], R30 ;  /* 0x00157c1e01007387 */ /* 0x000fe20000100800 */
[----:B-1----:R-:W-:-:S05]  /*b820*/  IMAD.WIDE R24, R79, 0x2, R66 ;  /* 0x000000024f187825 */ /* 0x002fca00078e0242 */
[----:B------:R0:W4:Y:S04]  /*b830*/  @!P0 LDG.E.U16 R20, desc[UR20][R24.64] ;  /* 0x0000001418148981 */ /* 0x000128000c1e1500 */
[----:B--2---:R-:W-:Y:S04]  /*b840*/  STL [R1+0x90c], R13 ;  /* 0x00090c0d01007387 */ /* 0x004fe80000100800 */
[----:B---3--:R1:W-:Y:S02]  /*b850*/  STL [R1+0x900], R12 ;  /* 0x0009000c01007387 */ /* 0x0083e40000100800 */
[----:B-1----:R-:W-:-:S05]  /*b860*/  IMAD.WIDE R12, R79, 0x2, R64 ;  /* 0x000000024f0c7825 */ /* 0x002fca00078e0240 */
[----:B------:R-:W2:Y:S01]  /*b870*/  @!P0 LDG.E.U16 R60, desc[UR20][R12.64] ;  /* 0x000000140c3c8981 */ /* 0x000ea2000c1e1500 */
[----:B------:R-:W-:-:S05]  /*b880*/  VIADD R75, R58, 0x2f ;  /* 0x0000002f3a4b7836 */ /* 0x000fca0000000000 */
[----:B------:R-:W-:-:S05]  /*b890*/  IABS R76, R75 ;  /* 0x0000004b004c7213 */ /* 0x000fca0000000000 */
[----:B------:R-:W-:-:S04]  /*b8a0*/  IMAD.MOV.U32 R71, RZ, RZ, R76 ;  /* 0x000000ffff477224 */ /* 0x000fc800078e004c */
[----:B------:R-:W-:-:S04]  /*b8b0*/  IMAD.HI.U32 R76, R0, R71, RZ ;  /* 0x00000047004c7227 */ /* 0x000fc800078e00ff */
[----:B------:R-:W-:-:S04]  /*b8c0*/  IMAD.MOV R76, RZ, RZ, -R76 ;  /* 0x000000ffff4c7224 */ /* 0x000fc800078e0a4c */
[----:B------:R-:W-:Y:S02]  /*b8d0*/  IMAD R71, R2, R76, R71 ;  /* 0x0000004c02477224 */ /* 0x000fe400078e0247 */
[----:B------:R-:W-:-:S03]  /*b8e0*/  VIADD R76, R58, 0x31 ;  /* 0x000000313a4c7836 */ /* 0x000fc60000000000 */
[----:B------:R-:W-:Y:S01]  /*b8f0*/  ISETP.GT.U32.AND P3, PT, R2, R71, PT ;  /* 0x000000470200720c */ /* 0x000fe20003f64070 */
[----:B------:R-:W-:Y:S01]  /*b900*/  IMAD.HI.U32 R77, R0, R73, RZ ;  /* 0x00000049004d7227 */ /* 0x000fe200078e00ff */
[----:B------:R-:W-:-:S03]  /*b910*/  IABS R70, R76 ;  /* 0x0000004c00467213 */ /* 0x000fc60000000000 */
[----:B------:R-:W-:-:S04]  /*b920*/  IMAD.MOV R69, RZ, RZ, -R77 ;  /* 0x000000ffff457224 */ /* 0x000fc800078e0a4d */
[----:B------:R-:W-:Y:S02]  /*b930*/  IMAD R69, R2, R69, R73 ;  /* 0x0000004502457224 */ /* 0x000fe400078e0249 */
[----:B------:R-:W-:Y:S01]  /*b940*/  IMAD.HI.U32 R73, R0, R70, RZ ;  /* 0x0000004600497227 */ /* 0x000fe200078e00ff */
[----:B------:R0:W-:Y:S03]  /*b950*/  STL.64 [R1+0x140], R24 ;  /* 0x0001401801007387 */ /* 0x0001e60000100a00 */
[----:B------:R-:W-:Y:S01]  /*b960*/  @!P3 IMAD.IADD R71, R71, 0x1, -R2 ;  /* 0x000000014747b824 */ /* 0x000fe200078e0a02 */
[----:B------:R-:W-:Y:S01]  /*b970*/  STL.64 [R1+0x138], R12 ;  /* 0x0001380c01007387 */ /* 0x000fe20000100a00 */
[----:B------:R-:W-:-:S03]  /*b980*/  IMAD.MOV R73, RZ, RZ, -R73 ;  /* 0x000000ffff497224 */ /* 0x000fc600078e0a49 */
[C---:B------:R-:W-:Y:S01]  /*b990*/  ISETP.GT.U32.AND P0, PT, R2.reuse, R71, PT ;  /* 0x000000470200720c */ /* 0x040fe20003f04070 */
[----:B------:R-:W-:Y:S01]  /*b9a0*/  IMAD R70, R2, R73, R70 ;  /* 0x0000004902467224 */ /* 0x000fe200078e0246 */
[----:B------:R-:W-:Y:S01]  /*b9b0*/  ISETP.GE.AND P5, PT, R75, RZ, PT ;  /* 0x000000ff4b00720c */ /* 0x000fe20003fa6270 */
[----:B------:R-:W-:Y:S02]  /*b9c0*/  IMAD.MOV.U32 R37, RZ, RZ, R68 ;  /* 0x000000ffff257224 */ /* 0x000fe400078e0044 */
[----:B------:R-:W-:Y:S02]  /*b9d0*/  VIADD R75, R58, 0x33 ;  /* 0x000000333a4b7836 */ /* 0x000fe40000000000 */
[----:B------:R-:W-:Y:S01]  /*b9e0*/  @!P6 IMAD.MOV R37, RZ, RZ, -R37 ;  /* 0x000000ffff25e224 */ /* 0x000fe200078e0a25 */
[----:B------:R-:W-:Y:S02]  /*b9f0*/  ISETP.GE.AND P6, PT, R76, RZ, PT ;  /* 0x000000ff4c00720c */ /* 0x000fe40003fc6270 */
[----:B------:R-:W-:-:S02]  /*ba00*/  IABS R78, R75 ;  /* 0x0000004b004e7213 */ /* 0x000fc40000000000 */
[----:B------:R-:W-:Y:S01]  /*ba10*/  IADD3 R76, PT, PT, R56, -0x5f, RZ ;  /* 0xffffffa1384c7810 */ /* 0x000fe20007ffe0ff */
[----:B------:R-:W-:Y:S02]  /*ba20*/  @!P0 IMAD.IADD R71, R71, 0x1, -R2 ;  /* 0x0000000147478824 */ /* 0x000fe400078e0a02 */
[----:B------:R-:W-:Y:S01]  /*ba30*/  IMAD.MOV.U32 R73, RZ, RZ, R78 ;  /* 0x000000ffff497224 */ /* 0x000fe200078e004e */
[----:B------:R-:W-:Y:S01]  /*ba40*/  ISETP.GE.U32.AND P0, PT, R76, 0x7fffff22, PT ;  /* 0x7fffff224c00780c */ /* 0x000fe20003f06070 */
[----:B------:R-:W-:Y:S02]  /*ba50*/  VIADD R76, R56, 0xffffffa0 ;  /* 0xffffffa0384c7836 */ /* 0x000fe40000000000 */
[----:B------:R-:W-:Y:S01]  /*ba60*/  IMAD.HI.U32 R79, R0, R73, RZ ;  /* 0x00000049004f7227 */ /* 0x000fe200078e00ff */
[----:B------:R-:W-:Y:S02]  /*ba70*/  PRMT R59, RZ, 0x7610, R59 ;  /* 0x00007610ff3b7816 */ /* 0x000fe4000000003b */
[----:B------:R-:W-:-:S04]  /*ba80*/  IADD3 R77, PT, PT, R58, 0x32, RZ ;  /* 0x000000323a4d7810 */ /* 0x000fc80007ffe0ff */
[----:B------:R-:W-:-:S05]  /*ba90*/  IABS R74, R77 ;  /* 0x0000004d004a7213 */ /* 0x000fca0000000000 */
[----:B------:R-:W-:-:S04]  /*baa0*/  IMAD.HI.U32 R78, R0, R74, RZ ;  /* 0x0000004a004e7227 */ /* 0x000fc800078e00ff */
[----:B------:R-:W-:-:S04]  /*bab0*/  IMAD.MOV R78, RZ, RZ, -R78 ;  /* 0x000000ffff4e7224 */ /* 0x000fc800078e0a4e */
[----:B------:R-:W-:Y:S02]  /*bac0*/  IMAD R68, R2, R78, R74 ;  /* 0x0000004e02447224 */ /* 0x000fe400078e024a */
[----:B------:R-:W-:Y:S01]  /*bad0*/  IMAD R78, R62, 0x5e, RZ ;  /* 0x0000005e3e4e7824 */ /* 0x000fe200078e02ff */
[----:B------:R-:W-:Y:S02]  /*bae0*/  PRMT R23, RZ, 0x7610, R23 ;  /* 0x00007610ff177816 */ /* 0x000fe40000000017 */
[----:B------:R-:W-:Y:S01]  /*baf0*/  PRMT R14, RZ, 0x7610, R14 ;  /* 0x00007610ff0e7816 */ /* 0x000fe2000000000e */
[----:B------:R-:W-:Y:S01]  /*bb00*/  IMAD.WIDE R30, R78, 0x2, R66 ;  /* 0x000000024e1e7825 */ /* 0x000fe200078e0242 */
[----:B------:R-:W-:-:S03]  /*bb10*/  PRMT R8, RZ, 0x7610, R8 ;  /* 0x00007610ff087816 */ /* 0x000fc60000000008 */
[----:B0-----:R-:W-:Y:S01]  /*bb20*/  IMAD.WIDE R24, R78, 0x2, R64 ;  /* 0x000000024e187825 */ /* 0x001fe200078e0240 */
[----:B------:R-:W3:Y:S04]  /*bb30*/  @!P0 LDG.E.U16 R23, desc[UR20][R30.64] ;  /* 0x000000141e178981 */ /* 0x000ee8000c1e1500 */
[----:B------:R-:W3:Y:S04]  /*bb40*/  @!P0 LDG.E.U16 R14, desc[UR20][R24.64] ;  /* 0x00000014180e8981 */ /* 0x000ee8000c1e1500 */
[----:B--2---:R-:W-:Y:S04]  /*bb50*/  STL [R1+0x14dc], R60 ;  /* 0x0014dc3c01007387 */ /* 0x004fe80000100800 */
[----:B----4-:R0:W-:Y:S02]  /*bb60*/  STL [R1+0x8e8], R20 ;  /* 0x0008e81401007387 */ /* 0x0101e40000100800 */
[----:B0-----:R-:W-:-:S04]  /*bb70*/  IMAD.MOV.U32 R20, RZ, RZ, R72 ;  /* 0x000000ffff147224 */ /* 0x001fc800078e0048 */
[----:B------:R-:W-:Y:S01]  /*bb80*/  @!P2 IMAD.MOV R20, RZ, RZ, -R20 ;  /* 0x000000ffff14a224 */ /* 0x000fe200078e0a14 */
[----:B------:R-:W-:Y:S01]  /*bb90*/  ISETP.GT.U32.AND P2, PT, R2, R70, PT ;  /* 0x000000460200720c */ /* 0x000fe20003f44070 */
[----:B------:R-:W-:Y:S02]  /*bba0*/  IMAD.MOV R72, RZ, RZ, -R79 ;  /* 0x000000ffff487224 */ /* 0x000fe400078e0a4f */
[----:B------:R-:W-:Y:S01]  /*bbb0*/  IMAD R79, R62, 0x5f, RZ ;  /* 0x0000005f3e4f7824 */ /* 0x000fe200078e02ff */
[----:B------:R0:W-:Y:S09]  /*bbc0*/  STL [R1+0x1584], R20 ;  /* 0x0015841401007387 */ /* 0x0001f20000100800 */
[----:B------:R-:W-:Y:S01]  /*bbd0*/  @!P2 IMAD.IADD R70, R70, 0x1, -R2 ;  /* 0x000000014646a824 */ /* 0x000fe200078e0a02 */
[----:B------:R-:W-:Y:S01]  /*bbe0*/  ISETP.GE.U32.AND P2, PT, R76, 0x7fffff21, PT ;  /* 0x7fffff214c00780c */ /* 0x000fe20003f46070 */
[----:B0-----:R-:W-:-:S12]  /*bbf0*/  IMAD.WIDE R20, R79, 0x2, R66 ;  /* 0x000000024f147825 */ /* 0x001fd800078e0242 */
[----:B------:R-:W2:Y:S01]  /*bc00*/  @!P2 LDG.E.U16 R59, desc[UR20][R20.64] ;  /* 0x00000014143ba981 */ /* 0x000ea2000c1e1500 */
[----:B------:R-:W-:-:S05]  /*bc10*/  IMAD.WIDE R12, R79, 0x2, R64 ;  /* 0x000000024f0c7825 */ /* 0x000fca00078e0240 */
[----:B------:R0:W4:Y:S01]  /*bc20*/  @!P2 LDG.E.U16 R8, desc[UR20][R12.64] ;  /* 0x000000140c08a981 */ /* 0x000122000c1e1500 */
[----:B------:R-:W-:-:S13]  /*bc30*/  ISETP.GT.U32.AND P3, PT, R2, R69, PT ;  /* 0x000000450200720c */ /* 0x000fda0003f64070 */
[----:B------:R-:W-:-:S05]  /*bc40*/  @!P3 IMAD.IADD R69, R69, 0x1, -R2 ;  /* 0x000000014545b824 */ /* 0x000fca00078e0a02 */
[C---:B------:R-:W-:Y:S01]  /*bc50*/  ISETP.GT.U32.AND P3, PT, R2.reuse, R69, PT ;  /* 0x000000450200720c */ /* 0x040fe20003f64070 */
[----:B------:R-:W-:Y:S01]  /*bc60*/  IMAD.MOV.U32 R54, RZ, RZ, R71 ;  /* 0x000000ffff367224 */ /* 0x000fe200078e0047 */
[----:B------:R-:W-:Y:S03]  /*bc70*/  STL [R1+0x158c], R37 ;  /* 0x00158c2501007387 */ /* 0x000fe60000100800 */
[----:B------:R-:W-:Y:S01]  /*bc80*/  @!P5 IMAD.MOV R54, RZ, RZ, -R54 ;  /* 0x000000ffff36d224 */ /* 0x000fe200078e0a36 */
[----:B------:R-:W-:Y:S07]  /*bc90*/  STL.64 [R1+0xd0], R30 ;  /* 0x0000d01e01007387 */ /* 0x000fee0000100a00 */
[----:B------:R-:W-:Y:S01]  /*bca0*/  @!P3 IMAD.IADD R69, R69, 0x1, -R2 ;  /* 0x000000014545b824 */ /* 0x000fe200078e0a02 */
[----:B------:R-:W-:Y:S01]  /*bcb0*/  ISETP.GT.U32.AND P3, PT, R2, R68, PT ;  /* 0x000000440200720c */ /* 0x000fe20003f64070 */
[----:B------:R-:W-:Y:S04]  /*bcc0*/  STL.64 [R1+0xc8], R24 ;  /* 0x0000c81801007387 */ /* 0x000fe80000100a00 */
[----:B------:R-:W-:Y:S04]  /*bcd0*/  STL.64 [R1+0xc0], R20 ;  /* 0x0000c01401007387 */ /* 0x000fe80000100a00 */
[----:B------:R0:W-:Y:S01]  /*bce0*/  STL.64 [R1+0xb8], R12 ;  /* 0x0000b80c01007387 */ /* 0x0001e20000100a00 */
[----:B------:R-:W-:-:S02]  /*bcf0*/  VIADD R74, R58, 0x34 ;  /* 0x000000343a4a7836 */ /* 0x000fc40000000000 */
[----:B------:R-:W-:Y:S02]  /*bd00*/  IMAD R72, R2, R72, R73 ;  /* 0x0000004802487224 */ /* 0x000fe400078e0249 */
[----:B------:R-:W-:Y:S01]  /*bd10*/  @!P3 IMAD.IADD R68, R68, 0x1, -R2 ;  /* 0x000000014444b824 */ /* 0x000fe200078e0a02 */
[----:B------:R-:W-:-:S04]  /*bd20*/  IABS R73, R74 ;  /* 0x0000004a00497213 */ /* 0x000fc80000000000 */
[----:B------:R-:W-:Y:S01]  /*bd30*/  ISETP.GT.U32.AND P2, PT, R2, R68, PT ;  /* 0x000000440200720c */ /* 0x000fe20003f44070 */
[----:B------:R-:W-:Y:S01]  /*bd40*/  IMAD.HI.U32 R76, R0, R73, RZ ;  /* 0x00000049004c7227 */ /* 0x000fe200078e00ff */
[----:B------:R-:W-:-:S03]  /*bd50*/  ISETP.GT.U32.AND P3, PT, R2, R72, PT ;  /* 0x000000480200720c */ /* 0x000fc60003f64070 */
[----:B0-----:R-:W-:Y:S02]  /*bd60*/  IMAD.MOV.U32 R13, RZ, RZ, R69 ;  /* 0x000000ffff0d7224 */ /* 0x001fe400078e0045 */
[----:B------:R-:W-:-:S04]  /*bd70*/  IMAD.MOV R69, RZ, RZ, -R76 ;  /* 0x000000ffff457224 */ /* 0x000fc800078e0a4c */
[C---:B------:R-:W-:Y:S01]  /*bd80*/  IMAD R69, R2.reuse, R69, R73 ;  /* 0x0000004502457224 */ /* 0x040fe200078e0249 */
[----:B------:R-:W-:Y:S01]  /*bd90*/  ISETP.GT.U32.AND P0, PT, R2, R70, PT ;  /* 0x000000460200720c */ /* 0x000fe20003f04070 */
[----:B------:R-:W-:-:S03]  /*bda0*/  @!P2 IMAD.IADD R68, R68, 0x1, -R2 ;  /* 0x000000014444a824 */ /* 0x000fc600078e0a02 */
[----:B------:R-:W-:Y:S01]  /*bdb0*/  ISETP.GT.U32.AND P2, PT, R2, R69, PT ;  /* 0x000000450200720c */ /* 0x000fe20003f44070 */
[----:B------:R-:W-:Y:S02]  /*bdc0*/  @!P3 IMAD.IADD R72, R72, 0x1, -R2 ;  /* 0x000000014848b824 */ /* 0x000fe400078e0a02 */
[----:B------:R-:W-:Y:S01]  /*bdd0*/  IMAD R76, R62, 0x66, RZ ;  /* 0x000000663e4c7824 */ /* 0x000fe200078e02ff */
[----:B------:R-:W-:Y:S01]  /*bde0*/  PRMT R6, RZ, 0x7610, R6 ;  /* 0x00007610ff067816 */ /* 0x000fe20000000006 */
[----:B------:R-:W-:Y:S01]  /*bdf0*/  VIADD R73, R58, 0x35 ;  /* 0x000000353a497836 */ /* 0x000fe20000000000 */
[----:B------:R-:W-:Y:S01]  /*be00*/  ISETP.GE.AND P5, PT, R77, RZ, PT ;  /* 0x000000ff4d00720c */ /* 0x000fe20003fa6270 */
[----:B------:R-:W-:-:S04]  /*be10*/  IMAD.WIDE R24, R76, 0x2, R66 ;  /* 0x000000024c187825 */ /* 0x000fc800078e0242 */
[----:B------:R-:W-:-:S04]  /*be20*/  IMAD.WIDE R20, R76, 0x2, R64 ;  /* 0x000000024c147825 */ /* 0x000fc800078e0240 */
[--C-:B------:R-:W-:Y:S01]  /*be30*/  @!P0 IMAD.IADD R70, R70, 0x1, -R2.reuse ;  /* 0x0000000146468824 */ /* 0x100fe200078e0a02 */
[----:B------:R-:W-:Y:S01]  /*be40*/  ISETP.GE.AND P0, PT, R74, RZ, PT ;  /* 0x000000ff4a00720c */ /* 0x000fe20003f06270 */
[----:B------:R-:W-:Y:S01]  /*be50*/  @!P2 IMAD.IADD R69, R69, 0x1, -R2 ;  /* 0x000000014545a824 */ /* 0x000fe200078e0a02 */
[----:B------:R-:W-:Y:S01]  /*be60*/  IABS R74, R73 ;  /* 0x00000049004a7213 */ /* 0x000fe20000000000 */
[----:B------:R-:W-:Y:S01]  /*be70*/  @!P4 IMAD.MOV R13, RZ, RZ, -R13 ;  /* 0x000000ffff0dc224 */ /* 0x000fe200078e0a0d */
[----:B------:R-:W-:Y:S01]  /*be80*/  ISETP.GE.AND P4, PT, R75, RZ, PT ;  /* 0x000000ff4b00720c */ /* 0x000fe20003f86270 */
[----:B------:R-:W-:Y:S02]  /*be90*/  IMAD.MOV.U32 R41, RZ, RZ, R68 ;  /* 0x000000ffff297224 */ /* 0x000fe400078e0044 */
[----:B------:R-:W-:-:S04]  /*bea0*/  IMAD.HI.U32 R76, R0, R74, RZ ;  /* 0x0000004a004c7227 */ /* 0x000fc800078e00ff */
[----:B------:R-:W-:Y:S02]  /*beb0*/  IMAD.MOV.U32 R48, RZ, RZ, R70 ;  /* 0x000000ffff307224 */ /* 0x000fe400078e0046 */
[----:B------:R-:W-:Y:S02]  /*bec0*/  IMAD.MOV R70, RZ, RZ, -R76 ;  /* 0x000000ffff467224 */ /* 0x000fe400078e0a4c */
[----:B------:R-:W-:Y:S02]  /*bed0*/  @!P5 IMAD.MOV R41, RZ, RZ, -R41 ;  /* 0x000000ffff29d224 */ /* 0x000fe400078e0a29 */
[----:B------:R-:W-:Y:S01]  /*bee0*/  IMAD R68, R2, R70, R74 ;  /* 0x0000004602447224 */ /* 0x000fe200078e024a */
[----:B------:R-:W-:Y:S02]  /*bef0*/  PRMT R4, RZ, 0x7610, R4 ;  /* 0x00007610ff047816 */ /* 0x000fe40000000004 */
[----:B------:R-:W-:Y:S01]  /*bf00*/  PRMT R5, RZ, 0x7610, R5 ;  /* 0x00007610ff057816 */ /* 0x000fe20000000005 */
[----:B--2---:R-:W-:Y:S04]  /*bf10*/  STL [R1+0x14e0], R59 ;  /* 0x0014e03b01007387 */ /* 0x004fe80000100800 */
[----:B------:R0:W-:Y:S02]  /*bf20*/  STL [R1+0x1594], R54 ;  /* 0x0015943601007387 */ /* 0x0001e40000100800 */
[----:B0-----:R-:W0:Y:S01]  /*bf30*/  LDC R54, c[0x0][0x3a0] ;  /* 0x0000e800ff367b82 */ /* 0x001e220000000800 */
[----:B------:R-:W-:-:S02]  /*bf40*/  PRMT R59, RZ, 0x7610, R59 ;  /* 0x00007610ff3b7816 */ /* 0x000fc4000000003b */
[----:B0-----:R-:W-:-:S04]  /*bf50*/  IADD3 R71, PT, PT, R54, -0x67, RZ ;  /* 0xffffff9936477810 */ /* 0x001fc80007ffe0ff */
[----:B------:R-:W-:Y:S01]  /*bf60*/  ISETP.GE.U32.AND P3, PT, R71, 0x7fffff1a, PT ;  /* 0x7fffff1a4700780c */ /* 0x000fe20003f66070 */
[----:B------:R-:W-:-:S05]  /*bf70*/  VIADD R71, R58, 0x36 ;  /* 0x000000363a477836 */ /* 0x000fca0000000000 */
[----:B------:R-:W-:-:S07]  /*bf80*/  IABS R75, R71 ;  /* 0x00000047004b7213 */ /* 0x000fce0000000000 */
[----:B------:R-:W2:Y:S04]  /*bf90*/  @!P3 LDG.E.U16 R6, desc[UR20][R24.64] ;  /* 0x000000141806b981 */ /* 0x000ea8000c1e1500 */
[----:B------:R0:W2:Y:S01]  /*bfa0*/  @!P3 LDG.E.U16 R59, desc[UR20][R20.64] ;  /* 0x00000014143bb981 */ /* 0x0000a2000c1e1500 */
[----:B------:R-:W-:Y:S01]  /*bfb0*/  ISETP.GT.U32.AND P3, PT, R2, R69, PT ;  /* 0x000000450200720c */ /* 0x000fe20003f64070 */
[----:B------:R-:W-:Y:S01]  /*bfc0*/  IMAD.HI.U32 R76, R0, R75, RZ ;  /* 0x0000004b004c7227 */ /* 0x000fe200078e00ff */
[----:B------:R-:W-:-:S03]  /*bfd0*/  ISETP.GE.AND P5, PT, R71, RZ, PT ;  /* 0x000000ff4700720c */ /* 0x000fc60003fa6270 */
[----:B------:R-:W-:Y:S01]  /*bfe0*/  VIADD R71, R54, 0xffffff98 ;  /* 0xffffff9836477836 */ /* 0x000fe20000000000 */
[----:B------:R-:W-:Y:S01]  /*bff0*/  IADD3 R70, PT, PT, -R76, RZ, RZ ;  /* 0x000000ff4c467210 */ /* 0x000fe20007ffe1ff */
[----:B------:R-:W-:Y:S06]  /*c000*/  STL [R1+0x1598], R13 ;  /* 0x0015980d01007387 */ /* 0x000fec0000100800 */
[----:B------:R-:W-:Y:S01]  /*c010*/  @!P3 IMAD.IADD R69, R69, 0x1, -R2 ;  /* 0x000000014545b824 */ /* 0x000fe200078e0a02 */
[----:B------:R-:W-:Y:S01]  /*c020*/  ISETP.GE.U32.AND P3, PT, R71, 0x7fffff19, PT ;  /* 0x7fffff194700780c */ /* 0x000fe20003f66070 */
[----:B---3--:R-:W-:Y:S01]  /*c030*/  STL [R1+0x8d0], R23 ;  /* 0x0008d01701007387 */ /* 0x008fe20000100800 */
[----:B------:R-:W-:-:S02]  /*c040*/  IMAD R70, R2, R70, R75 ;  /* 0x0000004602467224 */ /* 0x000fc400078e024b */
[----:B------:R-:W-:Y:S01]  /*c050*/  IMAD R75, R62, 0x67, RZ ;  /* 0x000000673e4b7824 */ /* 0x000fe200078e02ff */
[----:B------:R-:W-:Y:S04]  /*c060*/  STL [R1+0x8cc], R14 ;  /* 0x0008cc0e01007387 */ /* 0x000fe80000100800 */
[----:B----4-:R-:W-:Y:S04]  /*c070*/  STL [R1+0x974], R8 ;  /* 0x0009740801007387 */ /* 0x010fe80000100800 */
[----:B------:R-:W-:Y:S04]  /*c080*/  STL.64 [R1+0x50], R24 ;  /* 0x0000501801007387 */ /* 0x000fe80000100a00 */
[----:B------:R0:W-:Y:S02]  /*c090*/  STL.64 [R1+0x48], R20 ;  /* 0x0000481401007387 */ /* 0x0001e40000100a00 */
[----:B0-----:R-:W-:-:S05]  /*c0a0*/  IMAD.WIDE R20, R75, 0x2, R64 ;  /* 0x000000024b147825 */ /* 0x001fca00078e0240 */
[----:B------:R-:W3:Y:S01]  /*c0b0*/  @!P3 LDG.E.U16 R4, desc[UR20][R20.64] ;  /* 0x000000141404b981 */ /* 0x000ee2000c1e1500 */
[----:B------:R-:W-:-:S05]  /*c0c0*/  IMAD.WIDE R24, R75, 0x2, R66 ;  /* 0x000000024b187825 */ /* 0x000fca00078e0242 */
[----:B------:R-:W4:Y:S01]  /*c0d0*/  @!P3 LDG.E.U16 R5, desc[UR20][R24.64] ;  /* 0x000000141805b981 */ /* 0x000f22000c1e1500 */
[----:B------:R-:W-:Y:S01]  /*c0e0*/  ISETP.GT.U32.AND P2, PT, R2, R72, PT ;  /* 0x000000480200720c */ /* 0x000fe20003f44070 */
[----:B------:R-:W-:Y:S01]  /*c0f0*/  @!P6 IMAD.MOV R48, RZ, RZ, -R48 ;  /* 0x000000ffff30e224 */ /* 0x000fe200078e0a30 */
[----:B------:R-:W-:Y:S01]  /*c100*/  ISETP.GE.AND P6, PT, R73, RZ, PT ;  /* 0x000000ff4900720c */ /* 0x000fe20003fc6270 */
[----:B------:R-:W-:-:S10]  /*c110*/  VIADD R73, R58, 0x37 ;  /* 0x000000373a497836 */ /* 0x000fd40000000000 */
[----:B------:R-:W-:Y:S01]  /*c120*/  @!P2 IMAD.IADD R72, R72, 0x1, -R2 ;  /* 0x000000014848a824 */ /* 0x000fe200078e0a02 */
[----:B------:R-:W-:Y:S02]  /*c130*/  ISETP.GT.U32.AND P2, PT, R2, R68, PT ;  /* 0x000000440200720c */ /* 0x000fe40003f44070 */
[----:B------:R-:W-:-:S05]  /*c140*/  IABS R74, R73 ;  /* 0x00000049004a7213 */ /* 0x000fca0000000000 */
[----:B------:R-:W-:-:S06]  /*c150*/  IMAD.HI.U32 R75, R0, R74, RZ ;  /* 0x0000004a004b7227 */ /* 0x000fcc00078e00ff */
[----:B------:R-:W-:-:S05]  /*c160*/  @!P2 IMAD.IADD R68, R68, 0x1, -R2 ;  /* 0x000000014444a824 */ /* 0x000fca00078e0a02 */
[C---:B------:R-:W-:Y:S02]  /*c170*/  ISETP.GT.U32.AND P2, PT, R2.reuse, R68, PT ;  /* 0x000000440200720c */ /* 0x040fe40003f44070 */
[----:B------:R-:W-:Y:S01]  /*c180*/  ISETP.GT.U32.AND P3, PT, R2, R70, PT ;  /* 0x000000460200720c */ /* 0x000fe20003f64070 */
[----:B------:R-:W-:Y:S02]  /*c190*/  VIADD R71, R58, 0x38 ;  /* 0x000000383a477836 */ /* 0x000fe40000000000 */
[----:B------:R-:W-:-:S08]  /*c1a0*/  IMAD.MOV.U32 R12, RZ, RZ, R72 ;  /* 0x000000ffff0c7224 */ /* 0x000fd000078e0048 */
[----:B------:R-:W-:Y:S01]  /*c1b0*/  @!P2 IMAD.IADD R68, R68, 0x1, -R2 ;  /* 0x000000014444a824 */ /* 0x000fe200078e0a02 */
[----:B------:R-:W-:Y:S02]  /*c1c0*/  IABS R72, R71 ;  /* 0x0000004700487213 */ /* 0x000fe40000000000 */
[----:B------:R-:W-:Y:S01]  /*c1d0*/  @!P3 IADD3 R70, PT, PT, R70, -R2, RZ ;  /* 0x800000024646b210 */ /* 0x000fe20007ffe0ff */
[----:B------:R-:W-:Y:S01]  /*c1e0*/  @!P4 IMAD.MOV R12, RZ, RZ, -R12 ;  /* 0x000000ffff0cc224 */ /* 0x000fe200078e0a0c */
[----:B------:R-:W-:Y:S01]  /*c1f0*/  ISETP.GE.AND P4, PT, R73, RZ, PT ;  /* 0x000000ff4900720c */ /* 0x000fe20003f86270 */
[----:B------:R-:W-:Y:S01]  /*c200*/  IMAD.HI.U32 R73, R0, R72, RZ ;  /* 0x0000004800497227 */ /* 0x000fe200078e00ff */
[----:B------:R-:W-:-:S13]  /*c210*/  ISETP.GT.U32.AND P3, PT, R2, R70, PT ;  /* 0x000000460200720c */ /* 0x000fda0003f64070 */
[----:B------:R-:W-:Y:S02]  /*c220*/  @!P3 IMAD.IADD R70, R70, 0x1, -R2 ;  /* 0x000000014646b824 */ /* 0x000fe400078e0a02 */
[----:B------:R-:W-:-:S05]  /*c230*/  VIADD R80, R58, 0x3c ;  /* 0x0000003c3a507836 */ /* 0x000fca0000000000 */
[----:B------:R-:W-:Y:S01]  /*c240*/  IABS R79, R80 ;  /* 0x00000050004f7213 */ /* 0x000fe20000000000 */
[----:B------:R-:W-:-:S04]  /*c250*/  IMAD.MOV.U32 R14, RZ, RZ, R70 ;  /* 0x000000ffff0e7224 */ /* 0x000fc800078e0046 */
[----:B------:R-:W-:-:S04]  /*c260*/  IMAD.HI.U32 R70, R0, R79, RZ ;  /* 0x0000004f00467227 */ /* 0x000fc800078e00ff */
[----:B------:R-:W-:-:S04]  /*c270*/  IMAD.MOV R70, RZ, RZ, -R70 ;  /* 0x000000ffff467224 */ /* 0x000fc800078e0a46 */
[----:B------:R-:W-:Y:S02]  /*c280*/  IMAD R79, R2, R70, R79 ;  /* 0x00000046024f7224 */ /* 0x000fe400078e024f */
[----:B------:R-:W-:Y:S01]  /*c290*/  IMAD R70, R62, 0x6e, RZ ;  /* 0x0000006e3e467824 */ /* 0x000fe200078e02ff */
[----:B------:R-:W-:Y:S01]  /*c2a0*/  PRMT R60, RZ, 0x7610, R60 ;  /* 0x00007610ff3c7816 */ /* 0x000fe2000000003c */
[----:B--2---:R-:W-:Y:S04]  /*c2b0*/  STL [R1+0x14e4], R59 ;  /* 0x0014e43b01007387 */ /* 0x004fe80000100800 */
[----:B------:R-:W-:Y:S04]  /*c2c0*/  STL [R1+0x159c], R48 ;  /* 0x00159c3001007387 */ /* 0x000fe80000100800 */
[----:B------:R-:W-:Y:S04]  /*c2d0*/  STL [R1+0x15a0], R41 ;  /* 0x0015a02901007387 */ /* 0x000fe80000100800 */
[----:B------:R-:W-:Y:S04]  /*c2e0*/  STL [R1+0x8b4], R6 ;  /* 0x0008b40601007387 */ /* 0x000fe80000100800 */
[----:B------:R-:W-:Y:S04]  /*c2f0*/  STL.64 [R1+0x40], R24 ;  /* 0x0000401801007387 */ /* 0x000fe80000100a00 */
[----:B------:R-:W-:Y:S04]  /*c300*/  STL.64 [R1+0x38], R20 ;  /* 0x0000381401007387 */ /* 0x000fe80000100a00 */
[----:B---3--:R0:W-:Y:S02]  /*c310*/  STL [R1+0x960], R4 ;  /* 0x0009600401007387 */ /* 0x0081e40000100800 */
[----:B0-----:R-:W-:-:S02]  /*c320*/  IMAD.MOV.U32 R4, RZ, RZ, R69 ;  /* 0x000000ffff047224 */ /* 0x001fc400078e0045 */
[----:B------:R-:W-:-:S04]  /*c330*/  IMAD.MOV R69, RZ, RZ, -R75 ;  /* 0x000000ffff457224 */ /* 0x000fc800078e0a4b */
[----:B------:R-:W-:-:S05]  /*c340*/  IMAD R69, R2, R69, R74 ;  /* 0x0000004502457224 */ /* 0x000fca00078e024a */
[----:B------:R-:W-:Y:S01]  /*c350*/  ISETP.GT.U32.AND P2, PT, R2, R69, PT ;  /* 0x000000450200720c */ /* 0x000fe20003f44070 */
[----:B------:R-:W-:Y:S01]  /*c360*/  @!P0 IMAD.MOV R4, RZ, RZ, -R4 ;  /* 0x000000ffff048224 */ /* 0x000fe200078e0a04 */
[----:B------:R-:W-:Y:S01]  /*c370*/  ISETP.GE.AND P0, PT, R71, RZ, PT ;  /* 0x000000ff4700720c */ /* 0x000fe20003f06270 */
[----:B------:R-:W-:Y:S02]  /*c380*/  VIADD R71, R58, 0x39 ;  /* 0x000000393a477836 */ /* 0x000fe40000000000 */
[----:B------:R-:W-:Y:S02]  /*c390*/  IMAD.MOV.U32 R21, RZ, RZ, R68 ;  /* 0x000000ffff157224 */ /* 0x000fe400078e0044 */
[----:B------:R-:W-:Y:S01]  /*c3a0*/  IMAD.MOV R68, RZ, RZ, -R73 ;  /* 0x000000ffff447224 */ /* 0x000fe200078e0a49 */
[----:B------:R-:W-:-:S05]  /*c3b0*/  IABS R74, R71 ;  /* 0x00000047004a7213 */ /* 0x000fca0000000000 */
[----:B------:R-:W-:Y:S02]  /*c3c0*/  @!P2 IMAD.IADD R69, R69, 0x1, -R2 ;  /* 0x000000014545a824 */ /* 0x000fe400078e0a02 */
[----:B------:R-:W-:-:S03]  /*c3d0*/  IMAD.HI.U32 R77, R0, R74, RZ ;  /* 0x0000004a004d7227 */ /* 0x000fc600078e00ff */
[C---:B------:R-:W-:Y:S01]  /*c3e0*/  ISETP.GT.U32.AND P2, PT, R2.reuse, R69, PT ;  /* 0x000000450200720c */ /* 0x040fe20003f44070 */
[----:B------:R-:W-:Y:S02]  /*c3f0*/  IMAD R68, R2, R68, R72 ;  /* 0x0000004402447224 */ /* 0x000fe400078e0248 */
[----:B------:R-:W-:-:S03]  /*c400*/  IMAD.MOV R72, RZ, RZ, -R77 ;  /* 0x000000ffff487224 */ /* 0x000fc600078e0a4d */
[C---:B------:R-:W-:Y:S01]  /*c410*/  ISETP.GT.U32.AND P3, PT, R2.reuse, R68, PT ;  /* 0x000000440200720c */ /* 0x040fe20003f64070 */
[----:B------:R-:W-:-:S06]  /*c420*/  IMAD R74, R2, R72, R74 ;  /* 0x00000048024a7224 */ /* 0x000fcc00078e024a */
[----:B------:R-:W-:Y:S01]  /*c430*/  @!P2 IMAD.IADD R69, R69, 0x1, -R2 ;  /* 0x000000014545a824 */ /* 0x000fe200078e0a02 */
[----:B------:R-:W-:Y:S01]  /*c440*/  ISETP.GT.U32.AND P2, PT, R2, R74, PT ;  /* 0x0000004a0200720c */ /* 0x000fe20003f44070 */
[----:B------:R-:W-:-:S04]  /*c450*/  VIADD R75, R58, 0x3a ;  /* 0x0000003a3a4b7836 */ /* 0x000fc80000000000 */
[----:B------:R-:W-:-:S04]  /*c460*/  @!P3 IADD3 R68, PT, PT, R68, -R2, RZ ;  /* 0x800000024444b210 */ /* 0x000fc80007ffe0ff */
[----:B------:R-:W-:Y:S02]  /*c470*/  ISETP.GT.U32.AND P3, PT, R2, R68, PT ;  /* 0x000000440200720c */ /* 0x000fe40003f64070 */
[----:B------:R-:W-:Y:S02]  /*c480*/  IABS R76, R75 ;  /* 0x0000004b004c7213 */ /* 0x000fe40000000000 */
[----:B------:R-:W-:Y:S02]  /*c490*/  @!P2 IMAD.IADD R74, R74, 0x1, -R2 ;  /* 0x000000014a4aa824 */ /* 0x000fe400078e0a02 */
[----:B------:R-:W-:Y:S02]  /*c4a0*/  @!P6 IMAD.MOV R21, RZ, RZ, -R21 ;  /* 0x000000ffff15e224 */ /* 0x000fe400078e0a15 */
[----:B------:R-:W-:Y:S01]  /*c4b0*/  IMAD.MOV.U32 R73, RZ, RZ, R76 ;  /* 0x000000ffff497224 */ /* 0x000fe200078e004c */
[----:B------:R-:W-:Y:S02]  /*c4c0*/  ISETP.GT.U32.AND P2, PT, R2, R74, PT ;  /* 0x0000004a0200720c */ /* 0x000fe40003f44070 */
[----:B------:R-:W-:Y:S01]  /*c4d0*/  ISETP.GE.AND P6, PT, R71, RZ, PT ;  /* 0x000000ff4700720c */ /* 0x000fe20003fc6270 */
[----:B------:R-:W-:Y:S01]  /*c4e0*/  VIADD R71, R58, 0x3b ;  /* 0x0000003b3a477836 */ /* 0x000fe20000000000 */
[----:B------:R-:W-:Y:S01]  /*c4f0*/  STL [R1+0x15a4], R12 ;  /* 0x0015a40c01007387 */ /* 0x000fe20000100800 */
[----:B------:R-:W-:-:S03]  /*c500*/  IMAD.HI.U32 R76, R0, R73, RZ ;  /* 0x00000049004c7227 */ /* 0x000fc600078e00ff */
[----:B------:R-:W-:Y:S01]  /*c510*/  STL [R1+0x15a8], R4 ;  /* 0x0015a80401007387 */ /* 0x000fe20000100800 */
[----:B------:R-:W-:Y:S01]  /*c520*/  @!P3 IMAD.IADD R68, R68, 0x1, -R2 ;  /* 0x000000014444b824 */ /* 0x000fe200078e0a02 */
[----:B------:R-:W-:Y:S02]  /*c530*/  IABS R72, R71 ;  /* 0x0000004700487213 */ /* 0x000fe40000000000 */
[----:B------:R-:W-:Y:S01]  /*c540*/  STL [R1+0x15ac], R21 ;  /* 0x0015ac1501007387 */ /* 0x000fe20000100800 */
[----:B------:R-:W-:-:S03]  /*c550*/  IMAD.MOV R77, RZ, RZ, -R76 ;  /* 0x000000ffff4d7224 */ /* 0x000fc600078e0a4c */
[----:B----4-:R0:W-:Y:S01]  /*c560*/  STL [R1+0x95c], R5 ;  /* 0x00095c0501007387 */ /* 0x0101e20000100800 */
[----:B------:R-:W-:Y:S02]  /*c570*/  IMAD R73, R2, R77, R73 ;  /* 0x0000004d02497224 */ /* 0x000fe400078e0249 */
[----:B------:R-:W-:-:S04]  /*c580*/  IMAD.HI.U32 R77, R0, R72, RZ ;  /* 0x00000048004d7227 */ /* 0x000fc800078e00ff */
[----:B0-----:R-:W-:Y:S02]  /*c590*/  IMAD.MOV.U32 R5, RZ, RZ, R68 ;  /* 0x000000ffff057224 */ /* 0x001fe400078e0044 */
[----:B------:R-:W-:Y:S02]  /*c5a0*/  VIADD R68, R54, 0xffffff91 ;  /* 0xffffff9136447836 */ /* 0x000fe40000000000 */
[----:B------:R-:W-:-:S03]  /*c5b0*/  @!P2 IMAD.IADD R74, R74, 0x1, -R2 ;  /* 0x000000014a4aa824 */ /* 0x000fc600078e0a02 */
[----:B------:R-:W-:Y:S01]  /*c5c0*/  ISETP.GE.U32.AND P2, PT, R68, 0x7fffff12, PT ;  /* 0x7fffff124400780c */ /* 0x000fe20003f46070 */
[----:B------:R-:W-:Y:S02]  /*c5d0*/  IMAD.MOV.U32 R38, RZ, RZ, R69 ;  /* 0x000000ffff267224 */ /* 0x000fe400078e0045 */
[----:B------:R-:W-:-:S04]  /*c5e0*/  IMAD.MOV R69, RZ, RZ, -R77 ;  /* 0x000000ffff457224 */ /* 0x000fc800078e0a4d */
[----:B------:R-:W-:Y:S02]  /*c5f0*/  IMAD R72, R2, R69, R72 ;  /* 0x0000004502487224 */ /* 0x000fe400078e0248 */
[----:B------:R-:W-:-:S05]  /*c600*/  IMAD.WIDE R68, R70, 0x2, R66 ;  /* 0x0000000246447825 */ /* 0x000fca00078e0242 */
[----:B------:R-:W2:Y:S01]  /*c610*/  @!P2 LDG.E.U16 R60, desc[UR20][R68.64] ;  /* 0x00000014443ca981 */ /* 0x000ea2000c1e1500 */
[----:B------:R-:W-:Y:S01]  /*c620*/  @!P5 IMAD.MOV R14, RZ, RZ, -R14 ;  /* 0x000000ffff0ed224 */ /* 0x000fe200078e0a0e */
[----:B------:R-:W-:Y:S01]  /*c630*/  ISETP.GT.U32.AND P5, PT, R2, R73, PT ;  /* 0x000000490200720c */ /* 0x000fe20003fa4070 */
[----:B------:R-:W-:-:S12]  /*c640*/  VIADD R76, R58, 0x3d ;  /* 0x0000003d3a4c7836 */ /* 0x000fd80000000000 */
[----:B------:R-:W-:-:S05]  /*c650*/  @!P5 IMAD.IADD R73, R73, 0x1, -R2 ;  /* 0x000000014949d824 */ /* 0x000fca00078e0a02 */
[C---:B------:R-:W-:Y:S01]  /*c660*/  ISETP.GT.U32.AND P5, PT, R2.reuse, R73, PT ;  /* 0x000000490200720c */ /* 0x040fe20003fa4070 */
[----:B------:R-:W-:Y:S01]  /*c670*/  @!P0 IMAD.MOV R5, RZ, RZ, -R5 ;  /* 0x000000ffff058224 */ /* 0x000fe200078e0a05 */
[----:B------:R-:W-:Y:S02]  /*c680*/  IABS R78, R76 ;  /* 0x0000004c004e7213 */ /* 0x000fe40000000000 */
[----:B------:R-:W-:Y:S01]  /*c690*/  ISETP.GT.U32.AND P0, PT, R2, R72, PT ;  /* 0x000000480200720c */ /* 0x000fe20003f04070 */
[----:B------:R-:W-:Y:S02]  /*c6a0*/  @!P4 IMAD.MOV R38, RZ, RZ, -R38 ;  /* 0x000000ffff26c224 */ /* 0x000fe400078e0a26 */
[----:B------:R-:W-:-:S06]  /*c6b0*/  IMAD.HI.U32 R81, R0, R78, RZ ;  /* 0x0000004e00517227 */ /* 0x000fcc00078e00ff */
[----:B------:R-:W-:Y:S01]  /*c6c0*/  @!P5 IMAD.IADD R73, R73, 0x1, -R2 ;  /* 0x000000014949d824 */ /* 0x000fe200078e0a02 */
[----:B------:R-:W-:Y:S02]  /*c6d0*/  ISETP.GT.U32.AND P5, PT, R2, R79, PT ;  /* 0x0000004f0200720c */ /* 0x000fe40003fa4070 */
[----:B------:R-:W-:Y:S01]  /*c6e0*/  ISETP.GE.AND P4, PT, R75, RZ, PT ;  /* 0x000000ff4b00720c */ /* 0x000fe20003f86270 */
[----:B------:R-:W-:Y:S01]  /*c6f0*/  IMAD.MOV R75, RZ, RZ, -R81 ;  /* 0x000000ffff4b7224 */ /* 0x000fe200078e0a51 */
[----:B------:R-:W-:Y:S01]  /*c700*/  ISETP.GE.AND P3, PT, R71, RZ, PT ;  /* 0x000000ff4700720c */ /* 0x000fe20003f66270 */
[----:B------:R-:W-:Y:S01]  /*c710*/  IMAD.WIDE R70, R70, 0x2, R64 ;  /* 0x0000000246467825 */ /* 0x000fe200078e0240 */
[----:B------:R-:W-:-:S03]  /*c720*/  PRMT R3, RZ, 0x7610, R3 ;  /* 0x00007610ff037816 */ /* 0x000fc60000000003 */
[----:B------:R-:W-:Y:S01]  /*c730*/  IMAD R78, R2, R75, R78 ;  /* 0x0000004b024e7224 */ /* 0x000fe200078e024e */
[----:B------:R-:W-:Y:S01]  /*c740*/  IADD3 R75, PT, PT, R58, 0x3e, RZ ;  /* 0x0000003e3a4b7810 */ /* 0x000fe20007ffe0ff */
[--C-:B------:R-:W-:Y:S01]  /*c750*/  @!P0 IMAD.IADD R72, R72, 0x1, -R2.reuse ;  /* 0x0000000148488824 */ /* 0x100fe200078e0a02 */
[----:B------:R-:W-:Y:S01]  /*c760*/  STL [R1+0x15b0], R14 ;  /* 0x0015b00e01007387 */ /* 0x000fe20000100800 */
[----:B------:R-:W-:Y:S01]  /*c770*/  @!P5 IMAD.IADD R79, R79, 0x1, -R2 ;  /* 0x000000014f4fd824 */ /* 0x000fe200078e0a02 */
[----:B------:R-:W-:Y:S01]  /*c780*/  IABS R77, R75 ;  /* 0x0000004b004d7213 */ /* 0x000fe20000000000 */
[----:B------:R-:W-:Y:S01]  /*c790*/  VIADD R81, R58, 0x3f ;  /* 0x0000003f3a517836 */ /* 0x000fe20000000000 */
[----:B------:R-:W3:Y:S01]  /*c7a0*/  @!P2 LDG.E.U16 R3, desc[UR20][R70.64] ;  /* 0x000000144603a981 */ /* 0x000ee2000c1e1500 */
[C---:B------:R-:W-:Y:S01]  /*c7b0*/  ISETP.GT.U32.AND P2, PT, R2.reuse, R72, PT ;  /* 0x000000480200720c */ /* 0x040fe20003f44070 */
[----:B------:R-:W-:Y:S01]  /*c7c0*/  IMAD.MOV.U32 R6, RZ, RZ, R73 ;  /* 0x000000ffff067224 */ /* 0x000fe200078e0049 */
[----:B------:R-:W-:Y:S01]  /*c7d0*/  ISETP.GT.U32.AND P5, PT, R2, R79, PT ;  /* 0x0000004f0200720c */ /* 0x000fe20003fa4070 */
[----:B------:R-:W-:Y:S01]  /*c7e0*/  STL [R1+0x15b4], R38 ;  /* 0x0015b42601007387 */ /* 0x000fe20000100800 */
[----:B------:R-:W-:Y:S01]  /*c7f0*/  IMAD.MOV.U32 R55, RZ, RZ, R74 ;  /* 0x000000ffff377224 */ /* 0x000fe200078e004a */
[----:B------:R-:W-:-:S02]  /*c800*/  IABS R73, R81 ;  /* 0x0000005100497213 */ /* 0x000fc40000000000 */
[----:B------:R-:W-:Y:S01]  /*c810*/  STL [R1+0x15b8], R5 ;  /* 0x0015b80501007387 */ /* 0x000fe20000100800 */
[----:B------:R-:W-:-:S04]  /*c820*/  IMAD.HI.U32 R74, R0, R77, RZ ;  /* 0x0000004d004a7227 */ /* 0x000fc800078e00ff */
[----:B------:R-:W-:Y:S01]  /*c830*/  @!P4 IMAD.MOV R6, RZ, RZ, -R6 ;  /* 0x000000ffff06c224 */ /* 0x000fe200078e0a06 */
[----:B------:R-:W-:Y:S01]  /*c840*/  ISETP.GE.AND P4, PT, R76, RZ, PT ;  /* 0x000000ff4c00720c */ /* 0x000fe20003f86270 */
[----:B------:R-:W-:Y:S01]  /*c850*/  IMAD.MOV.U32 R76, RZ, RZ, R73 ;  /* 0x000000ffff4c7224 */ /* 0x000fe200078e0049 */
[----:B------:R-:W-:Y:S01]  /*c860*/  IADD3 R73, PT, PT, -R74, RZ, RZ ;  /* 0x000000ff4a497210 */ /* 0x000fe20007ffe1ff */
[----:B------:R-:W-:Y:S02]  /*c870*/  VIADD R74, R54, 0xffffff90 ;  /* 0xffffff90364a7836 */ /* 0x000fe40000000000 */
[----:B------:R-:W-:Y:S02]  /*c880*/  @!P2 IMAD.IADD R72, R72, 0x1, -R2 ;  /* 0x000000014848a824 */ /* 0x000fe400078e0a02 */
[----:B------:R-:W-:Y:S02]  /*c890*/  IMAD R77, R2, R73, R77 ;  /* 0x00000049024d7224 */ /* 0x000fe400078e024d */
[----:B------:R-:W-:-:S04]  /*c8a0*/  IMAD.HI.U32 R73, R0, R76, RZ ;  /* 0x0000004c00497227 */ /* 0x000fc800078e00ff */
[----:B------:R-:W-:Y:S01]  /*c8b0*/  @!P5 IMAD.IADD R79, R79, 0x1, -R2 ;  /* 0x000000014f4fd824 */ /* 0x000fe200078e0a02 */
[----:B------:R-:W-:Y:S01]  /*c8c0*/  ISETP.GE.U32.AND P5, PT, R74, 0x7fffff11, PT ;  /* 0x7fffff114a00780c */ /* 0x000fe20003fa6070 */
[----:B------:R-:W-:Y:S02]  /*c8d0*/  IMAD.MOV.U32 R23, RZ, RZ, R72 ;  /* 0x000000ffff177224 */ /* 0x000fe400078e0048 */
[----:B------:R-:W-:Y:S02]  /*c8e0*/  IMAD.MOV R72, RZ, RZ, -R73 ;  /* 0x000000ffff487224 */ /* 0x000fe400078e0a49 */
[----:B------:R-:W-:Y:S01]  /*c8f0*/  IMAD R74, R62, 0x6f, RZ ;  /* 0x0000006f3e4a7824 */ /* 0x000fe200078e02ff */
[----:B------:R-:W-:Y:S01]  /*c900*/  PRMT R7, RZ, 0x7610, R7 ;  /* 0x00007610ff077816 */ /* 0x000fe20000000007 */
[----:B------:R-:W-:Y:S02]  /*c910*/  IMAD R76, R2, R72, R76 ;  /* 0x00000048024c7224 */ /* 0x000fe400078e024c */
[----:B------:R-:W-:-:S05]  /*c920*/  IMAD.WIDE R72, R74, 0x2, R66 ;  /* 0x000000024a487825 */ /* 0x000fca00078e0242 */
[----:B------:R-:W4:Y:S04]  /*c930*/  @!P5 LDG.E.U16 R7, desc[UR20][R72.64] ;  /* 0x000000144807d981 */ /* 0x000f28000c1e1500 */
[----:B--2---:R0:W-:Y:S04]  /*c940*/  STL [R1+0x14f0], R60 ;  /* 0x0014f03c01007387 */ /* 0x0041e80000100800 */
[----:B0-----:R-:W2:Y:S01]  /*c950*/  LDL R60, [R1+0x300] ;  /* 0x00030000013c7983 */ /* 0x001ea20000100800 */
[----:B------:R-:W-:Y:S01]  /*c960*/  ISETP.GT.U32.AND P0, PT, R2, R78, PT ;  /* 0x0000004e0200720c */ /* 0x000fe20003f04070 */
[----:B------:R-:W-:Y:S01]  /*c970*/  @!P6 IMAD.MOV R55, RZ, RZ, -R55 ;  /* 0x000000ffff37e224 */ /* 0x000fe200078e0a37 */
[----:B------:R-:W-:Y:S01]  /*c980*/  ISETP.GE.AND P6, PT, R80, RZ, PT ;  /* 0x000000ff5000720c */ /* 0x000fe20003fc6270 */
[----:B------:R-:W-:Y:S01]  /*c990*/  @!P3 IMAD.MOV R23, RZ, RZ, -R23 ;  /* 0x000000ffff17b224 */ /* 0x000fe200078e0a17 */
[----:B------:R-:W-:-:S09]  /*c9a0*/  ISETP.GT.U32.AND P3, PT, R2, R77, PT ;  /* 0x0000004d0200720c */ /* 0x000fd20003f64070 */
[----:B------:R-:W-:-:S05]  /*c9b0*/  @!P0 IMAD.IADD R78, R78, 0x1, -R2 ;  /* 0x000000014e4e8824 */ /* 0x000fca00078e0a02 */
[----:B------:R-:W-:Y:S01]  /*c9c0*/  ISETP.GT.U32.AND P0, PT, R2, R78, PT ;  /* 0x0000004e0200720c */ /* 0x000fe20003f04070 */
[----:B------:R-:W-:Y:S04]  /*c9d0*/  STL [R1+0x1274], R68 ;  /* 0x0012744401007387 */ /* 0x000fe80000100800 */
[----:B------:R-:W-:Y:S01]  /*c9e0*/  STL [R1+0x15bc], R68 ;  /* 0x0015bc4401007387 */ /* 0x000fe20000100800 */
[----:B------:R-:W-:-:S03]  /*c9f0*/  @!P3 IMAD.IADD R77, R77, 0x1, -R2 ;  /* 0x000000014d4db824 */ /* 0x000fc600078e0a02 */
[----:B------:R-:W-:Y:S04]  /*ca00*/  STL [R1+0x1270], R69 ;  /* 0x0012704501007387 */ /* 0x000fe80000100800 */
[----:B------:R-:W-:Y:S01]  /*ca10*/  @!P0 IMAD.IADD R78, R78, 0x1, -R2 ;  /* 0x000000014e4e8824 */ /* 0x000fe200078e0a02 */
[----:B------:R-:W-:Y:S01]  /*ca20*/  ISETP.GT.U32.AND P0, PT, R2, R76, PT ;  /* 0x0000004c0200720c */ /* 0x000fe20003f04070 */
[----:B------:R-:W-:Y:S01]  /*ca30*/  STL [R1+0x1648], R69 ;  /* 0x0016484501007387 */ /* 0x000fe20000100800 */
[----:B------:R-:W-:Y:S02]  /*ca40*/  IMAD.MOV.U32 R24, RZ, RZ, R39 ;  /* 0x000000ffff187224 */ /* 0x000fe400078e0027 */
[----:B------:R-:W-:Y:S01]  /*ca50*/  IMAD.MOV.U32 R39, RZ, RZ, R78 ;  /* 0x000000ffff277224 */ /* 0x000fe200078e004e */
[----:B---3--:R-:W-:Y:S01]  /*ca60*/  STL [R1+0x164c], R3 ;  /* 0x00164c0301007387 */ /* 0x008fe20000100800 */
[----:B------:R-:W-:-:S03]  /*ca70*/  ISETP.GE.AND P2, PT, R75, RZ, PT ;  /* 0x000000ff4b00720c */ /* 0x000fc60003f46270 */
[----:B------:R-:W-:Y:S01]  /*ca80*/  STL [R1+0x127c], R70 ;  /* 0x00127c4601007387 */ /* 0x000fe20000100800 */
[----:B------:R-:W-:-:S03]  /*ca90*/  PRMT R5, RZ, 0x7610, R5 ;  /* 0x00007610ff057816 */ /* 0x000fc60000000005 */
[----:B------:R-:W-:Y:S01]  /*caa0*/  STL [R1+0x1278], R71 ;  /* 0x0012784701007387 */ /* 0x000fe20000100800 */
[----:B------:R-:W-:-:S03]  /*cab0*/  IMAD.WIDE R74, R74, 0x2, R64 ;  /* 0x000000024a4a7825 */ /* 0x000fc600078e0240 */
[----:B------:R-:W-:Y:S01]  /*cac0*/  STL.64 [R1+0x1618], R70 ;  /* 0x0016184601007387 */ /* 0x000fe20000100a00 */
[----:B------:R-:W-:Y:S01]  /*cad0*/  ISETP.GT.U32.AND P3, PT, R2, R77, PT ;  /* 0x0000004d0200720c */ /* 0x000fe20003f64070 */
[----:B------:R-:W-:Y:S02]  /*cae0*/  @!P4 IMAD.MOV R39, RZ, RZ, -R39 ;  /* 0x000000ffff27c224 */ /* 0x000fe400078e0a27 */
[----:B------:R-:W-:Y:S04]  /*caf0*/  STL [R1+0x1650], R55 ;  /* 0x0016503701007387 */ /* 0x000fe80000100800 */
[----:B------:R-:W-:Y:S04]  /*cb00*/  STL [R1+0x1654], R6 ;  /* 0x0016540601007387 */ /* 0x000fe80000100800 */
[----:B------:R-:W-:Y:S04]  /*cb10*/  STL [R1+0x1288], R72 ;  /* 0x0012884801007387 */ /* 0x000fe80000100800 */
[----:B------:R-:W-:Y:S01]  /*cb20*/  STL [R1+0x1458], R72 ;  /* 0x0014584801007387 */ /* 0x000fe20000100800 */
[----:B------:R-:W-:-:S03]  /*cb30*/  @!P0 IMAD.IADD R76, R76, 0x1, -R2 ;  /* 0x000000014c4c8824 */ /* 0x000fc600078e0a02 */
[----:B------:R-:W-:Y:S04]  /*cb40*/  STL [R1+0x1280], R73 ;  /* 0x0012804901007387 */ /* 0x000fe80000100800 */
[----:B------:R0:W3:Y:S01]  /*cb50*/  @!P5 LDG.E.U16 R5, desc[UR20][R74.64] ;  /* 0x000000144a05d981 */ /* 0x0000e2000c1e1500 */
[----:B------:R-:W-:-:S03]  /*cb60*/  ISETP.GE.AND P5, PT, R81, RZ, PT ;  /* 0x000000ff5100720c */ /* 0x000fc60003fa6270 */
[----:B----4-:R1:W-:Y:S01]  /*cb70*/  STL [R1+0x94c], R7 ;  /* 0x00094c0701007387 */ /* 0x0103e20000100800 */
[----:B------:R-:W-:Y:S01]  /*cb80*/  ISETP.GT.U32.AND P0, PT, R2, R76, PT ;  /* 0x0000004c0200720c */ /* 0x000fe20003f04070 */
[----:B-1----:R-:W-:Y:S02]  /*cb90*/  IMAD.MOV.U32 R7, RZ, RZ, R22 ;  /* 0x000000ffff077224 */ /* 0x002fe400078e0016 */
[----:B------:R-:W-:-:S04]  /*cba0*/  IMAD.MOV.U32 R22, RZ, RZ, R79 ;  /* 0x000000ffff167224 */ /* 0x000fc800078e004f */
[----:B------:R-:W-:Y:S02]  /*cbb0*/  @!P6 IMAD.MOV R22, RZ, RZ, -R22 ;  /* 0x000000ffff16e224 */ /* 0x000fe400078e0a16 */
[--C-:B------:R-:W-:Y:S01]  /*cbc0*/  @!P3 IMAD.IADD R77, R77, 0x1, -R2.reuse ;  /* 0x000000014d4db824 */ /* 0x100fe200078e0a02 */
[----:B------:R-:W-:Y:S03]  /*cbd0*/  STL [R1+0x1290], R74 ;  /* 0x0012904a01007387 */ /* 0x000fe60000100800 */
[----:B------:R-:W-:Y:S02]  /*cbe0*/  @!P0 IMAD.IADD R76, R76, 0x1, -R2 ;  /* 0x000000014c4c8824 */ /* 0x000fe400078e0a02 */
[----:B------:R-:W-:Y:S01]  /*cbf0*/  IMAD.MOV.U32 R56, RZ, RZ, R77 ;  /* 0x000000ffff387224 */ /* 0x000fe200078e004d */
[----:B------:R-:W-:Y:S04]  /*cc00*/  STL [R1+0x1418], R74 ;  /* 0x0014184a01007387 */ /* 0x000fe80000100800 */
[----:B------:R-:W-:Y:S04]  /*cc10*/  STL [R1+0x128c], R75 ;  /* 0x00128c4b01007387 */ /* 0x000fe80000100800 */
[----:B------:R0:W-:Y:S01]  /*cc20*/  STL [R1+0x1410], R75 ;  /* 0x0014104b01007387 */ /* 0x0001e20000100800 */
[----:B------:R-:W-:-:S02]  /*cc30*/  @!P2 IMAD.MOV R56, RZ, RZ, -R56 ;  /* 0x000000ffff38a224 */ /* 0x000fc400078e0a38 */
[----:B0-----:R-:W-:-:S04]  /*cc40*/  IMAD.MOV.U32 R75, RZ, RZ, R76 ;  /* 0x000000ffff4b7224 */ /* 0x001fc800078e004c */
[----:B------:R-:W-:Y:S02]  /*cc50*/  @!P5 IMAD.MOV R75, RZ, RZ, -R75 ;  /* 0x000000ffff4bd224 */ /* 0x000fe400078e0a4b */
[----:B------:R-:W-:Y:S01]  /*cc60*/  IMAD.MOV.U32 R29, RZ, RZ, R44 ;  /* 0x000000ffff1d7224 */ /* 0x000fe200078e002c */
[----:B------:R-:W-:Y:S01]  /*cc70*/  MOV R8, R43 ;  /* 0x0000002b00087202 */ /* 0x000fe20000000f00 */
[----:B------:R-:W-:Y:S02]  /*cc80*/  IMAD.MOV.U32 R53, RZ, RZ, R28 ;  /* 0x000000ffff357224 */ /* 0x000fe400078e001c */
[----:B------:R-:W-:Y:S01]  /*cc90*/  IMAD.MOV.U32 R42, RZ, RZ, R11 ;  /* 0x000000ffff2a7224 */ /* 0x000fe200078e000b */
[----:B------:R-:W-:Y:S02]  /*cca0*/  PRMT R74, RZ, 0x7610, R74 ;  /* 0x00007610ff4a7816 */ /* 0x000fe4000000004a */
[----:B------:R-:W-:Y:S01]  /*ccb0*/  PRMT R72, RZ, 0x7610, R72 ;  /* 0x00007610ff487816 */ /* 0x000fe20000000048 */
[----:B------:R-:W-:-:S02]  /*ccc0*/  IMAD.MOV.U32 R25, RZ, RZ, R40 ;  /* 0x000000ffff197224 */ /* 0x000fc400078e0028 */
[----:B--2---:R-:W-:-:S05]  /*ccd0*/  VIADD R84, R60, 0x40 ;  /* 0x000000403c547836 */ /* 0x004fca0000000000 */
[----:B------:R-:W-:-:S05]  /*cce0*/  IABS R80, R84 ;  /* 0x0000005400507213 */ /* 0x000fca0000000000 */
[----:B------:R-:W-:-:S04]  /*ccf0*/  IMAD.HI.U32 R82, R0, R80, RZ ;  /* 0x0000005000527227 */ /* 0x000fc800078e00ff */
[----:B------:R-:W-:-:S04]  /*cd00*/  IMAD.MOV R82, RZ, RZ, -R82 ;  /* 0x000000ffff527224 */ /* 0x000fc800078e0a52 */
[----:B------:R-:W-:Y:S02]  /*cd10*/  IMAD R80, R2, R82, R80 ;  /* 0x0000005202507224 */ /* 0x000fe400078e0250 */
[----:B------:R-:W-:-:S03]  /*cd20*/  VIADD R83, R60, 0x41 ;  /* 0x000000413c537836 */ /* 0x000fc60000000000 */
[----:B------:R-:W-:Y:S02]  /*cd30*/  ISETP.GT.U32.AND P4, PT, R2, R80, PT ;  /* 0x000000500200720c */ /* 0x000fe40003f84070 */
[----:B------:R-:W-:Y:S01]  /*cd40*/  IABS R81, R83 ;  /* 0x0000005300517213 */ /* 0x000fe20000000000 */
[----:B------:R-:W-:Y:S01]  /*cd50*/  VIADD R82, R60, 0x42 ;  /* 0x000000423c527836 */ /* 0x000fe20000000000 */
[----:B------:R-:W-:-:S03]  /*cd60*/  ISETP.GE.AND P6, PT, R84, RZ, PT ;  /* 0x000000ff5400720c */ /* 0x000fc60003fc6270 */
[----:B------:R-:W-:Y:S01]  /*cd70*/  IMAD.HI.U32 R84, R0, R81, RZ ;  /* 0x0000005100547227 */ /* 0x000fe200078e00ff */
[----:B------:R-:W-:Y:S02]  /*cd80*/  ISETP.GE.AND P3, PT, R83, RZ, PT ;  /* 0x000000ff5300720c */ /* 0x000fe40003f66270 */
[----:B------:R-:W-:Y:S01]  /*cd90*/  IABS R79, R82 ;  /* 0x00000052004f7213 */ /* 0x000fe20000000000 */
[----:B------:R-:W-:Y:S02]  /*cda0*/  IMAD.MOV R83, RZ, RZ, -R84 ;  /* 0x000000ffff537224 */ /* 0x000fe400078e0a54 */
[----:B------:R-:W-:Y:S02]  /*cdb0*/  @!P4 IMAD.IADD R80, R80, 0x1, -R2 ;  /* 0x000000015050c824 */ /* 0x000fe400078e0a02 */
[----:B------:R-:W-:Y:S02]  /*cdc0*/  IMAD R81, R2, R83, R81 ;  /* 0x0000005302517224 */ /* 0x000fe400078e0251 */
[----:B------:R-:W-:Y:S01]  /*cdd0*/  IMAD.HI.U32 R83, R0, R79, RZ ;  /* 0x0000004f00537227 */ /* 0x000fe200078e00ff */
[----:B------:R-:W-:-:S02]  /*cde0*/  ISETP.GT.U32.AND P4, PT, R2, R80, PT ;  /* 0x000000500200720c */ /* 0x000fc40003f84070 */
[----:B------:R-:W-:Y:S01]  /*cdf0*/  IADD3 R78, PT, PT, R60, 0x43, RZ ;  /* 0x000000433c4e7810 */ /* 0x000fe20007ffe0ff */
[----:B------:R-:W-:Y:S01]  /*ce00*/  IMAD.MOV R77, RZ, RZ, -R83 ;  /* 0x000000ffff4d7224 */ /* 0x000fe200078e0a53 */
[----:B------:R-:W-:Y:S02]  /*ce10*/  ISETP.GE.AND P0, PT, R82, RZ, PT ;  /* 0x000000ff5200720c */ /* 0x000fe40003f06270 */
[----:B------:R-:W-:Y:S01]  /*ce20*/  IABS R82, R78 ;  /* 0x0000004e00527213 */ /* 0x000fe20000000000 */
[C---:B------:R-:W-:Y:S01]  /*ce30*/  IMAD R79, R2.reuse, R77, R79 ;  /* 0x0000004d024f7224 */ /* 0x040fe200078e024f */
[----:B------:R-:W-:Y:S02]  /*ce40*/  ISETP.GT.U32.AND P2, PT, R2, R81, PT ;  /* 0x000000510200720c */ /* 0x000fe40003f44070 */
[----:B------:R-:W-:Y:S01]  /*ce50*/  ISETP.GE.AND P5, PT, R78, RZ, PT ;  /* 0x000000ff4e00720c */ /* 0x000fe20003fa6270 */
[----:B------:R-:W-:-:S04]  /*ce60*/  IMAD.HI.U32 R78, R0, R82, RZ ;  /* 0x00000052004e7227 */ /* 0x000fc800078e00ff */
[----:B------:R-:W-:Y:S01]  /*ce70*/  @!P4 IMAD.IADD R80, R80, 0x1, -R2 ;  /* 0x000000015050c824 */ /* 0x000fe200078e0a02 */
[C---:B------:R-:W-:Y:S01]  /*ce80*/  ISETP.GT.U32.AND P4, PT, R2.reuse, R79, PT ;  /* 0x0000004f0200720c */ /* 0x040fe20003f84070 */
[----:B------:R-:W-:Y:S02]  /*ce90*/  IMAD.MOV R78, RZ, RZ, -R78 ;  /* 0x000000ffff4e7224 */ /* 0x000fe400078e0a4e */
[----:B------:R-:W-:Y:S02]  /*cea0*/  IMAD.MOV.U32 R46, RZ, RZ, R80 ;  /* 0x000000ffff2e7224 */ /* 0x000fe400078e0050 */
[----:B------:R-:W-:Y:S01]  /*ceb0*/  IMAD R78, R2, R78, R82 ;  /* 0x0000004e024e7224 */ /* 0x000fe200078e0252 */
[----:B------:R-:W-:Y:S01]  /*cec0*/  @!P2 IADD3 R81, PT, PT, R81, -R2, RZ ;  /* 0x800000025151a210 */ /* 0x000fe20007ffe0ff */
[----:B------:R-:W-:Y:S02]  /*ced0*/  VIADD R76, R60, 0x44 ;  /* 0x000000443c4c7836 */ /* 0x000fe40000000000 */
[----:B------:R-:W-:Y:S01]  /*cee0*/  @!P6 IMAD.MOV R46, RZ, RZ, -R46 ;  /* 0x000000ffff2ee224 */ /* 0x000fe200078e0a2e */
[----:B------:R-:W-:Y:S01]  /*cef0*/  ISETP.GT.U32.AND P6, PT, R2, R78, PT ;  /* 0x0000004e0200720c */ /* 0x000fe20003fc4070 */
[----:B------:R-:W-:-:S02]  /*cf00*/  VIADD R83, R60, 0x45 ;  /* 0x000000453c537836 */ /* 0x000fc40000000000 */
[----:B------:R-:W-:Y:S01]  /*cf10*/  @!P4 IMAD.IADD R79, R79, 0x1, -R2 ;  /* 0x000000014f4fc824 */ /* 0x000fe200078e0a02 */
[----:B------:R-:W-:Y:S02]  /*cf20*/  IABS R77, R76 ;  /* 0x0000004c004d7213 */ /* 0x000fe40000000000 */
[C---:B------:R-:W-:Y:S02]  /*cf30*/  ISETP.GT.U32.AND P2, PT, R2.reuse, R81, PT ;  /* 0x000000510200720c */ /* 0x040fe40003f44070 */
[----:B------:R-:W-:Y:S02]  /*cf40*/  IABS R84, R83 ;  /* 0x0000005300547213 */ /* 0x000fe40000000000 */
[----:B------:R-:W-:Y:S01]  /*cf50*/  ISETP.GT.U32.AND P4, PT, R2, R79, PT ;  /* 0x0000004f0200720c */ /* 0x000fe20003f84070 */
[----:B------:R-:W-:-:S04]  /*cf60*/  IMAD.HI.U32 R82, R0, R77, RZ ;  /* 0x0000004d00527227 */ /* 0x000fc800078e00ff */
[----:B------:R-:W-:Y:S02]  /*cf70*/  IMAD.MOV.U32 R80, RZ, RZ, R84 ;  /* 0x000000ffff507224 */ /* 0x000fe400078e0054 */
[----:B------:R-:W-:Y:S02]  /*cf80*/  IMAD.MOV R84, RZ, RZ, -R82 ;  /* 0x000000ffff547224 */ /* 0x000fe400078e0a52 */
[----:B------:R-:W-:Y:S02]  /*cf90*/  VIADD R82, R60, 0x46 ;  /* 0x000000463c527836 */ /* 0x000fe40000000000 */
[----:B------:R-:W-:Y:S02]  /*cfa0*/  @!P6 IMAD.IADD R78, R78, 0x1, -R2 ;  /* 0x000000014e4ee824 */ /* 0x000fe400078e0a02 */
[----:B------:R-:W-:-:S04]  /*cfb0*/  IMAD.HI.U32 R86, R0, R80, RZ ;  /* 0x0000005000567227 */ /* 0x000fc800078e00ff */
[----:B------:R-:W-:Y:S01]  /*cfc0*/  @!P2 IMAD.IADD R81, R81, 0x1, -R2 ;  /* 0x000000015151a824 */ /* 0x000fe200078e0a02 */
[----:B------:R-:W-:Y:S01]  /*cfd0*/  ISETP.GE.AND P2, PT, R76, RZ, PT ;  /* 0x000000ff4c00720c */ /* 0x000fe20003f46270 */
[C---:B------:R-:W-:Y:S01]  /*cfe0*/  IMAD R77, R2.reuse, R84, R77 ;  /* 0x00000054024d7224 */ /* 0x040fe200078e024d */
[----:B------:R-:W-:Y:S01]  /*cff0*/  IABS R84, R82 ;  /* 0x0000005200547213 */ /* 0x000fe20000000000 */
[----:B------:R-:W-:Y:S01]  /*d000*/  IMAD.MOV R76, RZ, RZ, -R86 ;  /* 0x000000ffff4c7224 */ /* 0x000fe200078e0a56 */
[C---:B------:R-:W-:Y:S01]  /*d010*/  ISETP.GT.U32.AND P6, PT, R2.reuse, R78, PT ;  /* 0x0000004e0200720c */ /* 0x040fe20003fc4070 */
[----:B------:R-:W-:Y:S01]  /*d020*/  @!P4 IMAD.IADD R79, R79, 0x1, -R2 ;  /* 0x000000014f4fc824 */ /* 0x000fe200078e0a02 */
[C---:B------:R-:W-:Y:S01]  /*d030*/  ISETP.GT.U32.AND P4, PT, R2.reuse, R77, PT ;  /* 0x0000004d0200720c */ /* 0x040fe20003f84070 */
[----:B------:R-:W-:Y:S02]  /*d040*/  IMAD R76, R2, R76, R80 ;  /* 0x0000004c024c7224 */ /* 0x000fe400078e0250 */
[----:B------:R-:W-:Y:S01]  /*d050*/  IMAD.MOV.U32 R80, RZ, RZ, R84 ;  /* 0x000000ffff507224 */ /* 0x000fe200078e0054 */
[----:B------:R-:W-:Y:S01]  /*d060*/  MOV R44, R79 ;  /* 0x0000004f002c7202 */ /* 0x000fe20000000f00 */
[----:B------:R-:W-:-:S02]  /*d070*/  IMAD.MOV.U32 R45, RZ, RZ, R81 ;  /* 0x000000ffff2d7224 */ /* 0x000fc400078e0051 */
[----:B------:R-:W-:-:S04]  /*d080*/  IMAD.HI.U32 R81, R0, R80, RZ ;  /* 0x0000005000517227 */ /* 0x000fc800078e00ff */
[----:B------:R-:W-:Y:S01]  /*d090*/  @!P0 IMAD.MOV R44, RZ, RZ, -R44 ;  /* 0x000000ffff2c8224 */ /* 0x000fe200078e0a2c */
[----:B------:R-:W-:Y:S01]  /*d0a0*/  ISETP.GT.U32.AND P0, PT, R2, R76, PT ;  /* 0x0000004c0200720c */ /* 0x000fe20003f04070 */
[----:B------:R-:W-:Y:S02]  /*d0b0*/  IMAD.MOV R81, RZ, RZ, -R81 ;  /* 0x000000ffff517224 */ /* 0x000fe400078e0a51 */
[----:B------:R-:W-:Y:S02]  /*d0c0*/  @!P6 IMAD.IADD R78, R78, 0x1, -R2 ;  /* 0x000000014e4ee824 */ /* 0x000fe400078e0a02 */
[----:B------:R-:W-:Y:S02]  /*d0d0*/  IMAD R81, R2, R81, R80 ;  /* 0x0000005102517224 */ /* 0x000fe400078e0250 */
[----:B------:R-:W-:Y:S02]  /*d0e0*/  IMAD.MOV.U32 R43, RZ, RZ, R78 ;  /* 0x000000ffff2b7224 */ /* 0x000fe400078e004e */
[----:B------:R-:W-:-:S02]  /*d0f0*/  @!P4 IMAD.IADD R77, R77, 0x1, -R2 ;  /* 0x000000014d4dc824 */ /* 0x000fc400078e0a02 */
[----:B------:R-:W-:Y:S01]  /*d100*/  @!P5 IMAD.MOV R43, RZ, RZ, -R43 ;  /* 0x000000ffff2bd224 */ /* 0x000fe200078e0a2b */
[----:B------:R-:W-:Y:S01]  /*d110*/  ISETP.GT.U32.AND P5, PT, R2, R81, PT ;  /* 0x000000510200720c */ /* 0x000fe20003fa4070 */
[----:B------:R-:W-:Y:S01]  /*d120*/  VIADD R80, R60, 0x47 ;  /* 0x000000473c507836 */ /* 0x000fe20000000000 */
[----:B------:R-:W-:Y:S01]  /*d130*/  ISETP.GT.U32.AND P4, PT, R2, R77, PT ;  /* 0x0000004d0200720c */ /* 0x000fe20003f84070 */
[----:B------:R-:W-:Y:S01]  /*d140*/  @!P0 IMAD.IADD R76, R76, 0x1, -R2 ;  /* 0x000000014c4c8824 */ /* 0x000fe200078e0a02 */
[----:B------:R-:W-:Y:S02]  /*d150*/  ISETP.GE.AND P6, PT, R82, RZ, PT ;  /* 0x000000ff5200720c */ /* 0x000fe40003fc6270 */
[----:B------:R-:W-:Y:S02]  /*d160*/  IABS R82, R80 ;  /* 0x0000005000527213 */ /* 0x000fe40000000000 */
[----:B------:R-:W-:Y:S01]  /*d170*/  ISETP.GT.U32.AND P0, PT, R2, R76, PT ;  /* 0x0000004c0200720c */ /* 0x000fe20003f04070 */
[----:B------:R-:W-:Y:S01]  /*d180*/  @!P3 IMAD.MOV R45, RZ, RZ, -R45 ;  /* 0x000000ffff2db224 */ /* 0x000fe200078e0a2d */
[----:B------:R-:W-:Y:S01]  /*d190*/  ISETP.GE.AND P3, PT, R83, RZ, PT ;  /* 0x000000ff5300720c */ /* 0x000fe20003f66270 */
[----:B------:R-:W-:-:S02]  /*d1a0*/  VIADD R79, R60, 0x48 ;  /* 0x000000483c4f7836 */ /* 0x000fc40000000000 */
[----:B------:R-:W-:-:S03]  /*d1b0*/  IMAD.HI.U32 R83, R0, R82, RZ ;  /* 0x0000005200537227 */ /* 0x000fc600078e00ff */
[----:B------:R-:W-:Y:S01]  /*d1c0*/  IABS R87, R79 ;  /* 0x0000004f00577213 */ /* 0x000fe20000000000 */
[--C-:B------:R-:W-:Y:S02]  /*d1d0*/  @!P5 IMAD.IADD R81, R81, 0x1, -R2.reuse ;  /* 0x000000015151d824 */ /* 0x100fe400078e0a02 */
[----:B------:R-:W-:Y:S02]  /*d1e0*/  VIADD R84, R60, 0x49 ;  /* 0x000000493c547836 */ /* 0x000fe40000000000 */
[----:B------:R-:W-:Y:S01]  /*d1f0*/  @!P4 IMAD.IADD R77, R77, 0x1, -R2 ;  /* 0x000000014d4dc824 */ /* 0x000fe200078e0a02 */
[----:B------:R-:W-:Y:S02]  /*d200*/  ISETP.GE.AND P4, PT, R80, RZ, PT ;  /* 0x000000ff5000720c */ /* 0x000fe40003f86270 */
[----:B------:R-:W-:Y:S01]  /*d210*/  IADD3 R80, PT, PT, -R83, RZ, RZ ;  /* 0x000000ff53507210 */ /* 0x000fe20007ffe1ff */
[----:B------:R-:W-:Y:S01]  /*d220*/  IMAD.HI.U32 R88, R0, R87, RZ ;  /* 0x0000005700587227 */ /* 0x000fe200078e00ff */
[----:B------:R-:W-:-:S02]  /*d230*/  ISETP.GT.U32.AND P5, PT, R2, R81, PT ;  /* 0x000000510200720c */ /* 0x000fc40003fa4070 */
[----:B------:R-:W-:Y:S01]  /*d240*/  IABS R86, R84 ;  /* 0x0000005400567213 */ /* 0x000fe20000000000 */
[----:B------:R-:W-:Y:S02]  /*d250*/  @!P0 IMAD.IADD R76, R76, 0x1, -R2 ;  /* 0x000000014c4c8824 */ /* 0x000fe400078e0a02 */
[----:B------:R-:W-:Y:S02]  /*d260*/  IMAD R80, R2, R80, R82 ;  /* 0x0000005002507224 */ /* 0x000fe400078e0252 */
[----:B------:R-:W-:Y:S02]  /*d270*/  IMAD.MOV.U32 R28, RZ, RZ, R77 ;  /* 0x000000ffff1c7224 */ /* 0x000fe400078e004d */
[----:B------:R-:W-:Y:S02]  /*d280*/  IMAD.MOV R83, RZ, RZ, -R88 ;  /* 0x000000ffff537224 */ /* 0x000fe400078e0a58 */
[----:B------:R-:W-:-:S04]  /*d290*/  IMAD.HI.U32 R78, R0, R86, RZ ;  /* 0x00000056004e7227 */ /* 0x000fc800078e00ff */
[----:B------:R-:W-:Y:S02]  /*d2a0*/  IMAD.MOV.U32 R11, RZ, RZ, R76 ;  /* 0x000000ffff0b7224 */ /* 0x000fe400078e004c */
[----:B------:R-:W-:Y:S02]  /*d2b0*/  VIADD R76, R54, 0xffffff89 ;  /* 0xffffff89364c7836 */ /* 0x000fe40000000000 */
[----:B------:R-:W-:Y:S01]  /*d2c0*/  @!P2 IMAD.MOV R28, RZ, RZ, -R28 ;  /* 0x000000ffff1ca224 */ /* 0x000fe200078e0a1c */
[C---:B------:R-:W-:Y:S01]  /*d2d0*/  ISETP.GT.U32.AND P2, PT, R2.reuse, R80, PT ;  /* 0x000000500200720c */ /* 0x040fe20003f44070 */
[----:B------:R-:W-:Y:S02]  /*d2e0*/  IMAD R87, R2, R83, R87 ;  /* 0x0000005302577224 */ /* 0x000fe400078e0257 */
[----:B------:R-:W-:Y:S02]  /*d2f0*/  IMAD.MOV R78, RZ, RZ, -R78 ;  /* 0x000000ffff4e7224 */ /* 0x000fe400078e0a4e */
[----:B------:R-:W-:Y:S01]  /*d300*/  @!P3 IMAD.MOV R11, RZ, RZ, -R11 ;  /* 0x000000ffff0bb224 */ /* 0x000fe200078e0a0b */
[----:B------:R-:W-:Y:S01]  /*d310*/  ISETP.GE.U32.AND P3, PT, R76, 0x7fffff0a, PT ;  /* 0x7fffff0a4c00780c */ /* 0x000fe20003f66070 */
[----:B------:R-:W-:Y:S01]  /*d320*/  @!P5 IMAD.IADD R81, R81, 0x1, -R2 ;  /* 0x000000015151d824 */ /* 0x000fe200078e0a02 */
[C---:B------:R-:W-:Y:S01]  /*d330*/  ISETP.GT.U32.AND P5, PT, R2.reuse, R87, PT ;  /* 0x000000570200720c */ /* 0x040fe20003fa4070 */
[----:B------:R-:W-:-:S02]  /*d340*/  IMAD R86, R2, R78, R86 ;  /* 0x0000004e02567224 */ /* 0x000fc400078e0256 */
[----:B------:R-:W-:Y:S01]  /*d350*/  IMAD R78, R62, 0x76, RZ ;  /* 0x000000763e4e7824 */ /* 0x000fe200078e02ff */
[----:B------:R-:W-:Y:S01]  /*d360*/  ISETP.GE.AND P0, PT, R79, RZ, PT ;  /* 0x000000ff4f00720c */ /* 0x000fe20003f06270 */
[----:B------:R-:W-:Y:S02]  /*d370*/  @!P2 IMAD.IADD R80, R80, 0x1, -R2 ;  /* 0x000000015050a824 */ /* 0x000fe400078e0a02 */
[----:B------:R-:W-:-:S04]  /*d380*/  IMAD.WIDE R76, R78, 0x2, R66 ;  /* 0x000000024e4c7825 */ /* 0x000fc800078e0242 */
[----:B------:R-:W-:Y:S01]  /*d390*/  IMAD.WIDE R78, R78, 0x2, R64 ;  /* 0x000000024e4e7825 */ /* 0x000fe200078e0240 */
[----:B------:R-:W2:Y:S03]  /*d3a0*/  @!P3 LDG.E.U16 R74, desc[UR20][R76.64] ;  /* 0x000000144c4ab981 */ /* 0x000ea6000c1e1500 */
[----:B------:R-:W-:Y:S01]  /*d3b0*/  VIADD R82, R60, 0x4a ;  /* 0x0000004a3c527836 */ /* 0x000fe20000000000 */
[----:B------:R-:W4:Y:S01]  /*d3c0*/  @!P3 LDG.E.U16 R72, desc[UR20][R78.64] ;  /* 0x000000144e48b981 */ /* 0x000f22000c1e1500 */
[----:B------:R-:W-:Y:S01]  /*d3d0*/  ISETP.GT.U32.AND P3, PT, R2, R80, PT ;  /* 0x000000500200720c */ /* 0x000fe20003f64070 */
[----:B------:R-:W-:Y:S01]  /*d3e0*/  @!P5 IMAD.IADD R87, R87, 0x1, -R2 ;  /* 0x000000015757d824 */ /* 0x000fe200078e0a02 */
[----:B------:R-:W-:Y:S02]  /*d3f0*/  MOV R40, R81 ;  /* 0x0000005100287202 */ /* 0x000fe40000000f00 */
[----:B------:R-:W-:-:S02]  /*d400*/  IABS R83, R82 ;  /* 0x0000005200537213 */ /* 0x000fc40000000000 */
[----:B------:R-:W-:Y:S02]  /*d410*/  ISETP.GT.U32.AND P5, PT, R2, R87, PT ;  /* 0x000000570200720c */ /* 0x000fe40003fa4070 */
[----:B------:R-:W-:Y:S01]  /*d420*/  IABS R81, R60 ;  /* 0x0000003c00517213 */ /* 0x000fe20000000000 */
[----:B------:R-:W-:-:S04]  /*d430*/  IMAD.HI.U32 R88, R0, R83, RZ ;  /* 0x0000005300587227 */ /* 0x000fc800078e00ff */
[----:B------:R-:W-:Y:S01]  /*d440*/  @!P6 IMAD.MOV R40, RZ, RZ, -R40 ;  /* 0x000000ffff28e224 */ /* 0x000fe200078e0a28 */
[----:B------:R-:W-:Y:S01]  /*d450*/  ISETP.GE.AND P6, PT, R84, RZ, PT ;  /* 0x000000ff5400720c */ /* 0x000fe20003fc6270 */
[----:B------:R-:W-:Y:S02]  /*d460*/  IMAD.MOV.U32 R84, RZ, RZ, R81 ;  /* 0x000000ffff547224 */ /* 0x000fe400078e0051 */
[----:B------:R-:W-:Y:S02]  /*d470*/  IMAD.MOV R81, RZ, RZ, -R88 ;  /* 0x000000ffff517224 */ /* 0x000fe400078e0a58 */
[----:B------:R-:W-:Y:S01]  /*d480*/  @!P3 IMAD.IADD R80, R80, 0x1, -R2 ;  /* 0x000000015050b824 */ /* 0x000fe200078e0a02 */
[----:B------:R-:W-:Y:S01]  /*d490*/  ISETP.GE.AND P3, PT, R82, RZ, PT ;  /* 0x000000ff5200720c */ /* 0x000fe20003f66270 */
[----:B------:R-:W-:Y:S02]  /*d4a0*/  VIADD R82, R54, 0xffffff88 ;  /* 0xffffff8836527836 */ /* 0x000fe40000000000 */
[----:B------:R-:W-:-:S02]  /*d4b0*/  IMAD R58, R2, R81, R83 ;  /* 0x00000051023a7224 */ /* 0x000fc400078e0253 */
        /* <DEDUP_REMOVED lines=8> */
[----:B------:R-:W-:-:S04]  /*d540*/  IMAD.WIDE R80, R82, 0x2, R66 ;  /* 0x0000000252507825 */ /* 0x000fc800078e0242 */
[----:B------:R-:W-:-:S05]  /*d550*/  IMAD.WIDE R82, R82, 0x2, R64 ;  /* 0x0000000252527825 */ /* 0x000fca00078e0240 */
[----:B------:R-:W4:Y:S01]  /*d560*/  @!P5 LDG.E.U16 R3, desc[UR20][R82.64] ;  /* 0x000000145203d981 */ /* 0x000f22000c1e1500 */
[----:B------:R-:W-:-:S06]  /*d570*/  PRMT R4, RZ, 0x7610, R4 ;  /* 0x00007610ff047816 */ /* 0x000fcc0000000004 */
[----:B------:R-:W4:Y:S04]  /*d580*/  @!P5 LDG.E.U16 R4, desc[UR20][R80.64] ;  /* 0x000000145004d981 */ /* 0x000f28000c1e1500 */
[----:B------:R-:W-:Y:S04]  /*d590*/  STL.64 [R1+0x15c0], R22 ;  /* 0x0015c01601007387 */ /* 0x000fe80000100a00 */
[----:B------:R-:W-:Y:S04]  /*d5a0*/  STL [R1+0x165c], R39 ;  /* 0x00165c2701007387 */ /* 0x000fe80000100800 */
[----:B---3--:R-:W-:Y:S04]  /*d5b0*/  STL [R1+0x950], R5 ;  /* 0x0009500501007387 */ /* 0x008fe80000100800 */
[----:B------:R-:W-:Y:S04]  /*d5c0*/  STL [R1+0x166c], R46 ;  /* 0x00166c2e01007387 */ /* 0x000fe80000100800 */
[----:B------:R-:W-:Y:S04]  /*d5d0*/  STL.64 [R1+0x15c8], R44 ;  /* 0x0015c82c01007387 */ /* 0x000fe80000100a00 */
[----:B------:R-:W-:Y:S04]  /*d5e0*/  STL [R1+0x1684], R43 ;  /* 0x0016842b01007387 */ /* 0x000fe80000100800 */
[----:B------:R-:W-:Y:S04]  /*d5f0*/  STL [R1+0x1690], R28 ;  /* 0x0016901c01007387 */ /* 0x000fe80000100800 */
[----:B------:R-:W-:Y:S01]  /*d600*/  STL [R1+0x1694], R11 ;  /* 0x0016940b01007387 */ /* 0x000fe20000100800 */
[----:B------:R-:W-:Y:S01]  /*d610*/  @!P4 IMAD.MOV R57, RZ, RZ, -R57 ;  /* 0x000000ffff39c224 */ /* 0x000fe200078e0a39 */
[----:B------:R-:W-:-:S13]  /*d620*/  ISETP.GT.U32.AND P4, PT, R2, R58, PT ;  /* 0x0000003a0200720c */ /* 0x000fda0003f84070 */
[----:B------:R-:W-:-:S05]  /*d630*/  @!P4 IMAD.IADD R58, R58, 0x1, -R2 ;  /* 0x000000013a3ac824 */ /* 0x000fca00078e0a02 */
[----:B------:R-:W-:Y:S01]  /*d640*/  ISETP.GT.U32.AND P4, PT, R2, R58, PT ;  /* 0x0000003a0200720c */ /* 0x000fe20003f84070 */
[----:B------:R-:W-:Y:S01]  /*d650*/  IMAD.MOV.U32 R59, RZ, RZ, R87 ;  /* 0x000000ffff3b7224 */ /* 0x000fe200078e0057 */
[----:B------:R-:W-:-:S03]  /*d660*/  IADD3 R88, PT, PT, R54, -0x7f, RZ ;  /* 0xffffff8136587810 */ /* 0x000fc60007ffe0ff */
[----:B------:R-:W-:Y:S01]  /*d670*/  @!P0 IMAD.MOV R59, RZ, RZ, -R59 ;  /* 0x000000ffff3b8224 */ /* 0x000fe200078e0a3b */
[----:B------:R-:W-:Y:S01]  /*d680*/  ISETP.GE.U32.AND P5, PT, R88, 0x7fffff02, PT ;  /* 0x7fffff025800780c */ /* 0x000fe20003fa6070 */
[----:B------:R-:W-:-:S06]  /*d690*/  VIADD R88, R54, 0xffffff80 ;  /* 0xffffff8036587836 */ /* 0x000fcc0000000000 */
[----:B------:R-:W-:Y:S01]  /*d6a0*/  @!P4 IMAD.IADD R58, R58, 0x1, -R2 ;  /* 0x000000013a3ac824 */ /* 0x000fe200078e0a02 */
[----:B--2---:R-:W-:Y:S04]  /*d6b0*/  STL.64 [R1+0x15d0], R74 ;  /* 0x0015d04a01007387 */ /* 0x004fe80000100a00 */
[----:B------:R-:W-:Y:S04]  /*d6c0*/  STL [R1+0x1298], R76 ;  /* 0x0012984c01007387 */ /* 0x000fe80000100800 */
[----:B------:R-:W-:Y:S04]  /*d6d0*/  STL [R1+0x1430], R76 ;  /* 0x0014304c01007387 */ /* 0x000fe80000100800 */
[----:B------:R-:W-:Y:S04]  /*d6e0*/  STL [R1+0x14c8], R76 ;  /* 0x0014c84c01007387 */ /* 0x000fe80000100800 */
[----:B------:R-:W-:Y:S04]  /*d6f0*/  STL [R1+0x1294], R77 ;  /* 0x0012944d01007387 */ /* 0x000fe80000100800 */
[----:B------:R-:W-:Y:S04]  /*d700*/  STL [R1+0x1420], R77 ;  /* 0x0014204d01007387 */ /* 0x000fe80000100800 */
[----:B----4-:R-:W-:Y:S04]  /*d710*/  STL.64 [R1+0x1670], R72 ;  /* 0x0016704801007387 */ /* 0x010fe80000100a00 */
[----:B------:R-:W-:Y:S04]  /*d720*/  STL [R1+0x12a0], R78 ;  /* 0x0012a04e01007387 */ /* 0x000fe80000100800 */
[----:B------:R-:W-:Y:S04]  /*d730*/  STL [R1+0x1440], R78 ;  /* 0x0014404e01007387 */ /* 0x000fe80000100800 */
[----:B------:R-:W-:Y:S04]  /*d740*/  STL [R1+0x129c], R79 ;  /* 0x00129c4f01007387 */ /* 0x000fe80000100800 */
[----:B------:R-:W-:Y:S04]  /*d750*/  STL [R1+0x1438], R79 ;  /* 0x0014384f01007387 */ /* 0x000fe80000100800 */
[----:B------:R-:W-:Y:S04]  /*d760*/  STL [R1+0x169c], R40 ;  /* 0x00169c2801007387 */ /* 0x000fe80000100800 */
[----:B------:R-:W-:Y:S04]  /*d770*/  STL.64 [R1+0x15e0], R56 ;  /* 0x0015e03801007387 */ /* 0x000fe80000100a00 */
[----:B------:R-:W-:Y:S04]  /*d780*/  STL [R1+0x12a8], R80 ;  /* 0x0012a85001007387 */ /* 0x000fe80000100800 */
[----:B------:R-:W-:Y:S04]  /*d790*/  STL [R1+0x12a4], R81 ;  /* 0x0012a45101007387 */ /* 0x000fe80000100800 */
[----:B------:R-:W-:Y:S04]  /*d7a0*/  STL.64 [R1+0x15e8], R80 ;  /* 0x0015e85001007387 */ /* 0x000fe80000100a00 */
[----:B------:R-:W-:Y:S04]  /*d7b0*/  STL [R1+0x12b0], R82 ;  /* 0x0012b05201007387 */ /* 0x000fe80000100800 */
[----:B------:R-:W-:Y:S04]  /*d7c0*/  STL [R1+0x12ac], R83 ;  /* 0x0012ac5301007387 */ /* 0x000fe80000100800 */
[----:B------:R-:W-:Y:S04]  /*d7d0*/  STL.64 [R1+0x15f0], R82 ;  /* 0x0015f05201007387 */ /* 0x000fe80000100a00 */
[----:B------:R0:W-:Y:S02]  /*d7e0*/  STL [R1+0x918], R3 ;  /* 0x0009180301007387 */ /* 0x0001e40000100800 */
[----:B0-----:R-:W0:Y:S02]  /*d7f0*/  S2R R3, SR_TID.X ;  /* 0x0000000000037919 */ /* 0x001e240000002100 */
[----:B------:R-:W-:Y:S04]  /*d800*/  STL [R1+0x12b4], R63 ;  /* 0x0012b43f01007387 */ /* 0x000fe80000100800 */
[----:B------:R1:W-:Y:S04]  /*d810*/  STL [R1+0x908], R4 ;  /* 0x0009080401007387 */ /* 0x0003e80000100800 */
[----:B------:R-:W-:Y:S01]  /*d820*/  STL.64 [R1+0x1600], R58 ;  /* 0x0016003a01007387 */ /* 0x000fe20000100a00 */
[----:B0-----:R-:W-:Y:S01]  /*d830*/  LOP3.LUT R37, R3, 0x7f, RZ, 0xc0, !PT ;  /* 0x0000007f03257812 */ /* 0x001fe200078ec0ff */
[----:B------:R-:W-:-:S05]  /*d840*/  VIADD R3, R54, 0x7f ;  /* 0x0000007f36037836 */ /* 0x000fca0000000000 */
[----:B------:R-:W-:-:S04]  /*d850*/  ISETP.GT.AND P0, PT, R3, 0x7f, PT ;  /* 0x0000007f0300780c */ /* 0x000fc80003f04270 */
[----:B------:R-:W-:Y:S02]  /*d860*/  ISETP.LT.AND P0, PT, R37, R54, P0 ;  /* 0x000000362500720c */ /* 0x000fe40000701270 */
[----:B------:R-:W-:Y:S02]  /*d870*/  MOV R54, R42 ;  /* 0x0000002a00367202 */ /* 0x000fe40000000f00 */
[----:B------:R-:W2:Y:S04]  /*d880*/  LDL.LU R42, [R1+0x874] ;  /* 0x00087400012a7983 */ /* 0x000ea80000300800 */
[----:B-1----:R-:W3:Y:S04]  /*d890*/  LDL.LU R4, [R1+0x870] ;  /* 0x0008700001047983 */ /* 0x002ee80000300800 */
[----:B------:R-:W4:Y:S04]  /*d8a0*/  LDL.LU R12, [R1+0x86c] ;  /* 0x00086c00010c7983 */ /* 0x000f280000300800 */
[----:B------:R-:W3:Y:S04]  /*d8b0*/  LDL.LU R41, [R1+0x868] ;  /* 0x0008680001297983 */ /* 0x000ee80000300800 */
[----:B------:R-:W4:Y:S01]  /*d8c0*/  LDL.LU R48, [R1+0x864] ;  /* 0x0008640001307983 */ /* 0x000f220000300800 */
[----:B------:R-:W-:-:S13]  /*d8d0*/  ISETP.GT.U32.AND P2, PT, R2, R86, PT ;  /* 0x000000560200720c */ /* 0x000fda0003f44070 */
[----:B------:R-:W-:-:S05]  /*d8e0*/  @!P2 IMAD.IADD R86, R86, 0x1, -R2 ;  /* 0x000000015656a824 */ /* 0x000fca00078e0a02 */
[----:B------:R-:W-:-:S13]  /*d8f0*/  ISETP.GT.U32.AND P2, PT, R2, R86, PT ;  /* 0x000000560200720c */ /* 0x000fda0003f44070 */
[----:B------:R-:W-:Y:S01]  /*d900*/  @!P2 IMAD.IADD R86, R86, 0x1, -R2 ;  /* 0x000000015656a824 */ /* 0x000fe200078e0a02 */
[----:B------:R-:W-:-:S13]  /*d910*/  ISETP.GT.U32.AND P2, PT, R2, R84, PT ;  /* 0x000000540200720c */ /* 0x000fda0003f44070 */
[----:B------:R-:W-:-:S05]  /*d920*/  @!P2 IMAD.IADD R84, R84, 0x1, -R2 ;  /* 0x000000015454a824 */ /* 0x000fca00078e0a02 */
[----:B------:R-:W-:Y:S01]  /*d930*/  ISETP.GT.U32.AND P2, PT, R2, R84, PT ;  /* 0x000000540200720c */ /* 0x000fe20003f44070 */
[----:B------:R-:W-:Y:S02]  /*d940*/  IMAD.MOV.U32 R31, RZ, RZ, R93 ;  /* 0x000000ffff1f7224 */ /* 0x000fe400078e005d */
[----:B------:R-:W-:Y:S02]  /*d950*/  IMAD.MOV.U32 R20, RZ, RZ, R9 ;  /* 0x000000ffff147224 */ /* 0x000fe400078e0009 */
[----:B------:R-:W-:Y:S02]  /*d960*/  IMAD R93, R37, R63, RZ ;  /* 0x0000003f255d7224 */ /* 0x000fe400078e02ff */
[----:B------:R-:W-:-:S06]  /*d970*/  IMAD.MOV.U32 R9, RZ, RZ, R86 ;  /* 0x000000ffff097224 */ /* 0x000fcc00078e0056 */
[----:B------:R-:W-:Y:S01]  /*d980*/  @!P2 IMAD.IADD R84, R84, 0x1, -R2 ;  /* 0x000000015454a824 */ /* 0x000fe200078e0a02 */
[C---:B------:R-:W-:Y:S01]  /*d990*/  ISETP.GE.AND P2, PT, R60.reuse, RZ, PT ;  /* 0x000000ff3c00720c */ /* 0x040fe20003f46270 */
[----:B------:R-:W-:Y:S02]  /*d9a0*/  IMAD.MOV.U32 R30, RZ, RZ, R92 ;  /* 0x000000ffff1e7224 */ /* 0x000fe400078e005c */
[----:B------:R-:W-:Y:S01]  /*d9b0*/  @!P6 IMAD.MOV R9, RZ, RZ, -R9 ;  /* 0x000000ffff09e224 */ /* 0x000fe200078e0a09 */
[C---:B------:R-:W-:Y:S01]  /*d9c0*/  LEA R92, P6, R93.reuse, UR14, 0x1 ;  /* 0x0000000e5d5c7c11 */ /* 0x040fe2000f8c08ff */
[----:B------:R-:W-:Y:S01]  /*d9d0*/  VIADD R3, R60, 0x4b ;  /* 0x0000004b3c037836 */ /* 0x000fe20000000000 */
[----:B------:R-:W-:Y:S01]  /*d9e0*/  ISETP.GE.U32.AND P4, PT, R88, 0x7fffff01, PT ;  /* 0x7fffff015800780c */ /* 0x000fe20003f86070 */
[----:B------:R-:W-:Y:S01]  /*d9f0*/  IMAD.MOV.U32 R88, RZ, RZ, R84 ;  /* 0x000000ffff587224 */ /* 0x000fe200078e0054 */
[----:B------:R-:W-:Y:S01]  /*da00*/  LEA.HI.X.SX32 R93, R93, UR15, 0x1, P6 ;  /* 0x0000000f5d5d7c11 */ /* 0x000fe2000b0f0eff */
[----:B------:R-:W-:Y:S01]  /*da10*/  IMAD.MOV.U32 R13, RZ, RZ, R36 ;  /* 0x000000ffff0d7224 */ /* 0x000fe200078e0024 */
[----:B------:R-:W-:-:S02]  /*da20*/  ISETP.NE.AND P6, PT, R85, RZ, PT ;  /* 0x000000ff5500720c */ /* 0x000fc40003fc5270 */
[----:B------:R-:W-:Y:S01]  /*da30*/  LOP3.LUT R76, RZ, R85, RZ, 0x33, !PT ;  /* 0x00000055ff4c7212 */ /* 0x000fe200078e33ff */
[----:B------:R-:W-:Y:S01]  /*da40*/  IMAD.MOV.U32 R37, RZ, RZ, R47 ;  /* 0x000000ffff257224 */ /* 0x000fe200078e002f */
[----:B------:R-:W-:Y:S01]  /*da50*/  IABS R47, R3 ;  /* 0x00000003002f7213 */ /* 0x000fe20000000000 */
[----:B------:R-:W-:Y:S01]  /*da60*/  @!P2 IMAD.MOV R88, RZ, RZ, -R88 ;  /* 0x000000ffff58a224 */ /* 0x000fe200078e0a58 */
[----:B------:R-:W-:Y:S01]  /*da70*/  ISETP.GE.AND P2, PT, R3, RZ, PT ;  /* 0x000000ff0300720c */ /* 0x000fe20003f46270 */
[----:B------:R-:W-:Y:S01]  /*da80*/  IMAD R43, R62, 0x7f, RZ ;  /* 0x0000007f3e2b7824 */ /* 0x000fe200078e02ff */
[----:B------:R-:W-:Y:S02]  /*da90*/  SEL R38, R76, R13, !P6 ;  /* 0x0000000d4c267207 */ /* 0x000fe40007000000 */
[----:B------:R-:W-:Y:S02]  /*daa0*/  PRMT R28, RZ, 0x7610, R28 ;  /* 0x00007610ff1c7816 */ /* 0x000fe4000000001c */
[----:B------:R-:W-:Y:S01]  /*dab0*/  PRMT R22, RZ, 0x7610, R22 ;  /* 0x00007610ff167816 */ /* 0x000fe20000000016 */
[----:B------:R-:W-:Y:S01]  /*dac0*/  IMAD R86, R62, 0x7e, RZ ;  /* 0x0000007e3e567824 */ /* 0x000fe200078e02ff */
[C---:B------:R-:W-:Y:S01]  /*dad0*/  SEL R11, R76.reuse, R88, !P6 ;  /* 0x000000584c0b7207 */ /* 0x040fe20007000000 */
[----:B------:R-:W-:Y:S01]  /*dae0*/  STL [R1+0x12b8], R62 ;  /* 0x0012b83e01007387 */ /* 0x000fe20000100800 */
[C---:B------:R-:W-:Y:S01]  /*daf0*/  SEL R37, R76.reuse, R37, !P6 ;  /* 0x000000254c257207 */ /* 0x040fe20007000000 */
[----:B------:R-:W0:Y:S01]  /*db00*/  LDCU UR14, c[0x0][0x3b0] ;  /* 0x00007600ff0e77ac */ /* 0x000e220008000800 */
[----:B------:R-:W-:-:S02]  /*db10*/  SEL R88, R76, R54, !P6 ;  /* 0x000000364c587207 */ /* 0x000fc40007000000 */
[C---:B------:R-:W-:Y:S01]  /*db20*/  SEL R5, R76.reuse, R30, !P6 ;  /* 0x0000001e4c057207 */ /* 0x040fe20007000000 */
[----:B------:R-:W1:Y:S01]  /*db30*/  LDCU UR15, c[0x0][0x3b0] ;  /* 0x00007600ff0f77ac */ /* 0x000e620008000800 */
[C---:B------:R-:W-:Y:S02]  /*db40*/  SEL R13, R76.reuse, R25, !P6 ;  /* 0x000000194c0d7207 */ /* 0x040fe40007000000 */
[C---:B------:R-:W-:Y:S02]  /*db50*/  SEL R30, R76.reuse, R7, !P6 ;  /* 0x000000074c1e7207 */ /* 0x040fe40007000000 */
[C---:B------:R-:W-:Y:S02]  /*db60*/  SEL R79, R76.reuse, R89, !P6 ;  /* 0x000000594c4f7207 */ /* 0x040fe40007000000 */
[C---:B------:R-:W-:Y:S02]  /*db70*/  SEL R7, R76.reuse, R91, !P6 ;  /* 0x0000005b4c077207 */ /* 0x040fe40007000000 */
[----:B------:R-:W-:Y:S01]  /*db80*/  SEL R25, R76, R90, !P6 ;  /* 0x0000005a4c197207 */ /* 0x000fe20007000000 */
[----:B------:R-:W-:-:S05]  /*db90*/  IMAD.WIDE R90, R43, 0x2, R64 ;  /* 0x000000022b5a7825 */ /* 0x000fca00078e0240 */
[----:B------:R-:W4:Y:S01]  /*dba0*/  @!P4 LDG.E.U16 R22, desc[UR20][R90.64] ;  /* 0x000000145a16c981 */ /* 0x000f22000c1e1500 */
[----:B--2---:R-:W-:-:S05]  /*dbb0*/  SEL R42, R76, R42, !P6 ;  /* 0x0000002a4c2a7207 */ /* 0x004fca0007000000 */
[----:B------:R-:W-:Y:S01]  /*dbc0*/  IMAD R44, R42, UR7, RZ ;  /* 0x000000072a2c7c24 */ /* 0x000fe2000f8e02ff */
[C---:B---3--:R-:W-:Y:S02]  /*dbd0*/  SEL R3, R76.reuse, R41, !P6 ;  /* 0x000000294c037207 */ /* 0x048fe40007000000 */
[----:B----4-:R-:W-:-:S05]  /*dbe0*/  SEL R41, R76, R48, !P6 ;  /* 0x000000304c297207 */ /* 0x010fca0007000000 */
[----:B------:R-:W-:Y:S02]  /*dbf0*/  IMAD R42, R41, UR7, RZ ;  /* 0x00000007292a7c24 */ /* 0x000fe4000f8e02ff */
[----:B------:R-:W-:Y:S02]  /*dc00*/  IMAD R41, R38, UR7, RZ ;  /* 0x0000000726297c24 */ /* 0x000fe4000f8e02ff */
[----:B------:R-:W-:Y:S02]  /*dc10*/  IMAD R38, R37, UR7, RZ ;  /* 0x0000000725267c24 */ /* 0x000fe4000f8e02ff */
[----:B------:R-:W-:Y:S02]  /*dc20*/  IMAD R37, R88, UR7, RZ ;  /* 0x0000000758257c24 */ /* 0x000fe4000f8e02ff */
[----:B------:R-:W-:-:S05]  /*dc30*/  IMAD.WIDE R88, R43, 0x2, R66 ;  /* 0x000000022b587825 */ /* 0x000fca00078e0242 */
[----:B------:R-:W2:Y:S01]  /*dc40*/  @!P4 LDG.E.U16 R28, desc[UR20][R88.64] ;  /* 0x00000014581cc981 */ /* 0x000ea2000c1e1500 */
[----:B------:R-:W-:-:S03]  /*dc50*/  IMAD.WIDE R84, R86, 0x2, R66 ;  /* 0x0000000256547825 */ /* 0x000fc600078e0242 */
[----:B------:R-:W-:Y:S01]  /*dc60*/  STL.64 [R1+0x1628], R62 ;  /* 0x0016283e01007387 */ /* 0x000fe20000100a00 */
[----:B------:R-:W-:-:S03]  /*dc70*/  IMAD.WIDE R86, R86, 0x2, R64 ;  /* 0x0000000256567825 */ /* 0x000fc600078e0240 */
[----:B------:R-:W-:Y:S04]  /*dc80*/  STL [R1+0x12c0], R84 ;  /* 0x0012c05401007387 */ /* 0x000fe80000100800 */
[----:B------:R-:W-:Y:S04]  /*dc90*/  STL [R1+0x12bc], R85 ;  /* 0x0012bc5501007387 */ /* 0x000fe80000100800 */
[----:B------:R-:W-:Y:S01]  /*dca0*/  STL.64 [R1+0x1638], R84 ;  /* 0x0016385401007387 */ /* 0x000fe20000100a00 */
[----:B------:R-:W-:-:S03]  /*dcb0*/  SEL R32, R76, R32, !P6 ;  /* 0x000000204c207207 */ /* 0x000fc60007000000 */
[----:B------:R-:W-:Y:S04]  /*dcc0*/  STL [R1+0x12c8], R86 ;  /* 0x0012c85601007387 */ /* 0x000fe80000100800 */
[----:B------:R-:W-:Y:S04]  /*dcd0*/  STL [R1+0x144c], R86 ;  /* 0x00144c5601007387 */ /* 0x000fe80000100800 */
[----:B------:R-:W-:Y:S01]  /*dce0*/  STL [R1+0x12c4], R87 ;  /* 0x0012c45701007387 */ /* 0x000fe20000100800 */
[----:B------:R-:W-:-:S03]  /*dcf0*/  PRMT R78, RZ, 0x7610, R78 ;  /* 0x00007610ff4e7816 */ /* 0x000fc6000000004e */
[----:B------:R-:W-:Y:S01]  /*dd00*/  STL [R1+0x12e0], R66 ;  /* 0x0012e04201007387 */ /* 0x000fe20000100800 */
[----:B------:R-:W-:Y:S01]  /*dd10*/  PRMT R61, RZ, 0x7610, R61 ;  /* 0x00007610ff3d7816 */ /* 0x000fe2000000003d */
[----:B------:R-:W-:Y:S02]  /*dd20*/  IMAD R11, R11, UR7, RZ ;  /* 0x000000070b0b7c24 */ /* 0x000fe4000f8e02ff */
[----:B------:R-:W-:Y:S01]  /*dd30*/  STL [R1+0x1464], R66 ;  /* 0x0014644201007387 */ /* 0x000fe20000100800 */
[----:B------:R-:W-:-:S03]  /*dd40*/  SEL R34, R76, R34, !P6 ;  /* 0x000000224c227207 */ /* 0x000fc60007000000 */
[----:B------:R-:W-:Y:S01]  /*dd50*/  STL [R1+0x12cc], R67 ;  /* 0x0012cc4301007387 */ /* 0x000fe20000100800 */
[----:B------:R-:W-:Y:S01]  /*dd60*/  SEL R15, R76, R15, !P6 ;  /* 0x0000000f4c0f7207 */ /* 0x000fe20007000000 */
[----:B------:R-:W-:Y:S02]  /*dd70*/  IMAD R32, R32, UR7, RZ ;  /* 0x0000000720207c24 */ /* 0x000fe4000f8e02ff */
[----:B------:R-:W-:Y:S01]  /*dd80*/  STL [R1+0x1488], R67 ;  /* 0x0014884301007387 */ /* 0x000fe20000100800 */
[----:B------:R-:W-:-:S03]  /*dd90*/  SEL R33, R76, R33, !P6 ;  /* 0x000000214c217207 */ /* 0x000fc60007000000 */
[----:B------:R-:W-:Y:S01]  /*dda0*/  STL.64 [R1+0x12d0], R64 ;  /* 0x0012d04001007387 */ /* 0x000fe20000100a00 */
[----:B------:R-:W-:-:S03]  /*ddb0*/  IMAD R34, R34, UR7, RZ ;  /* 0x0000000722227c24 */ /* 0x000fc6000f8e02ff */
[----:B------:R-:W-:Y:S04]  /*ddc0*/  STL.64 [R1+0x12d8], R88 ;  /* 0x0012d85801007387 */ /* 0x000fe80000100a00 */
[----:B------:R-:W-:Y:S01]  /*ddd0*/  STL.64 [R1+0x12e8], R90 ;  /* 0x0012e85a01007387 */ /* 0x000fe20000100a00 */
[C---:B------:R-:W-:Y:S01]  /*dde0*/  SEL R39, R76.reuse, R4, !P6 ;  /* 0x000000044c277207 */ /* 0x040fe20007000000 */
[----:B------:R-:W-:Y:S02]  /*ddf0*/  IMAD R33, R33, UR7, RZ ;  /* 0x0000000721217c24 */ /* 0x000fe4000f8e02ff */
[----:B------:R3:W4:Y:S04]  /*de00*/  @!P5 LDG.E.U16 R78, desc[UR20][R84.64] ;  /* 0x00000014544ed981 */ /* 0x000728000c1e1500 */
[----:B------:R0:W4:Y:S01]  /*de10*/  @!P5 LDG.E.U16 R61, desc[UR20][R86.64] ;  /* 0x00000014563dd981 */ /* 0x000122000c1e1500 */
[C---:B------:R-:W-:Y:S01]  /*de20*/  SEL R6, R76.reuse, R12, !P6 ;  /* 0x0000000c4c067207 */ /* 0x040fe20007000000 */
[----:B------:R-:W-:Y:S01]  /*de30*/  IMAD R39, R39, UR7, RZ ;  /* 0x0000000727277c24 */ /* 0x000fe2000f8e02ff */
[----:B------:R-:W-:Y:S01]  /*de40*/  SEL R16, R76, R16, !P6 ;  /* 0x000000104c107207 */ /* 0x000fe20007000000 */
[----:B------:R-:W-:-:S02]  /*de50*/  IMAD R3, R3, UR7, RZ ;  /* 0x0000000703037c24 */ /* 0x000fc4000f8e02ff */
[----:B------:R-:W-:Y:S01]  /*de60*/  IMAD R6, R6, UR7, RZ ;  /* 0x0000000706067c24 */ /* 0x000fe2000f8e02ff */
[C---:B------:R-:W-:Y:S02]  /*de70*/  SEL R4, R76.reuse, R29, !P6 ;  /* 0x0000001d4c047207 */ /* 0x040fe40007000000 */
[----:B------:R-:W-:Y:S01]  /*de80*/  SEL R29, R76, R49, !P6 ;  /* 0x000000314c1d7207 */ /* 0x000fe20007000000 */
[----:B------:R-:W-:Y:S01]  /*de90*/  IMAD R16, R16, UR7, RZ ;  /* 0x0000000710107c24 */ /* 0x000fe2000f8e02ff */
[C---:B------:R-:W-:Y:S02]  /*dea0*/  SEL R17, R76.reuse, R17, !P6 ;  /* 0x000000114c117207 */ /* 0x040fe40007000000 */
[----:B------:R-:W-:-:S03]  /*deb0*/  SEL R35, R76, R35, !P6 ;  /* 0x000000234c237207 */ /* 0x000fc60007000000 */
[----:B------:R-:W-:Y:S01]  /*dec0*/  IMAD R17, R17, UR7, RZ ;  /* 0x0000000711117c24 */ /* 0x000fe2000f8e02ff */
[C---:B------:R-:W-:Y:S01]  /*ded0*/  SEL R27, R76.reuse, R27, !P6 ;  /* 0x0000001b4c1b7207 */ /* 0x040fe20007000000 */
[----:B------:R-:W-:Y:S01]  /*dee0*/  IMAD R35, R35, UR9, RZ ;  /* 0x0000000923237c24 */ /* 0x000fe2000f8e02ff */
[C---:B------:R-:W-:Y:S02]  /*def0*/  SEL R23, R76.reuse, R20, !P6 ;  /* 0x000000144c177207 */ /* 0x040fe40007000000 */
[C---:B------:R-:W-:Y:S01]  /*df00*/  SEL R12, R76.reuse, R24, !P6 ;  /* 0x000000184c0c7207 */ /* 0x040fe20007000000 */
[----:B------:R-:W-:Y:S01]  /*df10*/  IMAD R27, R27, UR10, RZ ;  /* 0x0000000a1b1b7c24 */ /* 0x000fe2000f8e02ff */
[C---:B------:R-:W-:Y:S01]  /*df20*/  SEL R24, R76.reuse, R50, !P6 ;  /* 0x000000324c187207 */ /* 0x040fe20007000000 */
[----:B------:R-:W-:Y:S01]  /*df30*/  IMAD R23, R23, UR11, RZ ;  /* 0x0000000b17177c24 */ /* 0x000fe2000f8e02ff */
[C---:B------:R-:W-:Y:S02]  /*df40*/  SEL R21, R76.reuse, R8, !P6 ;  /* 0x000000084c157207 */ /* 0x040fe40007000000 */
[C---:B------:R-:W-:Y:S01]  /*df50*/  SEL R14, R76.reuse, R31, !P6 ;  /* 0x0000001f4c0e7207 */ /* 0x040fe20007000000 */
[----:B------:R-:W-:Y:S01]  /*df60*/  IMAD R5, R5, UR13, RZ ;  /* 0x0000000d05057c24 */ /* 0x000fe2000f8e02ff */
[----:B------:R-:W-:Y:S01]  /*df70*/  SEL R8, R76, R51, !P6 ;  /* 0x000000334c087207 */ /* 0x000fe20007000000 */
[----:B------:R-:W-:-:S02]  /*df80*/  IMAD R4, R4, UR17, RZ ;  /* 0x0000001104047c24 */ /* 0x000fc4000f8e02ff */
[----:B------:R-:W-:Y:S01]  /*df90*/  IMAD R13, R13, UR19, RZ ;  /* 0x000000130d0d7c24 */ /* 0x000fe2000f8e02ff */
[----:B------:R-:W-:Y:S01]  /*dfa0*/  SEL R18, R76, R18, !P6 ;  /* 0x000000124c127207 */ /* 0x000fe20007000000 */
[----:B------:R-:W-:Y:S02]  /*dfb0*/  IMAD R14, R14, UR16, RZ ;  /* 0x000000100e0e7c24 */ /* 0x000fe4000f8e02ff */
[----:B------:R-:W-:Y:S01]  /*dfc0*/  IMAD R30, R30, UR24, RZ ;  /* 0x000000181e1e7c24 */ /* 0x000fe2000f8e02ff */
[C---:B------:R-:W-:Y:S01]  /*dfd0*/  SEL R20, R76.reuse, R52, !P6 ;  /* 0x000000344c147207 */ /* 0x040fe20007000000 */
[----:B------:R-:W-:Y:S01]  /*dfe0*/  IMAD R21, R21, UR18, RZ ;  /* 0x0000001215157c24 */ /* 0x000fe2000f8e02ff */
[----:B------:R-:W-:Y:S01]  /*dff0*/  SEL R31, R76, R53, !P6 ;  /* 0x000000354c1f7207 */ /* 0x000fe20007000000 */
[----:B------:R-:W-:Y:S01]  /*e000*/  IMAD R12, R12, UR22, RZ ;  /* 0x000000160c0c7c24 */ /* 0x000fe2000f8e02ff */
[----:B--2---:R2:W-:Y:S03]  /*e010*/  STL [R1+0x904], R28 ;  /* 0x0009041c01007387 */ /* 0x0045e60000100800 */
[----:B------:R-:W-:Y:S01]  /*e020*/  IMAD R31, R31, UR23, RZ ;  /* 0x000000171f1f7c24 */ /* 0x000fe2000f8e02ff */
[----:B------:R-:W-:Y:S01]  /*e030*/  SEL R19, R76, R19, !P6 ;  /* 0x000000134c137207 */ /* 0x000fe20007000000 */
[----:B------:R-:W-:Y:S01]  /*e040*/  IMAD R20, R20, UR25, RZ ;  /* 0x0000001914147c24 */ /* 0x000fe2000f8e02ff */
[----:B------:R0:W-:Y:S01]  /*e050*/  STL [R1+0x914], R22 ;  /* 0x0009141601007387 */ /* 0x0001e20000100800 */
[----:B------:R-:W-:-:S02]  /*e060*/  IMAD R8, R8, UR26, RZ ;  /* 0x0000001a08087c24 */ /* 0x000fc4000f8e02ff */
[----:B------:R-:W-:Y:S02]  /*e070*/  IMAD R7, R7, UR31, RZ ;  /* 0x0000001f07077c24 */ /* 0x000fe4000f8e02ff */
[----:B------:R-:W-:Y:S01]  /*e080*/  VIADD R36, R60, 0x4c ;  /* 0x0000004c3c247836 */ /* 0x000fe20000000000 */
[----:B--2---:R-:W-:Y:S01]  /*e090*/  LEA R28, P4, R11, R92, 0x1 ;  /* 0x0000005c0b1c7211 */ /* 0x004fe200078808ff */
[----:B------:R-:W-:Y:S02]  /*e0a0*/  IMAD R24, R24, UR27, RZ ;  /* 0x0000001b18187c24 */ /* 0x000fe4000f8e02ff */
[----:B------:R-:W-:Y:S01]  /*e0b0*/  IMAD R65, R79, UR33, RZ ;  /* 0x000000214f417c24 */ /* 0x000fe2000f8e02ff */
[----:B------:R-:W-:Y:S01]  /*e0c0*/  SEL R10, R76, R10, !P6 ;  /* 0x0000000a4c0a7207 */ /* 0x000fe20007000000 */
[----:B0-----:R-:W-:Y:S01]  /*e0d0*/  IMAD R22, R15, UR12, RZ ;  /* 0x0000000c0f167c24 */ /* 0x001fe2000f8e02ff */
[-C--:B------:R-:W-:Y:S01]  /*e0e0*/  LEA R15, P5, R32, R92.reuse, 0x1 ;  /* 0x0000005c200f7211 */ /* 0x080fe200078a08ff */
[----:B------:R-:W-:Y:S01]  /*e0f0*/  IMAD R19, R19, UR29, RZ ;  /* 0x0000001d13137c24 */ /* 0x000fe2000f8e02ff */
[-C--:B------:R-:W-:Y:S01]  /*e100*/  LEA.HI.X.SX32 R11, R11, R93.reuse, 0x1, P4 ;  /* 0x0000005d0b0b7211 */ /* 0x080fe200020f0eff */
[----:B------:R-:W-:Y:S01]  /*e110*/  STL [R1+0xba4], R28 ;  /* 0x000ba41c01007387 */ /* 0x000fe20000100800 */
[-C--:B------:R-:W-:Y:S01]  /*e120*/  LEA R72, P4, R34, R92.reuse, 0x1 ;  /* 0x0000005c22487211 */ /* 0x080fe200078808ff */
[----:B------:R-:W-:Y:S01]  /*e130*/  VIADD R40, R60, 0x4d ;  /* 0x0000004d3c287836 */ /* 0x000fe20000000000 */
[-C--:B------:R-:W-:Y:S01]  /*e140*/  LEA.HI.X.SX32 R43, R32, R93.reuse, 0x1, P5 ;  /* 0x0000005d202b7211 */ /* 0x080fe200028f0eff */
[----:B------:R-:W-:Y:S01]  /*e150*/  IMAD R10, R10, UR35, RZ ;  /* 0x000000230a0a7c24 */ /* 0x000fe2000f8e02ff */
[-C--:B------:R-:W-:Y:S01]  /*e160*/  LEA R32, P5, R33, R92.reuse, 0x1 ;  /* 0x0000005c21207211 */ /* 0x080fe200078a08ff */
[----:B------:R-:W-:Y:S01]  /*e170*/  STL [R1+0xbac], R15 ;  /* 0x000bac0f01007387 */ /* 0x000fe20000100800 */
[----:B------:R-:W-:Y:S01]  /*e180*/  LEA.HI.X.SX32 R73, R34, R93, 0x1, P4 ;  /* 0x0000005d22497211 */ /* 0x000fe200020f0eff */
[----:B------:R-:W0:Y:S01]  /*e190*/  LDCU UR7, c[0x0][0x3b0] ;  /* 0x00007600ff0777ac */ /* 0x000e220008000800 */
[----:B------:R-:W-:-:S02]  /*e1a0*/  LEA R34, P4, R44, R92, 0x1 ;  /* 0x0000005c2c227211 */ /* 0x000fc400078808ff */
[-C--:B------:R-:W-:Y:S01]  /*e1b0*/  LEA.HI.X.SX32 R46, R33, R93.reuse, 0x1, P5 ;  /* 0x0000005d212e7211 */ /* 0x080fe200028f0eff */
[----:B------:R-:W2:Y:S01]  /*e1c0*/  LDCU UR9, c[0x0][0x3b0] ;  /* 0x00007600ff0977ac */ /* 0x000ea20008000800 */
[CC--:B------:R-:W-:Y:S02]  /*e1d0*/  LEA R33, P5, R39.reuse, R92.reuse, 0x1 ;  /* 0x0000005c27217211 */ /* 0x0c0fe400078a08ff */
[-C--:B------:R-:W-:Y:S01]  /*e1e0*/  LEA.HI.X.SX32 R49, R44, R93.reuse, 0x1, P4 ;  /* 0x0000005d2c317211 */ /* 0x080fe200020f0eff */
[----:B------:R-:W0:Y:S01]  /*e1f0*/  LDCU UR10, c[0x0][0x3b0] ;  /* 0x00007600ff0a77ac */ /* 0x000e220008000800 */
[CC--:B------:R-:W-:Y:S01]  /*e200*/  LEA R55, P4, R6.reuse, R92.reuse, 0x1 ;  /* 0x0000005c06377211 */ /* 0x0c0fe200078808ff */
[----:B------:R-:W-:Y:S01]  /*e210*/  STL [R1+0xba0], R11 ;  /* 0x000ba00b01007387 */ /* 0x000fe20000100800 */
[-C--:B------:R-:W-:Y:S01]  /*e220*/  LEA.HI.X.SX32 R39, R39, R93.reuse, 0x1, P5 ;  /* 0x0000005d27277211 */ /* 0x080fe200028f0eff */
[----:B------:R-:W0:Y:S01]  /*e230*/  LDCU UR11, c[0x0][0x3b0] ;  /* 0x00007600ff0b77ac */ /* 0x000e220008000800 */
[CC--:B------:R-:W-:Y:S01]  /*e240*/  LEA R69, P5, R3.reuse, R92.reuse, 0x1 ;  /* 0x0000005c03457211 */ /* 0x0c0fe200078a08ff */
[----:B------:R-:W-:Y:S01]  /*e250*/  STL [R1+0xbb4], R72 ;  /* 0x000bb44801007387 */ /* 0x000fe20000100800 */
[-C--:B------:R-:W-:Y:S01]  /*e260*/  LEA.HI.X.SX32 R6, R6, R93.reuse, 0x1, P4 ;  /* 0x0000005d06067211 */ /* 0x080fe200020f0eff */
[----:B------:R-:W0:Y:S01]  /*e270*/  LDCU UR12, c[0x0][0x3b0] ;  /* 0x00007600ff0c77ac */ /* 0x000e220008000800 */
[-C--:B---3--:R-:W-:Y:S01]  /*e280*/  LEA R84, P4, R42, R92.reuse, 0x1 ;  /* 0x0000005c2a547211 */ /* 0x088fe200078808ff */
[----:B------:R-:W-:Y:S01]  /*e290*/  STL [R1+0xba8], R43 ;  /* 0x000ba82b01007387 */ /* 0x000fe20000100800 */
[-C--:B------:R-:W-:Y:S01]  /*e2a0*/  LEA.HI.X.SX32 R3, R3, R93.reuse, 0x1, P5 ;  /* 0x0000005d03037211 */ /* 0x080fe200028f0eff */
[----:B------:R-:W3:Y:S02]  /*e2b0*/  LDCU UR13, c[0x0][0x3b0] ;  /* 0x00007600ff0d77ac */ /* 0x000ee40008000800 */
[----:B------:R-:W-:Y:S01]  /*e2c0*/  STL [R1+0xbbc], R32 ;  /* 0x000bbc2001007387 */ /* 0x000fe20000100800 */
[-C--:B------:R-:W-:Y:S01]  /*e2d0*/  LEA R62, P5, R16, R92.reuse, 0x1 ;  /* 0x0000005c103e7211 */ /* 0x080fe200078a08ff */
[----:B------:R-:W0:Y:S02]  /*e2e0*/  LDCU UR16, c[0x0][0x3b0] ;  /* 0x00007600ff1077ac */ /* 0x000e240008000800 */
[----:B------:R-:W-:Y:S01]  /*e2f0*/  STL [R1+0xbb0], R73 ;  /* 0x000bb04901007387 */ /* 0x000fe20000100800 */
[-C--:B------:R-:W-:Y:S01]  /*e300*/  LEA.HI.X.SX32 R85, R42, R93.reuse, 0x1, P4 ;  /* 0x0000005d2a557211 */ /* 0x080fe200020f0eff */
[----:B------:R-:W0:Y:S02]  /*e310*/  LDCU UR17, c[0x0][0x3b0] ;  /* 0x00007600ff1177ac */ /* 0x000e240008000800 */
[----:B------:R-:W-:Y:S01]  /*e320*/  STL.64 [R1+0x1678], R72 ;  /* 0x0016784801007387 */ /* 0x000fe20000100a00 */
[-C--:B------:R-:W-:Y:S01]  /*e330*/  LEA R70, P4, R41, R92.reuse, 0x1 ;  /* 0x0000005c29467211 */ /* 0x080fe200078808ff */
[----:B------:R-:W0:Y:S02]  /*e340*/  LDCU UR18, c[0x0][0x3b0] ;  /* 0x00007600ff1277ac */ /* 0x000e240008000800 */
[----:B------:R-:W-:Y:S01]  /*e350*/  STL [R1+0xbc4], R34 ;  /* 0x000bc42201007387 */ /* 0x000fe20000100800 */
[-C--:B------:R-:W-:Y:S01]  /*e360*/  LEA.HI.X.SX32 R63, R16, R93.reuse, 0x1, P5 ;  /* 0x0000005d103f7211 */ /* 0x080fe200028f0eff */
[----:B------:R-:W0:Y:S02]  /*e370*/  LDCU UR19, c[0x0][0x3b0] ;  /* 0x00007600ff1377ac */ /* 0x000e240008000800 */
[----:B------:R-:W-:Y:S01]  /*e380*/  STL [R1+0xbb8], R46 ;  /* 0x000bb82e01007387 */ /* 0x000fe20000100800 */
[-C--:B------:R-:W-:Y:S01]  /*e390*/  LEA R16, P5, R17, R92.reuse, 0x1 ;  /* 0x0000005c11107211 */ /* 0x080fe200078a08ff */
[----:B------:R-:W0:Y:S02]  /*e3a0*/  LDCU UR22, c[0x0][0x3b0] ;  /* 0x00007600ff1677ac */ /* 0x000e240008000800 */
[----:B------:R-:W-:Y:S01]  /*e3b0*/  STL [R1+0xbcc], R33 ;  /* 0x000bcc2101007387 */ /* 0x000fe20000100800 */
[-C--:B------:R-:W-:Y:S01]  /*e3c0*/  LEA.HI.X.SX32 R71, R41, R93.reuse, 0x1, P4 ;  /* 0x0000005d29477211 */ /* 0x080fe200020f0eff */
[----:B------:R-:W0:Y:S02]  /*e3d0*/  LDCU UR23, c[0x0][0x3b0] ;  /* 0x00007600ff1777ac */ /* 0x000e240008000800 */
[----:B------:R0:W-:Y:S01]  /*e3e0*/  STL.64 [R1+0x1688], R32 ;  /* 0x0016882001007387 */ /* 0x0001e20000100a00 */
[-C--:B------:R-:W-:Y:S01]  /*e3f0*/  LEA R58, P4, R38, R92.reuse, 0x1 ;  /* 0x0000005c263a7211 */ /* 0x080fe200078808ff */
[----:B------:R-:W0:Y:S02]  /*e400*/  LDCU UR24, c[0x0][0x3b0] ;  /* 0x00007600ff1877ac */ /* 0x000e240008000800 */
[----:B------:R-:W-:Y:S01]  /*e410*/  STL [R1+0xbc0], R49 ;  /* 0x000bc03101007387 */ /* 0x000fe20000100800 */
[-C--:B------:R-:W-:Y:S01]  /*e420*/  LEA.HI.X.SX32 R17, R17, R93.reuse, 0x1, P5 ;  /* 0x0000005d11117211 */ /* 0x080fe200028f0eff */
[----:B------:R-:W0:Y:S02]  /*e430*/  LDCU UR25, c[0x0][0x3b0] ;  /* 0x00007600ff1977ac */ /* 0x000e240008000800 */
[----:B------:R-:W-:Y:S01]  /*e440*/  STL [R1+0xbd4], R55 ;  /* 0x000bd43701007387 */ /* 0x000fe20000100800 */
[----:B------:R-:W-:Y:S01]  /*e450*/  LEA R50, P5, R37, R92, 0x1 ;  /* 0x0000005c25327211 */ /* 0x000fe200078a08ff */
[----:B------:R-:W0:Y:S02]  /*e460*/  LDCU UR26, c[0x0][0x3b0] ;  /* 0x00007600ff1a77ac */ /* 0x000e240008000800 */
[----:B------:R-:W-:Y:S01]  /*e470*/  STL [R1+0xbc8], R39 ;  /* 0x000bc82701007387 */ /* 0x000fe20000100800 */
[----:B------:R-:W-:Y:S01]  /*e480*/  SEL R26, R76, R26, !P6 ;  /* 0x0000001a4c1a7207 */ /* 0x000fe20007000000 */
        /* <DEDUP_REMOVED lines=13> */
[----:B------:R-:W-:Y:S04]  /*e560*/  STL [R1+0xbec], R62 ;  /* 0x000bec3e01007387 */ /* 0x000fe80000100800 */
[----:B------:R-:W-:Y:S01]  /*e570*/  STL [R1+0xbe0], R85 ;  /* 0x000be05501007387 */ /* 0x000fe20000100800 */
[----:B------:R-:W-:-:S03]  /*e580*/  LEA.HI.X.SX32 R83, R35, R93, 0x1, P4 ;  /* 0x0000005d23537211 */ /* 0x000fc600020f0eff */
[----:B------:R0:W-:Y:S01]  /*e590*/  STL.64 [R1+0x1640], R84 ;  /* 0x0016405401007387 */ /* 0x0001e20000100a00 */
[----:B------:R-:W-:-:S03]  /*e5a0*/  LEA R56, P4, R23, R92, 0x1 ;  /* 0x0000005c17387211 */ /* 0x000fc600078808ff */
[----:B------:R-:W-:Y:S01]  /*e5b0*/  STL [R1+0xbf4], R70 ;  /* 0x000bf44601007387 */ /* 0x000fe20000100800 */
[----:B------:R-:W-:-:S03]  /*e5c0*/  LEA.HI.X.SX32 R81, R27, R93, 0x1, P5 ;  /* 0x0000005d1b517211 */ /* 0x000fc600028f0eff */
[----:B------:R-:W-:Y:S01]  /*e5d0*/  STL [R1+0xbe8], R63 ;  /* 0x000be83f01007387 */ /* 0x000fe20000100800 */
[----:B------:R-:W-:-:S03]  /*e5e0*/  LEA R74, P5, R22, R92, 0x1 ;  /* 0x0000005c164a7211 */ /* 0x000fc600078a08ff */
[----:B------:R-:W-:Y:S04]  /*e5f0*/  STL [R1+0xbfc], R16 ;  /* 0x000bfc1001007387 */ /* 0x000fe80000100800 */
[----:B------:R-:W-:Y:S01]  /*e600*/  STL [R1+0xbf0], R71 ;  /* 0x000bf04701007387 */ /* 0x000fe20000100800 */
[----:B------:R-:W-:-:S03]  /*e610*/  LEA.HI.X.SX32 R57, R23, R93, 0x1, P4 ;  /* 0x0000005d17397211 */ /* 0x000fc600020f0eff */
[----:B------:R-:W-:Y:S01]  /*e620*/  STL [R1+0xc04], R58 ;  /* 0x000c043a01007387 */ /* 0x000fe20000100800 */
        /* <DEDUP_REMOVED lines=29> */
[----:B------:R-:W-:Y:S01]  /*e800*/  IMAD R27, R18, UR28, RZ ;  /* 0x0000001c121b7c24 */ /* 0x000fe2000f8e02ff */
[-C--:B------:R-:W-:Y:S01]  /*e810*/  LEA.HI.X.SX32 R12, R12, R93.reuse, 0x1, P5 ;  /* 0x0000005d0c0c7211 */ /* 0x080fe200028f0eff */
[----:B0-----:R-:W-:Y:S01]  /*e820*/  IMAD R32, R29, UR30, RZ ;  /* 0x0000001e1d207c24 */ /* 0x001fe2000f8e02ff */
[----:B------:R-:W-:Y:S01]  /*e830*/  STL [R1+0xc38], R23 ;  /* 0x000c381701007387 */ /* 0x000fe20000100800 */
[-C--:B------:R-:W-:Y:S01]  /*e840*/  LEA R18, P5, R30, R92.reuse, 0x1 ;  /* 0x0000005c1e127211 */ /* 0x080fe200078a08ff */
[----:B------:R-:W0:Y:S02]  /*e850*/  LDCU UR28, c[0x0][0x3b0] ;  /* 0x00007600ff1c77ac */ /* 0x000e240008000800 */
[----:B------:R-:W-:Y:S01]  /*e860*/  STL [R1+0xc4c], R14 ;  /* 0x000c4c0e01007387 */ /* 0x000fe20000100800 */
[----:B------:R-:W-:Y:S01]  /*e870*/  LEA.HI.X.SX32 R48, R31, R93, 0x1, P4 ;  /* 0x0000005d1f307211 */ /* 0x000fe200020f0eff */
[----:B------:R-:W0:Y:S02]  /*e880*/  LDCU UR30, c[0x0][0x3b0] ;  /* 0x00007600ff1e77ac */ /* 0x000e240008000800 */
        /* <DEDUP_REMOVED lines=8> */
[----:B------:R-:W2:Y:S01]  /*e910*/  LDL.LU R86, [R1+0x710] ;  /* 0x0007100001567983 */ /* 0x000ea20000300800 */
[----:B------:R-:W-:-:S02]  /*e920*/  LEA R35, P4, R20, R92, 0x1 ;  /* 0x0000005c14237211 */ /* 0x000fc400078808ff */
[-C--:B------:R-:W-:Y:S02]  /*e930*/  LEA.HI.X.SX32 R54, R30, R93.reuse, 0x1, P5 ;  /* 0x0000005d1e367211 */ /* 0x080fe400028f0eff */
[----:B------:R-:W-:Y:S01]  /*e940*/  LEA R52, P5, R8, R92, 0x1 ;  /* 0x0000005c08347211 */ /* 0x000fe200078a08ff */
[----:B------:R-:W-:Y:S01]  /*e950*/  STL [R1+0xc60], R48 ;  /* 0x000c603001007387 */ /* 0x000fe20000100800 */
[----:B------:R-:W-:-:S03]  /*e960*/  LEA.HI.X.SX32 R37, R20, R93, 0x1, P4 ;  /* 0x0000005d14257211 */ /* 0x000fc600020f0eff */
[----:B------:R-:W-:Y:S04]  /*e970*/  STL [R1+0xc74], R35 ;  /* 0x000c742301007387 */ /* 0x000fe80000100800 */
[----:B------:R-:W-:Y:S04]  /*e980*/  STL [R1+0xc68], R54 ;  /* 0x000c683601007387 */ /* 0x000fe80000100800 */
[----:B------:R-:W-:Y:S04]  /*e990*/  STL [R1+0xc7c], R52 ;  /* 0x000c7c3401007387 */ /* 0x000fe80000100800 */
[----:B------:R-:W-:Y:S04]  /*e9a0*/  STL [R1+0xc70], R37 ;  /* 0x000c702501007387 */ /* 0x000fe80000100800 */
[----:B------:R-:W3:Y:S01]  /*e9b0*/  LDL.LU R77, [R1+0x718] ;  /* 0x00071800014d7983 */ /* 0x000ee20000300800 */
[----:B------:R-:W-:-:S02]  /*e9c0*/  LEA R31, P4, R24, R92, 0x1 ;  /* 0x0000005c181f7211 */ /* 0x000fc400078808ff */
[-C--:B------:R-:W-:Y:S02]  /*e9d0*/  LEA.HI.X.SX32 R20, R8, R93.reuse, 0x1, P5 ;  /* 0x0000005d08147211 */ /* 0x080fe400028f0eff */
[-C--:B------:R-:W-:Y:S02]  /*e9e0*/  LEA R8, P5, R27, R92.reuse, 0x1 ;  /* 0x0000005c1b087211 */ /* 0x080fe400078a08ff */
[-C--:B------:R-:W-:Y:S02]  /*e9f0*/  LEA.HI.X.SX32 R30, R24, R93.reuse, 0x1, P4 ;  /* 0x0000005d181e7211 */ /* 0x080fe400020f0eff */
[-C--:B------:R-:W-:Y:S02]  /*ea00*/  LEA R24, P4, R19, R92.reuse, 0x1 ;  /* 0x0000005c13187211 */ /* 0x080fe400078808ff */
[-C--:B------:R-:W-:Y:S01]  /*ea10*/  LEA.HI.X.SX32 R29, R27, R93.reuse, 0x1, P5 ;  /* 0x0000005d1b1d7211 */ /* 0x080fe200028f0eff */
[----:B------:R-:W-:Y:S01]  /*ea20*/  IMAD R27, R25, UR32, RZ ;  /* 0x00000020191b7c24 */ /* 0x000fe2000f8e02ff */
[----:B------:R-:W-:Y:S01]  /*ea30*/  LEA.HI.X.SX32 R25, R19, R93, 0x1, P4 ;  /* 0x0000005d13197211 */ /* 0x000fe200020f0eff */
[----:B------:R-:W-:Y:S01]  /*ea40*/  STL [R1+0xc84], R31 ;  /* 0x000c841f01007387 */ /* 0x000fe20000100800 */
[-C--:B------:R-:W-:Y:S01]  /*ea50*/  LEA R19, P4, R7, R92.reuse, 0x1 ;  /* 0x0000005c07137211 */ /* 0x080fe200078808ff */
[----:B------:R-:W0:Y:S01]  /*ea60*/  LDCU UR32, c[0x0][0x3b0] ;  /* 0x00007600ff2077ac */ /* 0x000e220008000800 */
[----:B------:R-:W-:-:S02]  /*ea70*/  LEA R42, P5, R32, R92, 0x1 ;  /* 0x0000005c202a7211 */ /* 0x000fc400078a08ff */
[-C--:B------:R-:W-:Y:S02]  /*ea80*/  LEA.HI.X.SX32 R7, R7, R93.reuse, 0x1, P4 ;  /* 0x0000005d07077211 */ /* 0x080fe400020f0eff */
[C---:B------:R-:W-:Y:S02]  /*ea90*/  LEA R91, P4, R27.reuse, R92, 0x1 ;  /* 0x0000005c1b5b7211 */ /* 0x040fe400078808ff */
[-C--:B------:R-:W-:Y:S02]  /*eaa0*/  LEA.HI.X.SX32 R53, R32, R93.reuse, 0x1, P5 ;  /* 0x0000005d20357211 */ /* 0x080fe400028f0eff */
[----:B------:R-:W-:Y:S02]  /*eab0*/  ISETP.GE.AND P5, PT, R36, RZ, PT ;  /* 0x000000ff2400720c */ /* 0x000fe40003fa6270 */
[----:B------:R-:W-:Y:S02]  /*eac0*/  IABS R32, R36 ;  /* 0x0000002400207213 */ /* 0x000fe40000000000 */
[----:B------:R-:W-:-:S02]  /*ead0*/  LEA.HI.X.SX32 R36, R27, R93, 0x1, P4 ;  /* 0x0000005d1b247211 */ /* 0x000fc400020f0eff */
[C---:B------:R-:W-:Y:S02]  /*eae0*/  LEA R89, P4, R65.reuse, R92, 0x1 ;  /* 0x0000005c41597211 */ /* 0x040fe400078808ff */
[----:B------:R-:W-:Y:S02]  /*eaf0*/  IABS R27, R40 ;  /* 0x00000028001b7213 */ /* 0x000fe40000000000 */
[----:B------:R-:W-:Y:S01]  /*eb00*/  LEA.HI.X.SX32 R90, R65, R93, 0x1, P4 ;  /* 0x0000005d415a7211 */ /* 0x000fe200020f0eff */
        /* <DEDUP_REMOVED lines=8> */
[----:B-1----:R-:W-:Y:S01]  /*eb90*/  IMAD R65, R26, UR15, RZ ;  /* 0x0000000f1a417c24 */ /* 0x002fe2000f8e02ff */
[----:B------:R-:W-:-:S02]  /*eba0*/  PRMT R72, RZ, 0x7610, R72 ;  /* 0x00007610ff487816 */ /* 0x000fc40000000048 */
[----:B------:R-:W-:Y:S01]  /*ebb0*/  STL [R1+0xc98], R53 ;  /* 0x000c983501007387 */ /* 0x000fe20000100800 */
[----:B------:R-:W-:Y:S01]  /*ebc0*/  IMAD.HI.U32 R26, R0, R47, RZ ;  /* 0x0000002f001a7227 */ /* 0x000fe200078e00ff */
[----:B------:R-:W-:Y:S01]  /*ebd0*/  PRMT R85, RZ, 0x7610, R85 ;  /* 0x00007610ff557816 */ /* 0x000fe20000000055 */
[----:B------:R-:W1:Y:S01]  /*ebe0*/  LDCU UR15, c[0x0][0x3b0] ;  /* 0x00007600ff0f77ac */ /* 0x000e620008000800 */
[----:B------:R-:W-:Y:S04]  /*ebf0*/  STL [R1+0xca0], R7 ;  /* 0x000ca00701007387 */ /* 0x000fe80000100800 */
[----:B------:R-:W-:Y:S04]  /*ec00*/  STL [R1+0xcac], R91 ;  /* 0x000cac5b01007387 */ /* 0x000fe80000100800 */
[----:B------:R-:W-:Y:S04]  /*ec10*/  STL [R1+0xca8], R36 ;  /* 0x000ca82401007387 */ /* 0x000fe80000100800 */
[----:B------:R-:W-:Y:S04]  /*ec20*/  STL [R1+0xcb4], R89 ;  /* 0x000cb45901007387 */ /* 0x000fe80000100800 */
[----:B------:R-:W4:Y:S04]  /*ec30*/  LDL.LU R73, [R1+0x818] ;  /* 0x0008180001497983 */ /* 0x000f280000300800 */
[----:B------:R-:W-:Y:S01]  /*ec40*/  STL [R1+0xcb0], R90 ;  /* 0x000cb05a01007387 */ /* 0x000fe20000100800 */
[----:B------:R-:W-:-:S04]  /*ec50*/  IMAD.MOV R26, RZ, RZ, -R26 ;  /* 0x000000ffff1a7224 */ /* 0x000fc800078e0a1a */
[----:B------:R-:W-:Y:S01]  /*ec60*/  IMAD R26, R2, R26, R47 ;  /* 0x0000001a021a7224 */ /* 0x000fe200078e022f */
[----:B--2---:R-:W-:-:S05]  /*ec70*/  SEL R33, R76, R86, !P6 ;  /* 0x000000564c217207 */ /* 0x004fca0007000000 */
[----:B------:R-:W-:Y:S01]  /*ec80*/  IMAD R33, R33, UR34, RZ ;  /* 0x0000002221217c24 */ /* 0x000fe2000f8e02ff */
[----:B------:R-:W-:Y:S01]  /*ec90*/  PRMT R84, RZ, 0x7610, R84 ;  /* 0x00007610ff547816 */ /* 0x000fe20000000054 */
[----:B------:R-:W2:Y:S03]  /*eca0*/  LDCU UR34, c[0x0][0x3b0] ;  /* 0x00007600ff2277ac */ /* 0x000ea60008000800 */
[----:B------:R-:W-:-:S04]  /*ecb0*/  LEA R86, P4, R33, R92, 0x1 ;  /* 0x0000005c21567211 */ /* 0x000fc800078808ff */
[----:B------:R-:W-:Y:S01]  /*ecc0*/  LEA.HI.X.SX32 R88, R33, R93, 0x1, P4 ;  /* 0x0000005d21587211 */ /* 0x000fe200020f0eff */
[----:B------:R-:W-:Y:S02]  /*ecd0*/  IMAD.MOV.U32 R33, RZ, RZ, R32 ;  /* 0x000000ffff217224 */ /* 0x000fe400078e0020 */
[----:B------:R-:W-:Y:S01]  /*ece0*/  IMAD.MOV.U32 R32, RZ, RZ, R27 ;  /* 0x000000ffff207224 */ /* 0x000fe200078e001b */
[----:B---3--:R-:W-:Y:S02]  /*ecf0*/  SEL R64, R76, R77, !P6 ;  /* 0x0000004d4c407207 */ /* 0x008fe40007000000 */
[----:B------:R-:W-:Y:S01]  /*ed00*/  LEA R77, P4, R10, R92, 0x1 ;  /* 0x0000005c0a4d7211 */ /* 0x000fe200078808ff */
[----:B------:R-:W-:-:S04]  /*ed10*/  IMAD.HI.U32 R27, R0, R32, RZ ;  /* 0x00000020001b7227 */ /* 0x000fc800078e00ff */
[----:B------:R-:W-:Y:S01]  /*ed20*/  IMAD R64, R64, UR14, RZ ;  /* 0x0000000e40407c24 */ /* 0x000fe2000f8e02ff */
[----:B------:R-:W-:Y:S01]  /*ed30*/  LEA.HI.X.SX32 R79, R10, R93, 0x1, P4 ;  /* 0x0000005d0a4f7211 */ /* 0x000fe200020f0eff */
[----:B------:R-:W-:Y:S01]  /*ed40*/  IMAD.HI.U32 R10, R0, R33, RZ ;  /* 0x00000021000a7227 */ /* 0x000fe200078e00ff */
[----:B------:R-:W-:Y:S01]  /*ed50*/  IADD3 R27, PT, PT, -R27, RZ, RZ ;  /* 0x000000ff1b1b7210 */ /* 0x000fe20007ffe1ff */
[----:B------:R-:W-:Y:S01]  /*ed60*/  STL [R1+0xcbc], R86 ;  /* 0x000cbc5601007387 */ /* 0x000fe20000100800 */
[C---:B------:R-:W-:Y:S01]  /*ed70*/  LEA R66, P4, R64.reuse, R92, 0x1 ;  /* 0x0000005c40427211 */ /* 0x040fe200078808ff */
[----:B------:R-:W-:Y:S01]  /*ed80*/  IMAD.MOV R10, RZ, RZ, -R10 ;  /* 0x000000ffff0a7224 */ /* 0x000fe200078e0a0a */
[----:B------:R-:W-:Y:S01]  /*ed90*/  PRMT R87, RZ, 0x7610, R87 ;  /* 0x00007610ff577816 */ /* 0x000fe20000000057 */
[----:B------:R-:W-:Y:S01]  /*eda0*/  STL [R1+0xcb8], R88 ;  /* 0x000cb85801007387 */ /* 0x000fe20000100800 */
[----:B------:R-:W-:Y:S01]  /*edb0*/  LEA.HI.X.SX32 R67, R64, R93, 0x1, P4 ;  /* 0x0000005d40437211 */ /* 0x000fe200020f0eff */
[C---:B------:R-:W-:Y:S01]  /*edc0*/  IMAD R10, R2.reuse, R10, R33 ;  /* 0x0000000a020a7224 */ /* 0x040fe200078e0221 */
[C---:B------:R-:W-:Y:S01]  /*edd0*/  LEA R64, P4, R65.reuse, R92, 0x1 ;  /* 0x0000005c41407211 */ /* 0x040fe200078808ff */
[----:B------:R-:W-:Y:S01]  /*ede0*/  STL [R1+0xcc4], R77 ;  /* 0x000cc44d01007387 */ /* 0x000fe20000100800 */
[----:B------:R-:W-:Y:S01]  /*edf0*/  IMAD R27, R2, R27, R32 ;  /* 0x0000001b021b7224 */ /* 0x000fe200078e0220 */
[----:B------:R-:W-:Y:S01]  /*ee00*/  SEL R9, R76, R9, !P6 ;  /* 0x000000094c097207 */ /* 0x000fe20007000000 */
[----:B------:R-:W-:Y:S01]  /*ee10*/  @P0 IMAD.MOV.U32 R32, RZ, RZ, R28 ;  /* 0x000000ffff200224 */ /* 0x000fe200078e001c */
[----:B------:R-:W-:Y:S01]  /*ee20*/  STL [R1+0xcc0], R79 ;  /* 0x000cc04f01007387 */ /* 0x000fe20000100800 */
[----:B------:R-:W-:Y:S01]  /*ee30*/  @P0 IMAD.MOV.U32 R33, RZ, RZ, R11 ;  /* 0x000000ffff210224 */ /* 0x000fe200078e000b */
[----:B------:R-:W-:Y:S01]  /*ee40*/  LEA.HI.X.SX32 R65, R65, R93, 0x1, P4 ;  /* 0x0000005d41417211 */ /* 0x000fe200020f0eff */
[----:B------:R-:W3:Y:S01]  /*ee50*/  LDCU UR14, c[0x0][0x3b0] ;  /* 0x00007600ff0e77ac */ /* 0x000ee20008000800 */
[----:B------:R-:W-:Y:S01]  /*ee60*/  STL [R1+0xccc], R66 ;  /* 0x000ccc4201007387 */ /* 0x000fe20000100800 */
[----:B------:R-:W-:-:S03]  /*ee70*/  ISETP.GE.AND P4, PT, R40, RZ, PT ;  /* 0x000000ff2800720c */ /* 0x000fc60003f86270 */
[----:B------:R-:W-:Y:S04]  /*ee80*/  STL [R1+0xcc8], R67 ;  /* 0x000cc84301007387 */ /* 0x000fe80000100800 */
[----:B------:R-:W-:Y:S04]  /*ee90*/  STL [R1+0xcd4], R64 ;  /* 0x000cd44001007387 */ /* 0x000fe80000100800 */
[----:B------:R-:W2:Y:S04]  /*eea0*/  LDL.LU R40, [R1+0x169c] ;  /* 0x00169c0001287983 */ /* 0x000ea80000300800 */
[----:B------:R-:W4:Y:S04]  /*eeb0*/  LDL.LU R47, [R1+0x1698] ;  /* 0x00169800012f7983 */ /* 0x000f280000300800 */
[----:B------:R-:W2:Y:S04]  /*eec0*/  @P0 LDG.E.U16 R72, desc[UR20][R32.64] ;  /* 0x0000001420480981 */ /* 0x000ea8000c1e1500 */
[----:B------:R-:W-:Y:S04]  /*eed0*/  STL [R1+0xcd0], R65 ;  /* 0x000cd04101007387 */ /* 0x000fe80000100800 */
[----:B------:R-:W3:Y:S04]  /*eee0*/  LDL.LU R11, [R1+0x1694] ;  /* 0x00169400010b7983 */ /* 0x000ee80000300800 */
[----:B------:R-:W3:Y:S04]  /*eef0*/  LDL.LU R28, [R1+0x1690] ;  /* 0x00169000011c7983 */ /* 0x000ee80000300800 */
[----:B------:R-:W3:Y:S04]  /*ef00*/  LDL.LU.64 R32, [R1+0x1688] ;  /* 0x0016880001207983 */ /* 0x000ee80000300a00 */
[----:B----4-:R4:W-:Y:S04]  /*ef10*/  STS.U16 [R47+UR4+0x8f00], R73 ;  /* 0x008f00492f007988 */ /* 0x0109e80008000404 */
[----:B--2---:R2:W-:Y:S01]  /*ef20*/  STL [R1+0x844], R72 ;  /* 0x0008444801007387 */ /* 0x0045e20000100800 */
[----:B----4-:R-:W-:-:S03]  /*ef30*/  @P0 IMAD.MOV.U32 R73, RZ, RZ, R43 ;  /* 0x000000ffff490224 */ /* 0x010fc600078e002b */
[----:B------:R-:W4:Y:S01]  /*ef40*/  LDL.LU R43, [R1+0x1684] ;  /* 0x00168400012b7983 */ /* 0x000f220000300800 */
[----:B--2---:R-:W-:-:S03]  /*ef50*/  @P0 IMAD.MOV.U32 R72, RZ, RZ, R15 ;  /* 0x000000ffff480224 */ /* 0x004fc600078e000f */
[----:B------:R-:W2:Y:S04]  /*ef60*/  LDL.LU R15, [R1+0x1680] ;  /* 0x00168000010f7983 */ /* 0x000ea80000300800 */
[----:B------:R-:W2:Y:S04]  /*ef70*/  @P0 LDG.E.U16 R85, desc[UR20][R72.64] ;  /* 0x0000001448550981 */ /* 0x000ea8000c1e1500 */
[----:B------:R-:W2:Y:S04]  /*ef80*/  LDL.LU.64 R72, [R1+0x1678] ;  /* 0x0016780001487983 */ /* 0x000ea80000300a00 */
[----:B--2---:R-:W2:Y:S04]  /*ef90*/  @P0 LDG.E.U16 R84, desc[UR20][R72.64] ;  /* 0x0000001448540981 */ /* 0x004ea8000c1e1500 */
[----:B------:R-:W3:Y:S04]  /*efa0*/  LDL.LU.64 R72, [R1+0x1670] ;  /* 0x0016700001487983 */ /* 0x000ee80000300a00 */
[----:B--2---:R3:W-:Y:S04]  /*efb0*/  STL [R1+0x8c0], R84 ;  /* 0x0008c05401007387 */ /* 0x0047e80000100800 */
[----:B------:R2:W-:Y:S01]  /*efc0*/  STL [R1+0x874], R85 ;  /* 0x0008745501007387 */ /* 0x0005e20000100800 */
[----:B---3--:R-:W-:-:S02]  /*efd0*/  @P0 IMAD.MOV.U32 R84, RZ, RZ, R32 ;  /* 0x000000ffff540224 */ /* 0x008fc400078e0020 */
[----:B--2---:R-:W-:Y:S01]  /*efe0*/  @P0 IMAD.MOV.U32 R85, RZ, RZ, R46 ;  /* 0x000000ffff550224 */ /* 0x004fe200078e002e */
[----:B------:R-:W-:Y:S01]  /*eff0*/  PRMT R73, RZ, 0x7610, R73 ;  /* 0x00007610ff497816 */ /* 0x000fe20000000049 */
[----:B------:R-:W2:Y:S04]  /*f000*/  LDL.LU R46, [R1+0x166c] ;  /* 0x00166c00012e7983 */ /* 0x000ea80000300800 */
[----:B------:R3:W2:Y:S01]  /*f010*/  @P0 LDG.E.U16 R87, desc[UR20][R84.64] ;  /* 0x0000001454570981 */ /* 0x0006a2000c1e1500 */
[----:B------:R-:W-:-:S03]  /*f020*/  PRMT R15, RZ, 0x7610, R15 ;  /* 0x00007610ff0f7816 */ /* 0x000fc6000000000f */
[----:B------:R-:W4:Y:S01]  /*f030*/  LDL.LU R32, [R1+0x1668] ;  /* 0x0016680001207983 */ /* 0x000f220000300800 */
[----:B---3--:R-:W-:Y:S02]  /*f040*/  @P0 IMAD.MOV.U32 R84, RZ, RZ, R34 ;  /* 0x000000ffff540224 */ /* 0x008fe400078e0022 */
[----:B------:R-:W-:-:S05]  /*f050*/  @P0 IMAD.MOV.U32 R85, RZ, RZ, R49 ;  /* 0x000000ffff550224 */ /* 0x000fca00078e0031 */
[----:B------:R3:W4:Y:S02]  /*f060*/  @P0 LDG.E.U16 R73, desc[UR20][R84.64] ;  /* 0x0000001454490981 */ /* 0x000724000c1e1500 */
[----:B---3--:R-:W-:Y:S02]  /*f070*/  @P0 IMAD.MOV.U32 R84, RZ, RZ, R33 ;  /* 0x000000ffff540224 */ /* 0x008fe400078e0021 */
[----:B------:R-:W-:-:S05]  /*f080*/  @P0 IMAD.MOV.U32 R85, RZ, RZ, R39 ;  /* 0x000000ffff550224 */ /* 0x000fca00078e0027 */
[----:B------:R3:W4:Y:S04]  /*f090*/  @P0 LDG.E.U16 R15, desc[UR20][R84.64] ;  /* 0x00000014540f0981 */ /* 0x000728000c1e1500 */
[----:B--2---:R-:W-:Y:S04]  /*f0a0*/  STL [R1+0x12f0], R87 ;  /* 0x0012f05701007387 */ /* 0x004fe80000100800 */
[----:B------:R-:W-:Y:S04]  /*f0b0*/  STL [R1+0x146c], R87 ;  /* 0x00146c5701007387 */ /* 0x000fe80000100800 */
[----:B------:R-:W2:Y:S01]  /*f0c0*/  LDL.LU R49, [R1+0x1664] ;  /* 0x0016640001317983 */ /* 0x000ea20000300800 */
[----:B----4-:R-:W-:Y:S01]  /*f0d0*/  PRMT R32, RZ, 0x7610, R32 ;  /* 0x00007610ff207816 */ /* 0x010fe20000000020 */
[----:B---3--:R-:W-:-:S02]  /*f0e0*/  @P0 IMAD.MOV.U32 R84, RZ, RZ, R55 ;  /* 0x000000ffff540224 */ /* 0x008fc400078e0037 */
[----:B------:R-:W-:Y:S01]  /*f0f0*/  @P0 IMAD.MOV.U32 R85, RZ, RZ, R6 ;  /* 0x000000ffff550224 */ /* 0x000fe200078e0006 */
[----:B------:R-:W3:Y:S04]  /*f100*/  LDL.LU R34, [R1+0x1660] ;  /* 0x0016600001227983 */ /* 0x000ee80000300800 */
[----:B------:R-:W-:Y:S04]  /*f110*/  STL [R1+0x1300], R73 ;  /* 0x0013004901007387 */ /* 0x000fe80000100800 */
[----:B------:R-:W-:Y:S04]  /*f120*/  STL [R1+0x1474], R73 ;  /* 0x0014744901007387 */ /* 0x000fe80000100800 */
[----:B------:R-:W4:Y:S04]  /*f130*/  LDL.LU R39, [R1+0x165c] ;  /* 0x00165c0001277983 */ /* 0x000f280000300800 */
[----:B------:R0:W4:Y:S04]  /*f140*/  @P0 LDG.E.U16 R32, desc[UR20][R84.64] ;  /* 0x0000001454200981 */ /* 0x000128000c1e1500 */
[----:B------:R-:W4:Y:S04]  /*f150*/  LDL.LU R33, [R1+0x1658] ;  /* 0x0016580001217983 */ /* 0x000f280000300800 */
[----:B------:R-:W-:Y:S01]  /*f160*/  STL [R1+0x1304], R15 ;  /* 0x0013040f01007387 */ /* 0x000fe20000100800 */
[----:B0-----:R-:W-:Y:S01]  /*f170*/  @P0 MOV R84, R69 ;  /* 0x0000004500540202 */ /* 0x001fe20000000f00 */
[----:B------:R-:W-:-:S02]  /*f180*/  @P0 IMAD.MOV.U32 R85, RZ, RZ, R3 ;  /* 0x000000ffff550224 */ /* 0x000fc400078e0003 */
[----:B------:R-:W4:Y:S04]  /*f190*/  LDL.LU R6, [R1+0x1654] ;  /* 0x0016540001067983 */ /* 0x000f280000300800 */
[----:B------:R-:W4:Y:S04]  /*f1a0*/  LDL.LU R55, [R1+0x1650] ;  /* 0x0016500001377983 */ /* 0x000f280000300800 */
[----:B------:R-:W4:Y:S04]  /*f1b0*/  LDL.LU R3, [R1+0x164c] ;  /* 0x00164c0001037983 */ /* 0x000f280000300800 */
[----:B------:R-:W4:Y:S01]  /*f1c0*/  LDL.LU R69, [R1+0x1648] ;  /* 0x0016480001457983 */ /* 0x000f220000300800 */
[----:B--2---:R-:W-:-:S06]  /*f1d0*/  PRMT R49, RZ, 0x7610, R49 ;  /* 0x00007610ff317816 */ /* 0x004fcc0000000031 */
[----:B------:R-:W2:Y:S04]  /*f1e0*/  @P0 LDG.E.U16 R49, desc[UR20][R84.64] ;  /* 0x0000001454310981 */ /* 0x000ea8000c1e1500 */
[----:B------:R-:W2:Y:S01]  /*f1f0*/  LDL.LU.64 R84, [R1+0x1640] ;  /* 0x0016400001547983 */ /* 0x000ea20000300a00 */
[----:B---3--:R-:W-:-:S06]  /*f200*/  PRMT R34, RZ, 0x7610, R34 ;  /* 0x00007610ff227816 */ /* 0x008fcc0000000022 */
[----:B--2---:R-:W2:Y:S01]  /*f210*/  @P0 LDG.E.U16 R34, desc[UR20][R84.64] ;  /* 0x0000001454220981 */ /* 0x004ea2000c1e1500 */
[----:B----4-:R-:W-:-:S03]  /*f220*/  PRMT R33, RZ, 0x7610, R33 ;  /* 0x00007610ff217816 */ /* 0x010fc60000000021 */
[----:B------:R-:W-:Y:S04]  /*f230*/  STL [R1+0x1308], R49 ;  /* 0x0013083101007387 */ /* 0x000fe80000100800 */
[----:B------:R-:W3:Y:S04]  /*f240*/  @P0 LDG.E.U16 R33, desc[UR20][R62.64] ;  /* 0x000000143e210981 */ /* 0x000ee8000c1e1500 */
[----:B------:R-:W4:Y:S04]  /*f250*/  LDL.LU.64 R84, [R1+0x1638] ;  /* 0x0016380001547983 */ /* 0x000f280000300a00 */
[----:B--2---:R0:W-:Y:S04]  /*f260*/  STL [R1+0x834], R34 ;  /* 0x0008342201007387 */ /* 0x0041e80000100800 */
[----:B0-----:R-:W2:Y:S04]  /*f270*/  LDL.LU R34, [R1+0x1630] ;  /* 0x0016300001227983 */ /* 0x001ea80000300800 */
[----:B------:R-:W4:Y:S04]  /*f280*/  LDL.LU.64 R62, [R1+0x1628] ;  /* 0x00162800013e7983 */ /* 0x000f280000300a00 */
[----:B---3--:R0:W-:Y:S04]  /*f290*/  STL [R1+0x864], R33 ;  /* 0x0008642101007387 */ /* 0x0081e80000100800 */
[----:B0-----:R-:W3:Y:S01]  /*f2a0*/  LDL.LU R33, [R1+0x1620] ;  /* 0x0016200001217983 */ /* 0x001ee20000300800 */
[----:B--2---:R-:W-:-:S06]  /*f2b0*/  PRMT R34, RZ, 0x7610, R34 ;  /* 0x00007610ff227816 */ /* 0x004fcc0000000022 */
[----:B------:R-:W2:Y:S04]  /*f2c0*/  @P0 LDG.E.U16 R34, desc[UR20][R70.64] ;  /* 0x0000001446220981 */ /* 0x000ea8000c1e1500 */
[----:B------:R-:W3:Y:S01]  /*f2d0*/  LDL.LU.64 R70, [R1+0x1618] ;  /* 0x0016180001467983 */ /* 0x000ee20000300a00 */
[----:B----4-:R-:W-:-:S06]  /*f2e0*/  PRMT R84, RZ, 0x7610, R84 ;  /* 0x00007610ff547816 */ /* 0x010fcc0000000054 */
[----:B------:R-:W4:Y:S04]  /*f2f0*/  @P0 LDG.E.U16 R84, desc[UR20][R16.64] ;  /* 0x0000001410540981 */ /* 0x000f28000c1e1500 */
[----:B--2---:R0:W-:Y:S04]  /*f300*/  STL [R1+0x8a0], R34 ;  /* 0x0008a02201007387 */ /* 0x0041e80000100800 */
[----:B0-----:R-:W2:Y:S01]  /*f310*/  LDL.LU R34, [R1+0x1610] ;  /* 0x0016100001227983 */ /* 0x001ea20000300800 */
[----:B---3--:R-:W-:-:S03]  /*f320*/  PRMT R70, RZ, 0x7610, R70 ;  /* 0x00007610ff467816 */ /* 0x008fc60000000046 */
[----:B------:R-:W3:Y:S04]  /*f330*/  LDL.LU.64 R16, [R1+0x1608] ;  /* 0x0016080001107983 */ /* 0x000ee80000300a00 */
[----:B------:R-:W2:Y:S04]  /*f340*/  @P0 LDG.E.U16 R70, desc[UR20][R58.64] ;  /* 0x000000143a460981 */ /* 0x000ea8000c1e1500 */
[----:B----4-:R-:W-:Y:S04]  /*f350*/  STL [R1+0x130c], R84 ;  /* 0x00130c5401007387 */ /* 0x010fe80000100800 */
[----:B------:R0:W-:Y:S04]  /*f360*/  STL [R1+0x1478], R84 ;  /* 0x0014785401007387 */ /* 0x0001e80000100800 */
[----:B------:R-:W4:Y:S01]  /*f370*/  LDL.LU.64 R58, [R1+0x1600] ;  /* 0x00160000013a7983 */ /* 0x000f220000300a00 */
[----:B---3--:R-:W-:-:S03]  /*f380*/  PRMT R16, RZ, 0x7610, R16 ;  /* 0x00007610ff107816 */ /* 0x008fc60000000010 */
[----:B--2---:R-:W-:Y:S04]  /*f390*/  STL [R1+0x1310], R70 ;  /* 0x0013104601007387 */ /* 0x004fe80000100800 */
[----:B------:R2:W3:Y:S04]  /*f3a0*/  @P0 LDG.E.U16 R16, desc[UR20][R50.64] ;  /* 0x0000001432100981 */ /* 0x0004e8000c1e1500 */
[----:B------:R-:W2:Y:S01]  /*f3b0*/  LDL.LU.64 R50, [R1+0x15f8] ;  /* 0x0015f80001327983 */ /* 0x000ea20000300a00 */
[----:B------:R-:W-:Y:S02]  /*f3c0*/  PRMT R33, RZ, 0x7610, R33 ;  /* 0x00007610ff217816 */ /* 0x000fe40000000021 */
[----:B------:R-:W-:-:S04]  /*f3d0*/  PRMT R85, RZ, 0x7610, R85 ;  /* 0x00007610ff557816 */ /* 0x000fc80000000055 */
[----:B------:R-:W3:Y:S01]  /*f3e0*/  @P0 LDG.E.U16 R33, desc[UR20][R82.64] ;  /* 0x0000001452210981 */ /* 0x000ee2000c1e1500 */
[----:B0-----:R-:W-:-:S03]  /*f3f0*/  PRMT R84, RZ, 0x7610, R84 ;  /* 0x00007610ff547816 */ /* 0x001fc60000000054 */
[----:B------:R-:W3:Y:S04]  /*f400*/  @P0 LDG.E.U16 R85, desc[UR20][R22.64] ;  /* 0x0000001416550981 */ /* 0x000ee8000c1e1500 */
[----:B------:R-:W4:Y:S01]  /*f410*/  @P0 LDG.E.U16 R84, desc[UR20][R44.64] ;  /* 0x000000142c540981 */ /* 0x000f22000c1e1500 */
[----:B--2---:R-:W-:Y:S02]  /*f420*/  PRMT R50, RZ, 0x7610, R50 ;  /* 0x00007610ff327816 */ /* 0x004fe40000000032 */
[----:B------:R-:W-:-:S04]  /*f430*/  PRMT R51, RZ, 0x7610, R51 ;  /* 0x00007610ff337816 */ /* 0x000fc80000000033 */
[----:B------:R-:W2:Y:S04]  /*f440*/  @P0 LDG.E.U16 R50, desc[UR20][R80.64] ;  /* 0x0000001450320981 */ /* 0x000ea8000c1e1500 */
[----:B------:R-:W4:Y:S01]  /*f450*/  @P0 LDG.E.U16 R51, desc[UR20][R56.64] ;  /* 0x0000001438330981 */ /* 0x000f22000c1e1500 */
[----:B------:R-:W-:-:S03]  /*f460*/  PRMT R87, RZ, 0x7610, R87 ;  /* 0x00007610ff577816 */ /* 0x000fc60000000057 */
[----:B---3--:R-:W-:Y:S04]  /*f470*/  STL [R1+0x1314], R16 ;  /* 0x0013141001007387 */ /* 0x008fe80000100800 */
[----:B------:R-:W3:Y:S04]  /*f480*/  LDL.LU.64 R82, [R1+0x15f0] ;  /* 0x0015f00001527983 */ /* 0x000ee80000300a00 */
[----:B------:R-:W-:Y:S04]  /*f490*/  STL.64 [R1+0x12f8], R32 ;  /* 0x0012f82001007387 */ /* 0x000fe80000100a00 */
[----:B------:R-:W3:Y:S04]  /*f4a0*/  LDL.LU.64 R80, [R1+0x15e8] ;  /* 0x0015e80001507983 */ /* 0x000ee80000300a00 */
[----:B------:R-:W3:Y:S01]  /*f4b0*/  @P0 LDG.E.U16 R87, desc[UR20][R74.64] ;  /* 0x000000144a570981 */ /* 0x000ee2000c1e1500 */
[----:B------:R-:W-:-:S03]  /*f4c0*/  PRMT R71, RZ, 0x7610, R71 ;  /* 0x00007610ff477816 */ /* 0x000fc60000000047 */
[----:B--2---:R-:W-:Y:S04]  /*f4d0*/  STL [R1+0x1318], R50 ;  /* 0x0013183201007387 */ /* 0x004fe80000100800 */
[----:B------:R-:W-:Y:S04]  /*f4e0*/  STL [R1+0x1480], R50 ;  /* 0x0014803201007387 */ /* 0x000fe80000100800 */
[----:B------:R-:W2:Y:S04]  /*f4f0*/  LDL.LU.64 R56, [R1+0x15e0] ;  /* 0x0015e00001387983 */ /* 0x000ea80000300a00 */
[----:B----4-:R0:W-:Y:S04]  /*f500*/  STL [R1+0x818], R51 ;  /* 0x0008183301007387 */ /* 0x0101e80000100800 */
[----:B0-----:R-:W4:Y:S04]  /*f510*/  LDL.LU R51, [R1+0x15d8] ;  /* 0x0015d80001337983 */ /* 0x001f280000300800 */
[----:B------:R-:W2:Y:S04]  /*f520*/  LDL.LU.64 R74, [R1+0x15d0] ;  /* 0x0015d000014a7983 */ /* 0x000ea80000300a00 */
[----:B------:R-:W2:Y:S04]  /*f530*/  LDL.LU.64 R44, [R1+0x15c8] ;  /* 0x0015c800012c7983 */ /* 0x000ea80000300a00 */
[----:B------:R-:W2:Y:S04]  /*f540*/  LDL.LU.64 R22, [R1+0x15c0] ;  /* 0x0015c00001167983 */ /* 0x000ea80000300a00 */
[----:B------:R0:W-:Y:S04]  /*f550*/  STL [R1+0x1320], R85 ;  /* 0x0013205501007387 */ /* 0x0001e80000100800 */
[----:B------:R1:W-:Y:S01]  /*f560*/  STL [R1+0x880], R84 ;  /* 0x0008805401007387 */ /* 0x0003e20000100800 */
[----:B0-----:R-:W-:Y:S01]  /*f570*/  @P0 IMAD.MOV.U32 R85, RZ, RZ, R68 ;  /* 0x000000ffff550224 */ /* 0x001fe200078e0044 */
[----:B------:R-:W-:-:S02]  /*f580*/  PRMT R17, RZ, 0x7610, R17 ;  /* 0x00007610ff117816 */ /* 0x000fc40000000011 */
[----:B------:R-:W2:Y:S01]  /*f590*/  LDL.LU R68, [R1+0x15bc] ;  /* 0x0015bc0001447983 */ /* 0x000ea20000300800 */
[----:B-1----:R-:W-:Y:S01]  /*f5a0*/  @P0 IMAD.MOV.U32 R84, RZ, RZ, R5 ;  /* 0x000000ffff540224 */ /* 0x002fe200078e0005 */
[----:B------:R-:W-:Y:S02]  /*f5b0*/  PRMT R34, RZ, 0x7610, R34 ;  /* 0x00007610ff227816 */ /* 0x000fe40000000022 */
[----:B------:R-:W2:Y:S04]  /*f5c0*/  LDL.LU R5, [R1+0x15b8] ;  /* 0x0015b80001057983 */ /* 0x000ea80000300800 */
[----:B------:R0:W2:Y:S02]  /*f5d0*/  @P0 LDG.E.U16 R71, desc[UR20][R84.64] ;  /* 0x0000001454470981 */ /* 0x0000a4000c1e1500 */
[----:B0-----:R-:W-:-:S02]  /*f5e0*/  @P0 IMAD.MOV.U32 R84, RZ, RZ, R14 ;  /* 0x000000ffff540224 */ /* 0x001fc400078e000e */
[----:B------:R-:W-:-:S05]  /*f5f0*/  @P0 IMAD.MOV.U32 R85, RZ, RZ, R38 ;  /* 0x000000ffff550224 */ /* 0x000fca00078e0026 */
[----:B------:R0:W3:Y:S02]  /*f600*/  @P0 LDG.E.U16 R17, desc[UR20][R84.64] ;  /* 0x0000001454110981 */ /* 0x0000e4000c1e1500 */
[----:B0-----:R-:W-:Y:S02]  /*f610*/  @P0 IMAD.MOV.U32 R84, RZ, RZ, R4 ;  /* 0x000000ffff540224 */ /* 0x001fe400078e0004 */
[----:B------:R-:W-:-:S05]  /*f620*/  @P0 IMAD.MOV.U32 R85, RZ, RZ, R21 ;  /* 0x000000ffff550224 */ /* 0x000fca00078e0015 */
[----:B------:R0:W3:Y:S01]  /*f630*/  @P0 LDG.E.U16 R34, desc[UR20][R84.64] ;  /* 0x0000001454220981 */ /* 0x0000e2000c1e1500 */
[----:B------:R-:W-:Y:S01]  /*f640*/  PRMT R73, RZ, 0x7610, R73 ;  /* 0x00007610ff497816 */ /* 0x000fe20000000049 */
[----:B0-----:R-:W-:Y:S02]  /*f650*/  @P0 IMAD.MOV.U32 R84, RZ, RZ, R41 ;  /* 0x000000ffff540224 */ /* 0x001fe400078e0029 */
[----:B------:R-:W-:Y:S01]  /*f660*/  @P0 IMAD.MOV.U32 R85, RZ, RZ, R12 ;  /* 0x000000ffff550224 */ /* 0x000fe200078e000c */
[----:B------:R-:W-:Y:S02]  /*f670*/  PRMT R70, RZ, 0x7610, R70 ;  /* 0x00007610ff467816 */ /* 0x000fe40000000046 */
[----:B----4-:R-:W-:-:S06]  /*f680*/  PRMT R51, RZ, 0x7610, R51 ;  /* 0x00007610ff337816 */ /* 0x010fcc0000000033 */
[----:B------:R0:W4:Y:S02]  /*f690*/  @P0 LDG.E.U16 R51, desc[UR20][R84.64] ;  /* 0x0000001454330981 */ /* 0x000124000c1e1500 */
[----:B0-----:R-:W-:Y:S02]  /*f6a0*/  @P0 IMAD.MOV.U32 R84, RZ, RZ, R13 ;  /* 0x000000ffff540224 */ /* 0x001fe400078e000d */
[----:B------:R-:W-:-:S05]  /*f6b0*/  @P0 IMAD.MOV.U32 R85, RZ, RZ, R48 ;  /* 0x000000ffff550224 */ /* 0x000fca00078e0030 */
[----:B------:R0:W4:Y:S02]  /*f6c0*/  @P0 LDG.E.U16 R73, desc[UR20][R84.64] ;  /* 0x0000001454490981 */ /* 0x000124000c1e1500 */
[----:B0-----:R-:W-:Y:S01]  /*f6d0*/  @P0 IMAD.MOV.U32 R84, RZ, RZ, R18 ;  /* 0x000000ffff540224 */ /* 0x001fe200078e0012 */
[----:B------:R-:W-:Y:S01]  /*f6e0*/  @P0 MOV R85, R54 ;  /* 0x0000003600550202 */ /* 0x000fe20000000f00 */
[----:B--2---:R0:W-:Y:S04]  /*f6f0*/  STL [R1+0x1328], R71 ;  /* 0x0013284701007387 */ /* 0x0041e80000100800 */
[----:B------:R-:W2:Y:S04]  /*f700*/  LDL.LU R38, [R1+0x15b4] ;  /* 0x0015b40001267983 */ /* 0x000ea80000300800 */
[----:B------:R-:W2:Y:S01]  /*f710*/  LDL.LU R14, [R1+0x15b0] ;  /* 0x0015b000010e7983 */ /* 0x000ea20000300800 */
[----:B0-----:R-:W-:-:S06]  /*f720*/  PRMT R71, RZ, 0x7610, R71 ;  /* 0x00007610ff477816 */ /* 0x001fcc0000000047 */
[----:B------:R0:W2:Y:S02]  /*f730*/  @P0 LDG.E.U16 R71, desc[UR20][R84.64] ;  /* 0x0000001454470981 */ /* 0x0000a4000c1e1500 */
[----:B0-----:R-:W-:Y:S02]  /*f740*/  @P0 IMAD.MOV.U32 R84, RZ, RZ, R35 ;  /* 0x000000ffff540224 */ /* 0x001fe400078e0023 */
[----:B------:R-:W-:-:S05]  /*f750*/  @P0 IMAD.MOV.U32 R85, RZ, RZ, R37 ;  /* 0x000000ffff550224 */ /* 0x000fca00078e0025 */
[----:B------:R-:W2:Y:S04]  /*f760*/  @P0 LDG.E.U16 R70, desc[UR20][R84.64] ;  /* 0x0000001454460981 */ /* 0x000ea8000c1e1500 */
[----:B---3--:R-:W-:Y:S04]  /*f770*/  STL [R1+0x132c], R17 ;  /* 0x00132c1101007387 */ /* 0x008fe80000100800 */
[----:B------:R-:W3:Y:S04]  /*f780*/  LDL.LU R21, [R1+0x15ac] ;  /* 0x0015ac0001157983 */ /* 0x000ee80000300800 */
[----:B------:R-:W3:Y:S04]  /*f790*/  LDL.LU R4, [R1+0x15a8] ;  /* 0x0015a80001047983 */ /* 0x000ee80000300800 */
[----:B------:R-:W-:Y:S04]  /*f7a0*/  STL [R1+0x1334], R34 ;  /* 0x0013342201007387 */ /* 0x000fe80000100800 */
[----:B------:R-:W3:Y:S04]  /*f7b0*/  LDL.LU R12, [R1+0x15a4] ;  /* 0x0015a400010c7983 */ /* 0x000ee80000300800 */
[----:B------:R-:W-:Y:S04]  /*f7c0*/  STL [R1+0x854], R87 ;  /* 0x0008545701007387 */ /* 0x000fe80000100800 */
[----:B------:R-:W3:Y:S04]  /*f7d0*/  LDL.LU R41, [R1+0x15a0] ;  /* 0x0015a00001297983 */ /* 0x000ee80000300800 */
[----:B----4-:R-:W-:Y:S04]  /*f7e0*/  STL [R1+0x1338], R51 ;  /* 0x0013383301007387 */ /* 0x010fe80000100800 */
[----:B------:R-:W4:Y:S04]  /*f7f0*/  LDL.LU R48, [R1+0x159c] ;  /* 0x00159c0001307983 */ /* 0x000f280000300800 */
[----:B------:R-:W3:Y:S04]  /*f800*/  LDL.LU R13, [R1+0x1598] ;  /* 0x00159800010d7983 */ /* 0x000ee80000300800 */
[----:B------:R-:W3:Y:S04]  /*f810*/  LDL.LU R54, [R1+0x1594] ;  /* 0x0015940001367983 */ /* 0x000ee80000300800 */
[----:B------:R-:W3:Y:S04]  /*f820*/  LDL.LU R18, [R1+0x1590] ;  /* 0x0015900001127983 */ /* 0x000ee80000300800 */
[----:B------:R-:W4:Y:S04]  /*f830*/  LDL.LU R37, [R1+0x158c] ;  /* 0x00158c0001257983 */ /* 0x000f280000300800 */
[----:B------:R-:W4:Y:S04]  /*f840*/  LDL.LU R35, [R1+0x1588] ;  /* 0x0015880001237983 */ /* 0x000f280000300800 */
[----:B--2---:R0:W-:Y:S04]  /*f850*/  STL [R1+0x878], R70 ;  /* 0x0008784601007387 */ /* 0x0041e80000100800 */
[----:B------:R1:W-:Y:S01]  /*f860*/  STL [R1+0x850], R71 ;  /* 0x0008504701007387 */ /* 0x0003e20000100800 */
[----:B0-----:R-:W-:-:S02]  /*f870*/  @P0 IMAD.MOV.U32 R70, RZ, RZ, R52 ;  /* 0x000000ffff460224 */ /* 0x001fc400078e0034 */
[----:B-1----:R-:W-:Y:S02]  /*f880*/  @P0 IMAD.MOV.U32 R71, RZ, RZ, R20 ;  /* 0x000000ffff470224 */ /* 0x002fe400078e0014 */
[----:B------:R-:W2:Y:S04]  /*f890*/  LDL.LU R20, [R1+0x1584] ;  /* 0x0015840001147983 */ /* 0x000ea80000300800 */
[----:B------:R-:W2:Y:S01]  /*f8a0*/  LDL.LU R52, [R1+0x1580] ;  /* 0x0015800001347983 */ /* 0x000ea20000300800 */
[----:B------:R-:W-:Y:S02]  /*f8b0*/  PRMT R62, RZ, 0x7610, R62 ;  /* 0x00007610ff3e7816 */ /* 0x000fe4000000003e */
[----:B------:R-:W-:-:S04]  /*f8c0*/  PRMT R68, RZ, 0x7610, R68 ;  /* 0x00007610ff447816 */ /* 0x000fc80000000044 */
[----:B------:R0:W2:Y:S02]  /*f8d0*/  @P0 LDG.E.U16 R62, desc[UR20][R70.64] ;  /* 0x00000014463e0981 */ /* 0x0000a4000c1e1500 */
[----:B0-----:R-:W-:Y:S02]  /*f8e0*/  @P0 IMAD.MOV.U32 R70, RZ, RZ, R31 ;  /* 0x000000ffff460224 */ /* 0x001fe400078e001f */
[----:B------:R-:W-:-:S05]  /*f8f0*/  @P0 IMAD.MOV.U32 R71, RZ, RZ, R30 ;  /* 0x000000ffff470224 */ /* 0x000fca00078e001e */
[----:B------:R0:W2:Y:S02]  /*f900*/  @P0 LDG.E.U16 R68, desc[UR20][R70.64] ;  /* 0x0000001446440981 */ /* 0x0000a4000c1e1500 */
[----:B0-----:R-:W-:Y:S02]  /*f910*/  @P0 IMAD.MOV.U32 R70, RZ, RZ, R8 ;  /* 0x000000ffff460224 */ /* 0x001fe400078e0008 */
[----:B------:R-:W-:Y:S01]  /*f920*/  @P0 IMAD.MOV.U32 R71, RZ, RZ, R29 ;  /* 0x000000ffff470224 */ /* 0x000fe200078e001d */
[----:B------:R-:W-:Y:S02]  /*f930*/  PRMT R50, RZ, 0x7610, R50 ;  /* 0x00007610ff327816 */ /* 0x000fe40000000032 */
[----:B------:R-:W-:Y:S02]  /*f940*/  PRMT R33, RZ, 0x7610, R33 ;  /* 0x00007610ff217816 */ /* 0x000fe40000000021 */
[----:B------:R-:W-:Y:S02]  /*f950*/  PRMT R32, RZ, 0x7610, R32 ;  /* 0x00007610ff207816 */ /* 0x000fe40000000020 */
[----:B---3--:R-:W-:-:S06]  /*f960*/  PRMT R18, RZ, 0x7610, R18 ;  /* 0x00007610ff127816 */ /* 0x008fcc0000000012 */
[----:B------:R0:W3:Y:S01]  /*f970*/  @P0 LDG.E.U16 R18, desc[UR20][R70.64] ;  /* 0x0000001446120981 */ /* 0x0000e2000c1e1500 */
[----:B----4-:R-:W-:Y:S01]  /*f980*/  PRMT R35, RZ, 0x7610, R35 ;  /* 0x00007610ff237816 */ /* 0x010fe20000000023 */
[----:B0-----:R-:W-:Y:S02]  /*f990*/  @P0 IMAD.MOV.U32 R70, RZ, RZ, R24 ;  /* 0x000000ffff460224 */ /* 0x001fe400078e0018 */
[----:B------:R-:W-:-:S05]  /*f9a0*/  @P0 IMAD.MOV.U32 R71, RZ, RZ, R25 ;  /* 0x000000ffff470224 */ /* 0x000fca00078e0019 */
[----:B------:R0:W4:Y:S02]  /*f9b0*/  @P0 LDG.E.U16 R35, desc[UR20][R70.64] ;  /* 0x0000001446230981 */ /* 0x000124000c1e1500 */
[----:B0-----:R-:W-:Y:S02]  /*f9c0*/  @P0 IMAD.MOV.U32 R70, RZ, RZ, R42 ;  /* 0x000000ffff460224 */ /* 0x001fe400078e002a */
[----:B------:R-:W-:Y:S01]  /*f9d0*/  @P0 IMAD.MOV.U32 R71, RZ, RZ, R53 ;  /* 0x000000ffff470224 */ /* 0x000fe200078e0035 */
[----:B--2---:R-:W-:-:S06]  /*f9e0*/  PRMT R52, RZ, 0x7610, R52 ;  /* 0x00007610ff347816 */ /* 0x004fcc0000000034 */
[----:B------:R0:W2:Y:S02]  /*f9f0*/  @P0 LDG.E.U16 R52, desc[UR20][R70.64] ;  /* 0x0000001446340981 */ /* 0x0000a4000c1e1500 */
[----:B0-----:R-:W-:Y:S01]  /*fa00*/  @P0 MOV R70, R19 ;  /* 0x0000001300460202 */ /* 0x001fe20000000f00 */
[----:B------:R-:W-:-:S05]  /*fa10*/  @P0 IMAD.MOV.U32 R71, RZ, RZ, R7 ;  /* 0x000000ffff470224 */ /* 0x000fca00078e0007 */
[----:B------:R0:W2:Y:S02]  /*fa20*/  @P0 LDG.E.U16 R50, desc[UR20][R70.64] ;  /* 0x0000001446320981 */ /* 0x0000a4000c1e1500 */
[----:B0-----:R-:W-:Y:S02]  /*fa30*/  @P0 IMAD.MOV.U32 R70, RZ, RZ, R91 ;  /* 0x000000ffff460224 */ /* 0x001fe400078e005b */
[----:B------:R-:W-:-:S05]  /*fa40*/  @P0 IMAD.MOV.U32 R71, RZ, RZ, R36 ;  /* 0x000000ffff470224 */ /* 0x000fca00078e0024 */
[----:B------:R0:W2:Y:S02]  /*fa50*/  @P0 LDG.E.U16 R33, desc[UR20][R70.64] ;  /* 0x0000001446210981 */ /* 0x0000a4000c1e1500 */
[----:B0-----:R-:W-:Y:S02]  /*fa60*/  @P0 IMAD.MOV.U32 R70, RZ, RZ, R89 ;  /* 0x000000ffff460224 */ /* 0x001fe400078e0059 */
[----:B------:R-:W-:-:S05]  /*fa70*/  @P0 IMAD.MOV.U32 R71, RZ, RZ, R90 ;  /* 0x000000ffff470224 */ /* 0x000fca00078e005a */
[----:B------:R-:W2:Y:S04]  /*fa80*/  @P0 LDG.E.U16 R32, desc[UR20][R70.64] ;  /* 0x0000001446200981 */ /* 0x000ea8000c1e1500 */
[----:B------:R-:W-:Y:S04]  /*fa90*/  STL [R1+0x1340], R62 ;  /* 0x0013403e01007387 */ /* 0x000fe80000100800 */
[----:B------:R-:W2:Y:S04]  /*faa0*/  LDL.LU R30, [R1+0x157c] ;  /* 0x00157c00011e7983 */ /* 0x000ea80000300800 */
[----:B------:R-:W2:Y:S04]  /*fab0*/  LDL.LU R31, [R1+0x1578] ;  /* 0x00157800011f7983 */ /* 0x000ea80000300800 */
[----:B------:R-:W-:Y:S04]  /*fac0*/  STL [R1+0x1344], R68 ;  /* 0x0013444401007387 */ /* 0x000fe80000100800 */
[----:B------:R-:W2:Y:S04]  /*fad0*/  LDL.LU R29, [R1+0x1574] ;  /* 0x00157400011d7983 */ /* 0x000ea80000300800 */
[----:B------:R-:W2:Y:S01]  /*fae0*/  LDL.LU R8, [R1+0x1570] ;  /* 0x0015700001087983 */ /* 0x000ea20000300800 */
[----:B------:R-:W-:-:S03]  /*faf0*/  PRMT R63, RZ, 0x7610, R63 ;  /* 0x00007610ff3f7816 */ /* 0x000fc6000000003f */
[----:B---3--:R-:W-:Y:S04]  /*fb00*/  STL [R1+0x134c], R18 ;  /* 0x00134c1201007387 */ /* 0x008fe80000100800 */
[----:B------:R-:W-:Y:S04]  /*fb10*/  STL [R1+0x80c], R73 ;  /* 0x00080c4901007387 */ /* 0x000fe80000100800 */
[----:B------:R-:W3:Y:S04]  /*fb20*/  LDL.LU R25, [R1+0x156c] ;  /* 0x00156c0001197983 */ /* 0x000ee80000300800 */
[----:B------:R-:W3:Y:S04]  /*fb30*/  LDL.LU R24, [R1+0x1568] ;  /* 0x0015680001187983 */ /* 0x000ee80000300800 */
[----:B----4-:R-:W-:Y:S04]  /*fb40*/  STL [R1+0x1350], R35 ;  /* 0x0013502301007387 */ /* 0x010fe80000100800 */
[----:B------:R-:W4:Y:S04]  /*fb50*/  LDL.LU R53, [R1+0x1564] ;  /* 0x0015640001357983 */ /* 0x000f280000300800 */
[----:B------:R-:W3:Y:S04]  /*fb60*/  LDL.LU R42, [R1+0x1560] ;  /* 0x00156000012a7983 */ /* 0x000ee80000300800 */
[----:B--2---:R-:W-:Y:S04]  /*fb70*/  STL [R1+0x1358], R52 ;  /* 0x0013583401007387 */ /* 0x004fe80000100800 */
[----:B------:R-:W2:Y:S04]  /*fb80*/  LDL.LU R7, [R1+0x155c] ;  /* 0x00155c0001077983 */ /* 0x000ea80000300800 */
[----:B------:R-:W2:Y:S04]  /*fb90*/  LDL.LU R19, [R1+0x1558] ;  /* 0x0015580001137983 */ /* 0x000ea80000300800 */
[----:B------:R-:W3:Y:S04]  /*fba0*/  LDL.LU R36, [R1+0x1554] ;  /* 0x0015540001247983 */ /* 0x000ee80000300800 */
[----:B------:R0:W-:Y:S04]  /*fbb0*/  STL [R1+0x870], R32 ;  /* 0x0008702001007387 */ /* 0x0001e80000100800 */
[----:B------:R1:W-:Y:S01]  /*fbc0*/  STL [R1+0x840], R33 ;  /* 0x0008402101007387 */ /* 0x0003e20000100800 */
[----:B0-----:R-:W-:-:S02]  /*fbd0*/  @P0 IMAD.MOV.U32 R32, RZ, RZ, R86 ;  /* 0x000000ffff200224 */ /* 0x001fc400078e0056 */
[----:B-1----:R-:W-:-:S05]  /*fbe0*/  @P0 IMAD.MOV.U32 R33, RZ, RZ, R88 ;  /* 0x000000ffff210224 */ /* 0x002fca00078e0058 */
[----:B------:R0:W4:Y:S01]  /*fbf0*/  @P0 LDG.E.U16 R63, desc[UR20][R32.64] ;  /* 0x00000014203f0981 */ /* 0x000122000c1e1500 */
[----:B------:R-:W-:Y:S01]  /*fc00*/  PRMT R69, RZ, 0x7610, R69 ;  /* 0x00007610ff457816 */ /* 0x000fe20000000045 */
[----:B------:R-:W-:Y:S02]  /*fc10*/  @P0 IMAD.MOV.U32 R62, RZ, RZ, R64 ;  /* 0x000000ffff3e0224 */ /* 0x000fe400078e0040 */
[----:B0-----:R-:W-:Y:S02]  /*fc20*/  @P0 IMAD.MOV.U32 R32, RZ, RZ, R77 ;  /* 0x000000ffff200224 */ /* 0x001fe400078e004d */
[----:B------:R-:W-:-:S05]  /*fc30*/  @P0 IMAD.MOV.U32 R33, RZ, RZ, R79 ;  /* 0x000000ffff210224 */ /* 0x000fca00078e004f */
[----:B------:R0:W4:Y:S02]  /*fc40*/  @P0 LDG.E.U16 R69, desc[UR20][R32.64] ;  /* 0x0000001420450981 */ /* 0x000124000c1e1500 */
[----:B0-----:R-:W-:Y:S02]  /*fc50*/  @P0 IMAD.MOV.U32 R32, RZ, RZ, R66 ;  /* 0x000000ffff200224 */ /* 0x001fe400078e0042 */
[----:B------:R-:W-:Y:S01]  /*fc60*/  @P0 IMAD.MOV.U32 R33, RZ, RZ, R67 ;  /* 0x000000ffff210224 */ /* 0x000fe200078e0043 */
[----:B--2---:R-:W-:Y:S02]  /*fc70*/  PRMT R19, RZ, 0x7610, R19 ;  /* 0x00007610ff137816 */ /* 0x004fe40000000013 */
[----:B---3--:R-:W-:-:S04]  /*fc80*/  PRMT R36, RZ, 0x7610, R36 ;  /* 0x00007610ff247816 */ /* 0x008fc80000000024 */
[----:B------:R0:W2:Y:S04]  /*fc90*/  @P0 LDG.E.U16 R19, desc[UR20][R32.64] ;  /* 0x0000001420130981 */ /* 0x0000a8000c1e1500 */
[----:B----4-:R1:W-:Y:S02]  /*fca0*/  STL [R1+0x1360], R63 ;  /* 0x0013603f01007387 */ /* 0x0103e40000100800 */
[----:B-1----:R-:W-:-:S05]  /*fcb0*/  @P0 MOV R63, R65 ;  /* 0x00000041003f0202 */ /* 0x002fca0000000f00 */
[----:B------:R-:W3:Y:S01]  /*fcc0*/  @P0 LDG.E.U16 R36, desc[UR20][R62.64] ;  /* 0x000000143e240981 */ /* 0x000ee2000c1e1500 */
[----:B0-----:R-:W-:-:S03]  /*fcd0*/  SEL R32, R76, R42, !P6 ;  /* 0x0000002a4c207207 */ /* 0x001fc60007000000 */
[----:B------:R-:W-:Y:S01]  /*fce0*/  STL [R1+0x1368], R69 ;  /* 0x0013684501007387 */ /* 0x000fe20000100800 */
[----:B------:R-:W-:-:S03]  /*fcf0*/  SEL R33, R76, R53, !P6 ;  /* 0x000000354c217207 */ /* 0x000fc60007000000 */
[----:B--2---:R-:W-:Y:S04]  /*fd00*/  STL [R1+0x1370], R19 ;  /* 0x0013701301007387 */ /* 0x004fe80000100800 */
[----:B------:R-:W2:Y:S04]  /*fd10*/  LDL.LU R42, [R1+0x1550] ;  /* 0x00155000012a7983 */ /* 0x000ea80000300800 */
[----:B---3--:R-:W-:Y:S04]  /*fd20*/  STL [R1+0x1378], R36 ;  /* 0x0013782401007387 */ /* 0x008fe80000100800 */
[----:B------:R0:W-:Y:S04]  /*fd30*/  STL [R1+0x800], R50 ;  /* 0x0008003201007387 */ /* 0x0001e80000100800 */
[----:B------:R-:W3:Y:S01]  /*fd40*/  LDL.LU R53, [R1+0x154c] ;  /* 0x00154c0001357983 */ /* 0x000ee20000300800 */
[----:B------:R-:W-:-:S02]  /*fd50*/  IMAD R32, R32, UR7, RZ ;  /* 0x0000000720207c24 */ /* 0x000fc4000f8e02ff */
[----:B------:R-:W-:Y:S02]  /*fd60*/  @!P3 IMAD.MOV R58, RZ, RZ, -R58 ;  /* 0x000000ffff3ab224 */ /* 0x000fe400078e0a3a */
[----:B------:R-:W-:Y:S01]  /*fd70*/  IMAD R62, R33, UR9, RZ ;  /* 0x00000009213e7c24 */ /* 0x000fe2000f8e02ff */
[C---:B------:R-:W-:Y:S01]  /*fd80*/  LEA R33, P3, R32.reuse, R92, 0x1 ;  /* 0x0000005c20217211 */ /* 0x040fe200078608ff */
[----:B------:R-:W1:Y:S03]  /*fd90*/  LDCU UR7, c[0x0][0x3b0] ;  /* 0x00007600ff0777ac */ /* 0x000e660008000800 */
[----:B------:R-:W-:Y:S01]  /*fda0*/  LEA.HI.X.SX32 R52, R32, R93, 0x1, P3 ;  /* 0x0000005d20347211 */ /* 0x000fe200018f0eff */
[----:B------:R-:W-:Y:S01]  /*fdb0*/  @P0 IMAD.MOV.U32 R66, RZ, RZ, R33 ;  /* 0x000000ffff420224 */ /* 0x000fe200078e0021 */
[----:B0-----:R-:W-:Y:S01]  /*fdc0*/  SEL R50, R76, R24, !P6 ;  /* 0x000000184c327207 */ /* 0x001fe20007000000 */
[----:B------:R-:W0:Y:S01]  /*fdd0*/  LDCU UR9, c[0x0][0x3b0] ;  /* 0x00007600ff0977ac */ /* 0x000e220008000800 */
[----:B------:R-:W-:Y:S01]  /*fde0*/  LEA R63, P3, R62, R92, 0x1 ;  /* 0x0000005c3e3f7211 */ /* 0x000fe200078608ff */
[----:B------:R-:W-:Y:S01]  /*fdf0*/  @P0 IMAD.MOV.U32 R67, RZ, RZ, R52 ;  /* 0x000000ffff430224 */ /* 0x000fe200078e0034 */
[----:B------:R-:W4:Y:S01]  /*fe00*/  LDL.LU R24, [R1+0x1548] ;  /* 0x0015480001187983 */ /* 0x000f220000300800 */
[----:B---3--:R-:W-:-:S06]  /*fe10*/  PRMT R53, RZ, 0x7610, R53 ;  /* 0x00007610ff357816 */ /* 0x008fcc0000000035 */
[----:B------:R-:W3:Y:S01]  /*fe20*/  @P0 LDG.E.U16 R53, desc[UR20][R66.64] ;  /* 0x0000001442350981 */ /* 0x000ee2000c1e1500 */
[----:B------:R-:W-:Y:S02]  /*fe30*/  SEL R36, R76, R29, !P6 ;  /* 0x0000001d4c247207 */ /* 0x000fe40007000000 */
[----:B------:R-:W-:Y:S01]  /*fe40*/  LEA.HI.X.SX32 R64, R62, R93, 0x1, P3 ;  /* 0x0000005d3e407211 */ /* 0x000fe200018f0eff */
[----:B------:R-:W2:Y:S01]  /*fe50*/  LDL.LU R29, [R1+0x1544] ;  /* 0x00154400011d7983 */ /* 0x000ea20000300800 */
[----:B------:R-:W-:-:S03]  /*fe60*/  SEL R32, R76, R31, !P6 ;  /* 0x0000001f4c207207 */ /* 0x000fc60007000000 */
[----:B------:R0:W-:Y:S01]  /*fe70*/  STL [R1+0xcdc], R33 ;  /* 0x000cdc2101007387 */ /* 0x0001e20000100800 */
[----:B------:R-:W-:-:S03]  /*fe80*/  PRMT R49, RZ, 0x7610, R49 ;  /* 0x00007610ff317816 */ /* 0x000fc60000000031 */
[----:B------:R-:W2:Y:S01]  /*fe90*/  LDL.LU R31, [R1+0x1540] ;  /* 0x00154000011f7983 */ /* 0x000ea20000300800 */
[----:B------:R-:W-:-:S03]  /*fea0*/  @P0 IMAD.MOV.U32 R65, RZ, RZ, R64 ;  /* 0x000000ffff410224 */ /* 0x000fc600078e0040 */
[----:B------:R-:W-:Y:S01]  /*feb0*/  STL [R1+0xcd8], R52 ;  /* 0x000cd83401007387 */ /* 0x000fe20000100800 */
[----:B------:R-:W-:Y:S01]  /*fec0*/  IMAD R50, R50, UR10, RZ ;  /* 0x0000000a32327c24 */ /* 0x000fe2000f8e02ff */
[----:B0-----:R-:W-:Y:S02]  /*fed0*/  SEL R33, R76, R30, !P6 ;  /* 0x0000001e4c217207 */ /* 0x001fe40007000000 */
[----:B------:R-:W-:Y:S01]  /*fee0*/  PRMT R34, RZ, 0x7610, R34 ;  /* 0x00007610ff227816 */ /* 0x000fe20000000022 */
[----:B------:R-:W-:Y:S01]  /*fef0*/  STL [R1+0xce4], R63 ;  /* 0x000ce43f01007387 */ /* 0x000fe20000100800 */
[----:B------:R-:W-:Y:S01]  /*ff00*/  IMAD R36, R36, UR11, RZ ;  /* 0x0000000b24247c24 */ /* 0x000fe2000f8e02ff */
[----:B------:R-:W-:Y:S01]  /*ff10*/  LEA R62, P3, R50, R92, 0x1 ;  /* 0x0000005c323e7211 */ /* 0x000fe200078608ff */
[----:B-1----:R-:W-:Y:S01]  /*ff20*/  IMAD R32, R32, UR7, RZ ;  /* 0x0000000720207c24 */ /* 0x002fe2000f8e02ff */
[----:B------:R0:W-:Y:S01]  /*ff30*/  STL [R1+0xce0], R64 ;  /* 0x000ce04001007387 */ /* 0x0001e20000100800 */
[----:B------:R-:W-:Y:S01]  /*ff40*/  IMAD R33, R33, UR9, RZ ;  /* 0x0000000921217c24 */ /* 0x000fe2000f8e02ff */
[----:B------:R-:W-:Y:S01]  /*ff50*/  PRMT R35, RZ, 0x7610, R35 ;  /* 0x00007610ff237816 */ /* 0x000fe20000000023 */
[----:B------:R-:W1:Y:S01]  /*ff60*/  LDCU UR7, c[0x0][0x3b0] ;  /* 0x00007600ff0777ac */ /* 0x000e620008000800 */
[----:B------:R-:W-:Y:S01]  /*ff70*/  PRMT R82, RZ, 0x7610, R82 ;  /* 0x00007610ff527816 */ /* 0x000fe20000000052 */
[----:B------:R-:W1:Y:S01]  /*ff80*/  LDCU UR9, c[0x0][0x3b0] ;  /* 0x00007600ff0977ac */ /* 0x000e620008000800 */
[----:B0-----:R-:W-:Y:S01]  /*ff90*/  @P0 IMAD.MOV.U32 R64, RZ, RZ, R63 ;  /* 0x000000ffff400224 */ /* 0x001fe200078e003f */
[----:B------:R-:W0:Y:S04]  /*ffa0*/  LDCU UR10, c[0x0][0x3b0] ;  /* 0x00007600ff0a77ac */ /* 0x000e280008000800 */
[----:B------:R-:W2:Y:S01]  /*ffb0*/  @P0 LDG.E.U16 R49, desc[UR20][R64.64] ;  /* 0x0000001440310981 */ /* 0x000ea2000c1e1500 */
[----:B------:R-:W-:Y:S01]  /*ffc0*/  PRMT R16, RZ, 0x7610, R16 ;  /* 0x00007610ff107816 */ /* 0x000fe20000000010 */
[----:B------:R-:W0:Y:S02]  /*ffd0*/  LDCU UR11, c[0x0][0x3b0] ;  /* 0x00007600ff0b77ac */ /* 0x000e240008000800 */
[----:B---3--:R3:W-:Y:S04]  /*ffe0*/  STL [R1+0x1380], R53 ;  /* 0x0013803501007387 */ /* 0x0087e80000100800 */
[----:B------:R-:W-:Y:S04]  /*fff0*/  STL [R1+0xcec], R62 ;  /* 0x000cec3e01007387 */ /* 0x000fe80000100800 */
[----:B------:R-:W4:Y:S01]  /*10000*/  LDL.LU R30, [R1+0x153c] ;  /* 0x00153c00011e7983 */ /* 0x000f220000300800 */
[----:B---3--:R-:W-:-:S05]  /*10010*/  LEA.HI.X.SX32 R53, R50, R93, 0x1, P3 ;  /* 0x0000005d32357211 */ /* 0x008fca00018f0eff */
[----:B------:R-:W-:-:S05]  /*10020*/  @P0 IMAD.MOV.U32 R63, RZ, RZ, R53 ;  /* 0x000000ffff3f0224 */ /* 0x000fca00078e0035 */
[----:B------:R-:W3:Y:S01]  /*10030*/  @P0 LDG.E.U16 R34, desc[UR20][R62.64] ;  /* 0x000000143e220981 */ /* 0x000ee2000c1e1500 */
[----:B------:R-:W-:-:S04]  /*10040*/  LEA R50, P3, R36, R92, 0x1 ;  /* 0x0000005c24327211 */ /* 0x000fc800078608ff */
[----:B------:R-:W-:Y:S02]  /*10050*/  LEA.HI.X.SX32 R52, R36, R93, 0x1, P3 ;  /* 0x0000005d24347211 */ /* 0x000fe400018f0eff */
[----:B------:R-:W-:Y:S01]  /*10060*/  LEA R36, P3, R32, R92, 0x1 ;  /* 0x0000005c20247211 */ /* 0x000fe200078608ff */
[----:B------:R0:W-:Y:S04]  /*10070*/  STL [R1+0xce8], R53 ;  /* 0x000ce83501007387 */ /* 0x0001e80000100800 */
[----:B------:R-:W-:Y:S04]  /*10080*/  STL [R1+0xcf4], R50 ;  /* 0x000cf43201007387 */ /* 0x000fe80000100800 */
[----:B------:R1:W-:Y:S01]  /*10090*/  STL [R1+0xcf0], R52 ;  /* 0x000cf03401007387 */ /* 0x0003e20000100800 */
[----:B0-----:R-:W-:-:S03]  /*100a0*/  @P0 IMAD.MOV.U32 R53, RZ, RZ, R52 ;  /* 0x000000ffff350224 */ /* 0x001fc600078e0034 */
[----:B------:R-:W-:Y:S04]  /*100b0*/  STL [R1+0xcfc], R36 ;  /* 0x000cfc2401007387 */ /* 0x000fe80000100800 */
[----:B--2---:R0:W-:Y:S01]  /*100c0*/  STL [R1+0x7e8], R49 ;  /* 0x0007e83101007387 */ /* 0x0041e20000100800 */
[----:B-1----:R-:W-:-:S05]  /*100d0*/  @P0 IMAD.MOV.U32 R52, RZ, RZ, R50 ;  /* 0x000000ffff340224 */ /* 0x002fca00078e0032 */
[----:B------:R1:W2:Y:S01]  /*100e0*/  @P0 LDG.E.U16 R35, desc[UR20][R52.64] ;  /* 0x0000001434230981 */ /* 0x0002a2000c1e1500 */
[-C--:B0-----:R-:W-:Y:S02]  /*100f0*/  LEA.HI.X.SX32 R49, R32, R93.reuse, 0x1, P3 ;  /* 0x0000005d20317211 */ /* 0x081fe400018f0eff */
[C---:B------:R-:W-:Y:S01]  /*10100*/  LEA R32, P3, R33.reuse, R92, 0x1 ;  /* 0x0000005c21207211 */ /* 0x040fe200078608ff */
[----:B-1----:R-:W-:Y:S02]  /*10110*/  @P0 IMAD.MOV.U32 R52, RZ, RZ, R36 ;  /* 0x000000ffff340224 */ /* 0x002fe400078e0024 */
[----:B------:R-:W-:Y:S01]  /*10120*/  @P0 IMAD.MOV.U32 R53, RZ, RZ, R49 ;  /* 0x000000ffff350224 */ /* 0x000fe200078e0031 */
[----:B------:R-:W-:-:S04]  /*10130*/  LEA.HI.X.SX32 R33, R33, R93, 0x1, P3 ;  /* 0x0000005d21217211 */ /* 0x000fc800018f0eff */
[----:B------:R-:W2:Y:S04]  /*10140*/  @P0 LDG.E.U16 R82, desc[UR20][R52.64] ;  /* 0x0000001434520981 */ /* 0x000ea8000c1e1500 */
[----:B------:R-:W-:Y:S04]  /*10150*/  STL [R1+0xcf8], R49 ;  /* 0x000cf83101007387 */ /* 0x000fe80000100800 */
[----:B------:R-:W-:Y:S01]  /*10160*/  STL [R1+0xd04], R32 ;  /* 0x000d042001007387 */ /* 0x000fe20000100800 */
[----:B----4-:R-:W-:-:S06]  /*10170*/  PRMT R30, RZ, 0x7610, R30 ;  /* 0x00007610ff1e7816 */ /* 0x010fcc000000001e */
[----:B------:R0:W4:Y:S04]  /*10180*/  @P0 LDG.E.U16 R30, desc[UR20][R32.64] ;  /* 0x00000014201e0981 */ /* 0x000128000c1e1500 */
[----:B---3--:R1:W-:Y:S02]  /*10190*/  STL [R1+0x810], R34 ;  /* 0x0008102201007387 */ /* 0x0083e40000100800 */
[----:B-1----:R-:W-:Y:S02]  /*101a0*/  SEL R34, R76, R20, !P6 ;  /* 0x000000144c227207 */ /* 0x002fe40007000000 */
[----:B------:R-:W3:Y:S01]  /*101b0*/  LDL.LU R20, [R1+0x1538] ;  /* 0x0015380001147983 */ /* 0x000ee20000300800 */
[----:B------:R-:W-:Y:S02]  /*101c0*/  ISETP.GT.U32.AND P3, PT, R2, R26, PT ;  /* 0x0000001a0200720c */ /* 0x000fe40003f64070 */
[----:B------:R-:W-:Y:S01]  /*101d0*/  IMAD R34, R34, UR7, RZ ;  /* 0x0000000722227c24 */ /* 0x000fe2000f8e02ff */
[----:B------:R1:W-:Y:S01]  /*101e0*/  STL [R1+0xd00], R33 ;  /* 0x000d002101007387 */ /* 0x0003e20000100800 */
[----:B0-----:R-:W-:Y:S01]  /*101f0*/  SEL R32, R76, R54, !P6 ;  /* 0x000000364c207207 */ /* 0x001fe20007000000 */
[----:B------:R-:W0:Y:S08]  /*10200*/  LDCU UR7, c[0x0][0x3b0] ;  /* 0x00007600ff0777ac */ /* 0x000e300008000800 */
[----:B------:R-:W-:Y:S01]  /*10210*/  @!P3 IMAD.IADD R26, R26, 0x1, -R2 ;  /* 0x000000011a1ab824 */ /* 0x000fe200078e0a02 */
[----:B--2---:R-:W-:Y:S01]  /*10220*/  STL [R1+0x1388], R35 ;  /* 0x0013882301007387 */ /* 0x004fe20000100800 */
[----:B-1----:R-:W-:-:S03]  /*10230*/  SEL R33, R76, R37, !P6 ;  /* 0x000000254c217207 */ /* 0x002fc60007000000 */
[----:B------:R-:W-:Y:S04]  /*10240*/  STL [R1+0x138c], R82 ;  /* 0x00138c5201007387 */ /* 0x000fe80000100800 */
[----:B------:R-:W-:Y:S04]  /*10250*/  STL [R1+0x1490], R82 ;  /* 0x0014905201007387 */ /* 0x000fe80000100800 */
[----:B----4-:R1:W-:Y:S04]  /*10260*/  STL [R1+0x1394], R30 ;  /* 0x0013941e01007387 */ /* 0x0103e80000100800 */
[----:B------:R-:W2:Y:S04]  /*10270*/  LDL.LU R37, [R1+0x1534] ;  /* 0x0015340001257983 */ /* 0x000ea80000300800 */
[----:B------:R-:W4:Y:S01]  /*10280*/  LDL.LU R54, [R1+0x1530] ;  /* 0x0015300001367983 */ /* 0x000f220000300800 */
[----:B-1----:R-:W-:-:S04]  /*10290*/  LEA R30, P3, R34, R92, 0x1 ;  /* 0x0000005c221e7211 */ /* 0x002fc800078608ff */
[----:B------:R-:W-:Y:S01]  /*102a0*/  LEA.HI.X.SX32 R35, R34, R93, 0x1, P3 ;  /* 0x0000005d22237211 */ /* 0x000fe200018f0eff */
[----:B------:R-:W-:Y:S01]  /*102b0*/  @P0 IMAD.MOV.U32 R52, RZ, RZ, R30 ;  /* 0x000000ffff340224 */ /* 0x000fe200078e001e */
[----:B---3--:R-:W-:Y:S02]  /*102c0*/  PRMT R20, RZ, 0x7610, R20 ;  /* 0x00007610ff147816 */ /* 0x008fe40000000014 */
[----:B------:R-:W-:-:S05]  /*102d0*/  @P0 MOV R53, R35 ;  /* 0x0000002300350202 */ /* 0x000fca0000000f00 */
[----:B------:R1:W3:Y:S01]  /*102e0*/  @P0 LDG.E.U16 R20, desc[UR20][R52.64] ;  /* 0x0000001434140981 */ /* 0x0002e2000c1e1500 */
[----:B------:R-:W-:Y:S01]  /*102f0*/  IMAD R33, R33, UR9, RZ ;  /* 0x0000000921217c24 */ /* 0x000fe2000f8e02ff */
[----:B------:R-:W0:Y:S01]  /*10300*/  LDCU UR9, c[0x0][0x3b0] ;  /* 0x00007600ff0977ac */ /* 0x000e220008000800 */
[----:B------:R-:W-:-:S03]  /*10310*/  IMAD R32, R32, UR10, RZ ;  /* 0x0000000a20207c24 */ /* 0x000fc6000f8e02ff */
[CC--:B------:R-:W-:Y:S01]  /*10320*/  LEA R34, P3, R33.reuse, R92.reuse, 0x1 ;  /* 0x0000005c21227211 */ /* 0x0c0fe200078608ff */
[----:B------:R0:W-:Y:S01]  /*10330*/  STL [R1+0xd0c], R30 ;  /* 0x000d0c1e01007387 */ /* 0x0001e20000100800 */
[----:B------:R-:W2:Y:S02]  /*10340*/  LDCU UR10, c[0x0][0x3b0] ;  /* 0x00007600ff0a77ac */ /* 0x000ea40008000800 */
[----:B------:R-:W-:Y:S02]  /*10350*/  LEA.HI.X.SX32 R36, R33, R93, 0x1, P3 ;  /* 0x0000005d21247211 */ /* 0x000fe400018f0eff */
[----:B------:R-:W-:Y:S01]  /*10360*/  LEA R33, P3, R32, R92, 0x1 ;  /* 0x0000005c20217211 */ /* 0x000fe200078608ff */
[----:B------:R0:W-:Y:S01]  /*10370*/  STL [R1+0xd08], R35 ;  /* 0x000d082301007387 */ /* 0x0001e20000100800 */
[----:B-1----:R-:W-:Y:S01]  /*10380*/  @P0 IMAD.MOV.U32 R52, RZ, RZ, R34 ;  /* 0x000000ffff340224 */ /* 0x002fe200078e0022 */
[----:B0-----:R-:W-:Y:S01]  /*10390*/  SEL R30, R76, R13, !P6 ;  /* 0x0000000d4c1e7207 */ /* 0x001fe20007000000 */
[----:B------:R-:W-:-:S04]  /*103a0*/  @P0 IMAD.MOV.U32 R53, RZ, RZ, R36 ;  /* 0x000000ffff350224 */ /* 0x000fc800078e0024 */
[----:B------:R-:W-:Y:S01]  /*103b0*/  IMAD R30, R30, UR7, RZ ;  /* 0x000000071e1e7c24 */ /* 0x000fe2000f8e02ff */
[----:B------:R-:W-:Y:S01]  /*103c0*/  LEA.HI.X.SX32 R35, R32, R93, 0x1, P3 ;  /* 0x0000005d20237211 */ /* 0x000fe200018f0eff */
[----:B------:R-:W0:Y:S01]  /*103d0*/  LDCU UR7, c[0x0][0x3b0] ;  /* 0x00007600ff0777ac */ /* 0x000e220008000800 */
[----:B------:R-:W-:Y:S02]  /*103e0*/  SEL R32, R76, R48, !P6 ;  /* 0x000000304c207207 */ /* 0x000fe40007000000 */
[----:B--2---:R-:W-:Y:S02]  /*103f0*/  PRMT R37, RZ, 0x7610, R37 ;  /* 0x00007610ff257816 */ /* 0x004fe40000000025 */
[----:B----4-:R-:W-:-:S04]  /*10400*/  PRMT R54, RZ, 0x7610, R54 ;  /* 0x00007610ff367816 */ /* 0x010fc80000000036 */
[----:B------:R1:W2:Y:S02]  /*10410*/  @P0 LDG.E.U16 R37, desc[UR20][R52.64] ;  /* 0x0000001434250981 */ /* 0x0002a4000c1e1500 */
[----:B-1----:R-:W-:Y:S02]  /*10420*/  @P0 IMAD.MOV.U32 R52, RZ, RZ, R33 ;  /* 0x000000ffff340224 */ /* 0x002fe400078e0021 */
[----:B------:R-:W-:Y:S01]  /*10430*/  @P0 IMAD.MOV.U32 R53, RZ, RZ, R35 ;  /* 0x000000ffff350224 */ /* 0x000fe200078e0023 */
[----:B---3--:R-:W-:Y:S04]  /*10440*/  STL [R1+0x1398], R20 ;  /* 0x0013981401007387 */ /* 0x008fe80000100800 */
[----:B------:R1:W-:Y:S04]  /*10450*/  STL [R1+0xd14], R34 ;  /* 0x000d142201007387 */ /* 0x0003e80000100800 */
[----:B------:R-:W-:Y:S04]  /*10460*/  STL [R1+0x1498], R20 ;  /* 0x0014981401007387 */ /* 0x000fe80000100800 */
[----:B------:R-:W3:Y:S01]  /*10470*/  LDL.LU R13, [R1+0x152c] ;  /* 0x00152c00010d7983 */ /* 0x000ee20000300800 */
[----:B-1----:R-:W-:-:S03]  /*10480*/  LEA R34, P3, R30, R92, 0x1 ;  /* 0x0000005c1e227211 */ /* 0x002fc600078608ff */
[----:B------:R-:W-:Y:S04]  /*10490*/  STL [R1+0xd10], R36 ;  /* 0x000d102401007387 */ /* 0x000fe80000100800 */
[----:B------:R-:W-:Y:S04]  /*104a0*/  STL [R1+0xd1c], R33 ;  /* 0x000d1c2101007387 */ /* 0x000fe80000100800 */
[----:B------:R-:W4:Y:S04]  /*104b0*/  LDL.LU R48, [R1+0x1528] ;  /* 0x0015280001307983 */ /* 0x000f280000300800 */
[----:B------:R1:W-:Y:S04]  /*104c0*/  STL [R1+0xd18], R35 ;  /* 0x000d182301007387 */ /* 0x0003e80000100800 */
[----:B------:R-:W3:Y:S01]  /*104d0*/  @P0 LDG.E.U16 R54, desc[UR20][R52.64] ;  /* 0x0000001434360981 */ /* 0x000ee2000c1e1500 */
[----:B-1----:R-:W-:-:S05]  /*104e0*/  LEA.HI.X.SX32 R35, R30, R93, 0x1, P3 ;  /* 0x0000005d1e237211 */ /* 0x002fca00018f0eff */
[----:B------:R1:W4:Y:S01]  /*104f0*/  @P0 LDG.E.U16 R16, desc[UR20][R34.64] ;  /* 0x0000001422100981 */ /* 0x000322000c1e1500 */
[----:B------:R-:W-:Y:S01]  /*10500*/  IMAD R33, R32, UR11, RZ ;  /* 0x0000000b20217c24 */ /* 0x000fe2000f8e02ff */
[----:B------:R-:W-:Y:S01]  /*10510*/  SEL R30, R76, R41, !P6 ;  /* 0x000000294c1e7207 */ /* 0x000fe20007000000 */
[----:B------:R-:W0:Y:S03]  /*10520*/  LDCU UR11, c[0x0][0x3b0] ;  /* 0x00007600ff0b77ac */ /* 0x000e260008000800 */
[C---:B------:R-:W-:Y:S02]  /*10530*/  LEA R32, P3, R33.reuse, R92, 0x1 ;  /* 0x0000005c21207211 */ /* 0x040fe400078608ff */
[----:B------:R-:W-:Y:S01]  /*10540*/  PRMT R20, RZ, 0x7610, R20 ;  /* 0x00007610ff147816 */ /* 0x000fe20000000014 */
[----:B------:R-:W-:Y:S01]  /*10550*/  IMAD R30, R30, UR9, RZ ;  /* 0x000000091e1e7c24 */ /* 0x000fe2000f8e02ff */
[----:B------:R-:W-:Y:S01]  /*10560*/  PRMT R68, RZ, 0x7610, R68 ;  /* 0x00007610ff447816 */ /* 0x000fe20000000044 */
[----:B------:R-:W0:Y:S01]  /*10570*/  LDCU UR9, c[0x0][0x3b0] ;  /* 0x00007600ff0977ac */ /* 0x000e220008000800 */
[----:B--2---:R-:W-:Y:S04]  /*10580*/  STL [R1+0x13a0], R37 ;  /* 0x0013a02501007387 */ /* 0x004fe80000100800 */
[----:B---3--:R-:W-:Y:S04]  /*10590*/  STL [R1+0x13a4], R54 ;  /* 0x0013a43601007387 */ /* 0x008fe80000100800 */
[----:B------:R1:W-:Y:S04]  /*105a0*/  STL [R1+0xd24], R34 ;  /* 0x000d242201007387 */ /* 0x0003e80000100800 */
[----:B------:R-:W-:Y:S04]  /*105b0*/  STL [R1+0x14a0], R54 ;  /* 0x0014a03601007387 */ /* 0x000fe80000100800 */
[----:B------:R-:W2:Y:S01]  /*105c0*/  LDL.LU R41, [R1+0x1524] ;  /* 0x0015240001297983 */ /* 0x000ea20000300800 */
[----:B-1----:R-:W-:-:S03]  /*105d0*/  LEA.HI.X.SX32 R34, R33, R93, 0x1, P3 ;  /* 0x0000005d21227211 */ /* 0x002fc600018f0eff */
[----:B------:R1:W-:Y:S04]  /*105e0*/  STL [R1+0xd20], R35 ;  /* 0x000d202301007387 */ /* 0x0003e80000100800 */
[----:B----4-:R3:W-:Y:S01]  /*105f0*/  STL [R1+0x7d0], R16 ;  /* 0x0007d01001007387 */ /* 0x0107e20000100800 */
[----:B-1----:R-:W-:Y:S01]  /*10600*/  @P0 IMAD.MOV.U32 R35, RZ, RZ, R34 ;  /* 0x000000ffff230224 */ /* 0x002fe200078e0022 */
[----:B---3--:R-:W-:Y:S02]  /*10610*/  SEL R16, R76, R12, !P6 ;  /* 0x0000000c4c107207 */ /* 0x008fe40007000000 */
[----:B------:R-:W3:Y:S04]  /*10620*/  LDL.LU R12, [R1+0x1520] ;  /* 0x00152000010c7983 */ /* 0x000ee80000300800 */
[----:B------:R-:W-:Y:S04]  /*10630*/  STL [R1+0xd2c], R32 ;  /* 0x000d2c2001007387 */ /* 0x000fe80000100800 */
[----:B------:R1:W-:Y:S01]  /*10640*/  STL [R1+0xd28], R34 ;  /* 0x000d282201007387 */ /* 0x0003e20000100800 */
[----:B------:R-:W-:Y:S01]  /*10650*/  IMAD R33, R16, UR10, RZ ;  /* 0x0000000a10217c24 */ /* 0x000fe2000f8e02ff */
[----:B------:R-:W-:Y:S01]  /*10660*/  LEA R16, P3, R30, R92, 0x1 ;  /* 0x0000005c1e107211 */ /* 0x000fe200078608ff */
[----:B------:R-:W4:Y:S01]  /*10670*/  LDCU UR10, c[0x0][0x3b0] ;  /* 0x00007600ff0a77ac */ /* 0x000f220008000800 */
[----:B-1----:R-:W-:-:S05]  /*10680*/  @P0 IMAD.MOV.U32 R34, RZ, RZ, R32 ;  /* 0x000000ffff220224 */ /* 0x002fca00078e0020 */
[----:B------:R1:W2:Y:S01]  /*10690*/  @P0 LDG.E.U16 R20, desc[UR20][R34.64] ;  /* 0x0000001422140981 */ /* 0x0002a2000c1e1500 */
[----:B------:R-:W-:Y:S01]  /*106a0*/  LEA.HI.X.SX32 R32, R30, R93, 0x1, P3 ;  /* 0x0000005d1e207211 */ /* 0x000fe200018f0eff */
[----:B-1----:R-:W-:-:S04]  /*106b0*/  @P0 IMAD.MOV.U32 R34, RZ, RZ, R16 ;  /* 0x000000ffff220224 */ /* 0x002fc800078e0010 */
[----:B------:R-:W-:-:S05]  /*106c0*/  @P0 IMAD.MOV.U32 R35, RZ, RZ, R32 ;  /* 0x000000ffff230224 */ /* 0x000fca00078e0020 */
[----:B------:R1:W3:Y:S01]  /*106d0*/  @P0 LDG.E.U16 R68, desc[UR20][R34.64] ;  /* 0x0000001422440981 */ /* 0x0002e2000c1e1500 */
[----:B------:R-:W-:-:S03]  /*106e0*/  LEA R30, P3, R33, R92, 0x1 ;  /* 0x0000005c211e7211 */ /* 0x000fc600078608ff */
[----:B------:R0:W-:Y:S01]  /*106f0*/  STL [R1+0xd34], R16 ;  /* 0x000d341001007387 */ /* 0x0001e20000100800 */
[----:B------:R-:W-:Y:S02]  /*10700*/  LEA.HI.X.SX32 R33, R33, R93, 0x1, P3 ;  /* 0x0000005d21217211 */ /* 0x000fe400018f0eff */
[----:B------:R-:W-:Y:S01]  /*10710*/  PRMT R83, RZ, 0x7610, R83 ;  /* 0x00007610ff537816 */ /* 0x000fe20000000053 */
[----:B-1----:R-:W-:Y:S02]  /*10720*/  @P0 IMAD.MOV.U32 R34, RZ, RZ, R30 ;  /* 0x000000ffff220224 */ /* 0x002fe400078e001e */
[----:B------:R-:W-:-:S05]  /*10730*/  @P0 IMAD.MOV.U32 R35, RZ, RZ, R33 ;  /* 0x000000ffff230224 */ /* 0x000fca00078e0021 */
[----:B------:R-:W4:Y:S01]  /*10740*/  @P0 LDG.E.U16 R83, desc[UR20][R34.64] ;  /* 0x0000001422530981 */ /* 0x000f22000c1e1500 */
[----:B0-----:R-:W-:-:S03]  /*10750*/  SEL R16, R76, R21, !P6 ;  /* 0x000000154c107207 */ /* 0x001fc60007000000 */
[----:B--2---:R0:W-:Y:S02]  /*10760*/  STL [R1+0x7ec], R20 ;  /* 0x0007ec1401007387 */ /* 0x0041e40000100800 */
[----:B0-----:R-:W-:Y:S02]  /*10770*/  SEL R20, R76, R4, !P6 ;  /* 0x000000044c147207 */ /* 0x001fe40007000000 */
[----:B------:R-:W2:Y:S04]  /*10780*/  LDL.LU R4, [R1+0x151c] ;  /* 0x00151c0001047983 */ /* 0x000ea80000300800 */
[----:B------:R-:W-:Y:S04]  /*10790*/  STL [R1+0xd30], R32 ;  /* 0x000d302001007387 */ /* 0x000fe80000100800 */
[----:B------:R0:W-:Y:S04]  /*107a0*/  STL [R1+0xd3c], R30 ;  /* 0x000d3c1e01007387 */ /* 0x0001e80000100800 */
[----:B---3--:R-:W-:Y:S04]  /*107b0*/  STL [R1+0x13ac], R68 ;  /* 0x0013ac4401007387 */ /* 0x008fe80000100800 */
[----:B------:R1:W-:Y:S04]  /*107c0*/  STL [R1+0xd38], R33 ;  /* 0x000d382101007387 */ /* 0x0003e80000100800 */
[----:B------:R-:W3:Y:S01]  /*107d0*/  LDL.LU R21, [R1+0x1518] ;  /* 0x0015180001157983 */ /* 0x000ee20000300800 */
[----:B------:R-:W-:-:S02]  /*107e0*/  IMAD R20, R20, UR7, RZ ;  /* 0x0000000714147c24 */ /* 0x000fc4000f8e02ff */
[----:B------:R-:W-:Y:S01]  /*107f0*/  IMAD R16, R16, UR9, RZ ;  /* 0x0000000910107c24 */ /* 0x000fe2000f8e02ff */
[----:B0-----:R-:W-:Y:S01]  /*10800*/  SEL R30, R76, R14, !P6 ;  /* 0x0000000e4c1e7207 */ /* 0x001fe20007000000 */
[----:B----4-:R-:W-:Y:S01]  /*10810*/  STL [R1+0x13b0], R83 ;  /* 0x0013b05301007387 */ /* 0x010fe20000100800 */
[CC--:B------:R-:W-:Y:S01]  /*10820*/  LEA R32, P3, R20.reuse, R92.reuse, 0x1 ;  /* 0x0000005c14207211 */ /* 0x0c0fe200078608ff */
[----:B------:R-:W0:Y:S03]  /*10830*/  LDCU UR7, c[0x0][0x3b0] ;  /* 0x00007600ff0777ac */ /* 0x000e260008000800 */
[----:B-1----:R-:W-:Y:S01]  /*10840*/  LEA.HI.X.SX32 R33, R20, R93, 0x1, P3 ;  /* 0x0000005d14217211 */ /* 0x002fe200018f0eff */
[----:B------:R-:W1:Y:S01]  /*10850*/  LDCU UR9, c[0x0][0x3b0] ;  /* 0x00007600ff0977ac */ /* 0x000e620008000800 */
[----:B------:R-:W-:Y:S01]  /*10860*/  LEA R20, P3, R16, R92, 0x1 ;  /* 0x0000005c10147211 */ /* 0x000fe200078608ff */
[----:B------:R4:W-:Y:S04]  /*10870*/  STL [R1+0xd44], R32 ;  /* 0x000d442001007387 */ /* 0x0009e80000100800 */
[----:B------:R-:W-:Y:S01]  /*10880*/  @P0 IMAD.MOV.U32 R34, RZ, RZ, R20 ;  /* 0x000000ffff220224 */ /* 0x000fe200078e0014 */
[----:B--2---:R-:W-:-:S06]  /*10890*/  PRMT R4, RZ, 0x7610, R4 ;  /* 0x00007610ff047816 */ /* 0x004fcc0000000004 */
[----:B------:R4:W2:Y:S02]  /*108a0*/  @P0 LDG.E.U16 R4, desc[UR20][R32.64] ;  /* 0x0000001420040981 */ /* 0x0008a4000c1e1500 */
[----:B----4-:R-:W-:Y:S01]  /*108b0*/  IMAD R32, R30, UR10, RZ ;  /* 0x0000000a1e207c24 */ /* 0x010fe2000f8e02ff */
[----:B------:R-:W-:Y:S02]  /*108c0*/  LEA.HI.X.SX32 R30, R16, R93, 0x1, P3 ;  /* 0x0000005d101e7211 */ /* 0x000fe400018f0eff */
[----:B---3--:R-:W-:Y:S01]  /*108d0*/  PRMT R21, RZ, 0x7610, R21 ;  /* 0x00007610ff157816 */ /* 0x008fe20000000015 */
[----:B------:R-:W-:Y:S02]  /*108e0*/  STL [R1+0x14a4], R83 ;  /* 0x0014a45301007387 */ /* 0x000fe40000100800 */
[----:B------:R-:W-:Y:S01]  /*108f0*/  @P0 IMAD.MOV.U32 R35, RZ, RZ, R30 ;  /* 0x000000ffff230224 */ /* 0x000fe200078e001e */
[----:B------:R-:W3:Y:S01]  /*10900*/  LDCU UR10, c[0x0][0x3b0] ;  /* 0x00007600ff0a77ac */ /* 0x000ee20008000800 */
[----:B------:R-:W4:Y:S04]  /*10910*/  LDL.LU R14, [R1+0x1514] ;  /* 0x00151400010e7983 */ /* 0x000f280000300800 */
[----:B------:R-:W3:Y:S04]  /*10920*/  @P0 LDG.E.U16 R21, desc[UR20][R34.64] ;  /* 0x0000001422150981 */ /* 0x000ee8000c1e1500 */
[----:B------:R-:W-:Y:S01]  /*10930*/  STL [R1+0xd40], R33 ;  /* 0x000d402101007387 */ /* 0x000fe20000100800 */
[----:B------:R-:W-:-:S03]  /*10940*/  LEA R16, P3, R32, R92, 0x1 ;  /* 0x0000005c20107211 */ /* 0x000fc600078608ff */
[----:B--2---:R2:W-:Y:S04]  /*10950*/  STL [R1+0x13b8], R4 ;  /* 0x0013b80401007387 */ /* 0x0045e80000100800 */
[----:B------:R0:W-:Y:S01]  /*10960*/  STL [R1+0xd4c], R20 ;  /* 0x000d4c1401007387 */ /* 0x0001e20000100800 */
[----:B--2---:R-:W-:-:S03]  /*10970*/  SEL R4, R76, R38, !P6 ;  /* 0x000000264c047207 */ /* 0x004fc60007000000 */
[----:B------:R-:W2:Y:S04]  /*10980*/  LDL.LU R38, [R1+0x1510] ;  /* 0x0015100001267983 */ /* 0x000ea80000300800 */
[----:B------:R1:W-:Y:S01]  /*10990*/  STL [R1+0xd48], R30 ;  /* 0x000d481e01007387 */ /* 0x0003e20000100800 */
[----:B0-----:R-:W-:-:S03]  /*109a0*/  SEL R20, R76, R5, !P6 ;  /* 0x000000054c147207 */ /* 0x001fc60007000000 */
[----:B---3--:R-:W-:Y:S01]  /*109b0*/  STL [R1+0x13bc], R21 ;  /* 0x0013bc1501007387 */ /* 0x008fe20000100800 */
[----:B-1----:R-:W-:-:S03]  /*109c0*/  IMAD R30, R4, UR7, RZ ;  /* 0x00000007041e7c24 */ /* 0x002fc6000f8e02ff */
[----:B------:R-:W-:Y:S01]  /*109d0*/  STL [R1+0xd54], R16 ;  /* 0x000d541001007387 */ /* 0x000fe20000100800 */
[----:B------:R-:W-:Y:S02]  /*109e0*/  SEL R4, R76, R55, !P6 ;  /* 0x000000374c047207 */ /* 0x000fe40007000000 */
[----:B------:R-:W-:Y:S01]  /*109f0*/  LEA.HI.X.SX32 R32, R32, R93, 0x1, P3 ;  /* 0x0000005d20207211 */ /* 0x000fe200018f0eff */
[----:B------:R0:W-:Y:S01]  /*10a00*/  STL [R1+0x14a8], R21 ;  /* 0x0014a81501007387 */ /* 0x0001e20000100800 */
[----:B--2---:R-:W-:-:S03]  /*10a10*/  PRMT R38, RZ, 0x7610, R38 ;  /* 0x00007610ff267816 */ /* 0x004fc60000000026 */
[----:B------:R-:W2:Y:S01]  /*10a20*/  LDL.LU R5, [R1+0x150c] ;  /* 0x00150c0001057983 */ /* 0x000ea20000300800 */
[----:B------:R-:W-:Y:S01]  /*10a30*/  IMAD R20, R20, UR9, RZ ;  /* 0x0000000914147c24 */ /* 0x000fe2000f8e02ff */
[----:B------:R-:W-:Y:S01]  /*10a40*/  @P0 MOV R33, R32 ;  /* 0x0000002000210202 */ /* 0x000fe20000000f00 */
[----:B------:R-:W-:Y:S01]  /*10a50*/  IMAD R4, R4, UR11, RZ ;  /* 0x0000000b04047c24 */ /* 0x000fe2000f8e02ff */
[----:B------:R-:W3:Y:S01]  /*10a60*/  LDL.LU R55, [R1+0x1508] ;  /* 0x0015080001377983 */ /* 0x000ee20000300800 */
[----:B0-----:R-:W-:Y:S01]  /*10a70*/  LEA R21, P3, R30, R92, 0x1 ;  /* 0x0000005c1e157211 */ /* 0x001fe200078608ff */
[----:B------:R-:W0:Y:S02]  /*10a80*/  LDCU UR7, c[0x0][0x3b0] ;  /* 0x00007600ff0777ac */ /* 0x000e240008000800 */
[----:B------:R1:W-:Y:S01]  /*10a90*/  STL [R1+0xd50], R32 ;  /* 0x000d502001007387 */ /* 0x0003e20000100800 */
[----:B------:R-:W-:Y:S01]  /*10aa0*/  PRMT R18, RZ, 0x7610, R18 ;  /* 0x00007610ff127816 */ /* 0x000fe20000000012 */
[----:B------:R-:W0:Y:S01]  /*10ab0*/  LDCU UR9, c[0x0][0x3b0] ;  /* 0x00007600ff0977ac */ /* 0x000e220008000800 */
[----:B------:R-:W-:-:S02]  /*10ac0*/  PRMT R19, RZ, 0x7610, R19 ;  /* 0x00007610ff137816 */ /* 0x000fc40000000013 */
[----:B------:R-:W-:Y:S01]  /*10ad0*/  PRMT R51, RZ, 0x7610, R51 ;  /* 0x00007610ff337816 */ /* 0x000fe20000000033 */
[----:B------:R-:W0:Y:S01]  /*10ae0*/  LDCU UR11, c[0x0][0x3b0] ;  /* 0x00007600ff0b77ac */ /* 0x000e220008000800 */
[----:B-1----:R-:W-:-:S05]  /*10af0*/  @P0 IMAD.MOV.U32 R32, RZ, RZ, R16 ;  /* 0x000000ffff200224 */ /* 0x002fca00078e0010 */
[----:B------:R1:W2:Y:S01]  /*10b00*/  @P0 LDG.E.U16 R38, desc[UR20][R32.64] ;  /* 0x0000001420260981 */ /* 0x0002a2000c1e1500 */
[----:B------:R-:W-:Y:S01]  /*10b10*/  @P0 IMAD.MOV.U32 R34, RZ, RZ, R21 ;  /* 0x000000ffff220224 */ /* 0x000fe200078e0015 */
[----:B-1----:R-:W-:-:S05]  /*10b20*/  LEA.HI.X.SX32 R33, R30, R93, 0x1, P3 ;  /* 0x0000005d1e217211 */ /* 0x002fca00018f0eff */
[----:B------:R-:W-:Y:S01]  /*10b30*/  @P0 IMAD.MOV.U32 R35, RZ, RZ, R33 ;  /* 0x000000ffff230224 */ /* 0x000fe200078e0021 */
[----:B---3--:R-:W-:-:S06]  /*10b40*/  PRMT R55, RZ, 0x7610, R55 ;  /* 0x00007610ff377816 */ /* 0x008fcc0000000037 */
[----:B------:R-:W3:Y:S01]  /*10b50*/  @P0 LDG.E.U16 R55, desc[UR20][R34.64] ;  /* 0x0000001422370981 */ /* 0x000ee2000c1e1500 */
[----:B------:R-:W-:Y:S02]  /*10b60*/  LEA R30, P3, R20, R92, 0x1 ;  /* 0x0000005c141e7211 */ /* 0x000fe400078608ff */
[----:B------:R-:W-:Y:S02]  /*10b70*/  SEL R16, R76, R6, !P6 ;  /* 0x000000064c107207 */ /* 0x000fe40007000000 */
[-C--:B------:R-:W-:Y:S01]  /*10b80*/  LEA.HI.X.SX32 R32, R20, R93.reuse, 0x1, P3 ;  /* 0x0000005d14207211 */ /* 0x080fe200018f0eff */
[----:B--2---:R-:W-:Y:S04]  /*10b90*/  STL [R1+0x13c4], R38 ;  /* 0x0013c42601007387 */ /* 0x004fe80000100800 */
[----:B------:R-:W-:Y:S04]  /*10ba0*/  STL [R1+0xd5c], R21 ;  /* 0x000d5c1501007387 */ /* 0x000fe80000100800 */
[----:B------:R-:W2:Y:S04]  /*10bb0*/  LDL.LU R6, [R1+0x1504] ;  /* 0x0015040001067983 */ /* 0x000ea80000300800 */
[----:B------:R1:W-:Y:S01]  /*10bc0*/  STL [R1+0xd58], R33 ;  /* 0x000d582101007387 */ /* 0x0003e20000100800 */
[----:B------:R-:W-:Y:S01]  /*10bd0*/  IMAD R16, R16, UR10, RZ ;  /* 0x0000000a10107c24 */ /* 0x000fe2000f8e02ff */
[CC--:B------:R-:W-:Y:S01]  /*10be0*/  LEA R20, P3, R4.reuse, R92.reuse, 0x1 ;  /* 0x0000005c04147211 */ /* 0x0c0fe200078608ff */
[----:B------:R-:W0:Y:S01]  /*10bf0*/  LDCU UR10, c[0x0][0x3b0] ;  /* 0x00007600ff0a77ac */ /* 0x000e220008000800 */
[----:B------:R-:W-:Y:S04]  /*10c00*/  STL [R1+0xd64], R30 ;  /* 0x000d641e01007387 */ /* 0x000fe80000100800 */
[----:B------:R4:W-:Y:S01]  /*10c10*/  STL [R1+0xd60], R32 ;  /* 0x000d602001007387 */ /* 0x0009e20000100800 */
[----:B-1----:R-:W-:Y:S01]  /*10c20*/  @P0 IMAD.MOV.U32 R33, RZ, RZ, R32 ;  /* 0x000000ffff210224 */ /* 0x002fe200078e0020 */
[----:B------:R-:W-:Y:S01]  /*10c30*/  LEA.HI.X.SX32 R21, R4, R93, 0x1, P3 ;  /* 0x0000005d04157211 */ /* 0x000fe200018f0eff */
[----:B----4-:R-:W-:Y:S01]  /*10c40*/  @P0 IMAD.MOV.U32 R32, RZ, RZ, R30 ;  /* 0x000000ffff200224 */ /* 0x010fe200078e001e */
[----:B------:R-:W-:-:S03]  /*10c50*/  LEA R4, P3, R16, R92, 0x1 ;  /* 0x0000005c10047211 */ /* 0x000fc600078608ff */
[----:B------:R1:W4:Y:S04]  /*10c60*/  @P0 LDG.E.U16 R19, desc[UR20][R20.64] ;  /* 0x0000001414130981 */ /* 0x000328000c1e1500 */
[----:B------:R-:W2:Y:S01]  /*10c70*/  @P0 LDG.E.U16 R18, desc[UR20][R32.64] ;  /* 0x0000001420120981 */ /* 0x000ea2000c1e1500 */
[----:B------:R-:W-:-:S03]  /*10c80*/  LEA.HI.X.SX32 R16, R16, R93, 0x1, P3 ;  /* 0x0000005d10107211 */ /* 0x000fc600018f0eff */
[----:B------:R1:W-:Y:S02]  /*10c90*/  STL [R1+0xd6c], R20 ;  /* 0x000d6c1401007387 */ /* 0x0003e40000100800 */
[----:B-1----:R-:W-:Y:S02]  /*10ca0*/  @P0 IMAD.MOV.U32 R20, RZ, RZ, R4 ;  /* 0x000000ffff140224 */ /* 0x002fe400078e0004 */
[----:B---3--:R-:W-:Y:S04]  /*10cb0*/  STL [R1+0x13c8], R55 ;  /* 0x0013c83701007387 */ /* 0x008fe80000100800 */
[----:B------:R-:W-:Y:S04]  /*10cc0*/  STL [R1+0x14b0], R55 ;  /* 0x0014b03701007387 */ /* 0x000fe80000100800 */
[----:B------:R1:W-:Y:S02]  /*10cd0*/  STL [R1+0xd68], R21 ;  /* 0x000d681501007387 */ /* 0x0003e40000100800 */
[----:B-1----:R-:W-:-:S05]  /*10ce0*/  @P0 IMAD.MOV.U32 R21, RZ, RZ, R16 ;  /* 0x000000ffff150224 */ /* 0x002fca00078e0010 */
[----:B------:R1:W3:Y:S01]  /*10cf0*/  @P0 LDG.E.U16 R51, desc[UR20][R20.64] ;  /* 0x0000001414330981 */ /* 0x0002e2000c1e1500 */
[----:B------:R-:W-:-:S03]  /*10d00*/  ISETP.GT.U32.AND P3, PT, R2, R26, PT ;  /* 0x0000001a0200720c */ /* 0x000fc60003f64070 */
[----:B------:R-:W-:Y:S04]  /*10d10*/  STL [R1+0xd74], R4 ;  /* 0x000d740401007387 */ /* 0x000fe80000100800 */
[----:B------:R-:W-:Y:S06]  /*10d20*/  STL [R1+0xd70], R16 ;  /* 0x000d701001007387 */ /* 0x000fec0000100800 */
[----:B------:R-:W-:Y:S01]  /*10d30*/  @!P3 IMAD.IADD R26, R26, 0x1, -R2 ;  /* 0x000000011a1ab824 */ /* 0x000fe200078e0a02 */
[----:B--2---:R2:W-:Y:S02]  /*10d40*/  STL [R1+0x7c8], R18 ;  /* 0x0007c81201007387 */ /* 0x0045e40000100800 */
[----:B--2---:R-:W-:-:S02]  /*10d50*/  SEL R18, R76, R23, !P6 ;  /* 0x000000174c127207 */ /* 0x004fc40007000000 */
[----:B------:R-:W2:Y:S04]  /*10d60*/  LDL.LU R23, [R1+0x1500] ;  /* 0x0015000001177983 */ /* 0x000ea80000300800 */
[----:B----4-:R0:W-:Y:S02]  /*10d70*/  STL [R1+0x7d4], R19 ;  /* 0x0007d41301007387 */ /* 0x0101e40000100800 */
[----:B0-----:R-:W-:Y:S01]  /*10d80*/  IMAD R19, R18, UR7, RZ ;  /* 0x0000000712137c24 */ /* 0x001fe2000f8e02ff */
[----:B------:R-:W-:Y:S01]  /*10d90*/  SEL R18, R76, R22, !P6 ;  /* 0x000000164c127207 */ /* 0x000fe20007000000 */
[----:B------:R-:W0:Y:S03]  /*10da0*/  LDCU UR7, c[0x0][0x3b0] ;  /* 0x00007600ff0777ac */ /* 0x000e260008000800 */
[----:B------:R-:W-:-:S02]  /*10db0*/  LEA R16, P3, R19, R92, 0x1 ;  /* 0x0000005c13107211 */ /* 0x000fc400078608ff */
[C---:B------:R-:W-:Y:S02]  /*10dc0*/  SEL R4, R76.reuse, R39, !P6 ;  /* 0x000000274c047207 */ /* 0x040fe40007000000 */
[----:B-1----:R-:W-:Y:S02]  /*10dd0*/  LEA.HI.X.SX32 R20, R19, R93, 0x1, P3 ;  /* 0x0000005d13147211 */ /* 0x002fe400018f0eff */
[----:B------:R-:W-:Y:S02]  /*10de0*/  SEL R19, R76, R56, !P6 ;  /* 0x000000384c137207 */ /* 0x000fe40007000000 */
[----:B------:R-:W-:Y:S01]  /*10df0*/  PRMT R80, RZ, 0x7610, R80 ;  /* 0x00007610ff507816 */ /* 0x000fe20000000050 */
[----:B------:R-:W-:Y:S01]  /*10e00*/  @P0 IMAD.MOV.U32 R21, RZ, RZ, R20 ;  /* 0x000000ffff150224 */ /* 0x000fe200078e0014 */
[----:B---3--:R-:W-:Y:S04]  /*10e10*/  STL [R1+0x13d0], R51 ;  /* 0x0013d03301007387 */ /* 0x008fe80000100800 */
[----:B------:R-:W3:Y:S04]  /*10e20*/  LDL.LU R22, [R1+0x14fc] ;  /* 0x0014fc0001167983 */ /* 0x000ee80000300800 */
[----:B------:R-:W4:Y:S04]  /*10e30*/  LDL.LU R39, [R1+0x14f8] ;  /* 0x0014f80001277983 */ /* 0x000f280000300800 */
[----:B------:R-:W-:Y:S04]  /*10e40*/  STL [R1+0xd7c], R16 ;  /* 0x000d7c1001007387 */ /* 0x000fe80000100800 */
[----:B------:R-:W2:Y:S04]  /*10e50*/  LDL.LU R56, [R1+0x14f4] ;  /* 0x0014f40001387983 */ /* 0x000ea80000300800 */
[----:B------:R1:W-:Y:S02]  /*10e60*/  STL [R1+0xd78], R20 ;  /* 0x000d781401007387 */ /* 0x0003e40000100800 */
[----:B-1----:R-:W-:-:S05]  /*10e70*/  @P0 IMAD.MOV.U32 R20, RZ, RZ, R16 ;  /* 0x000000ffff140224 */ /* 0x002fca00078e0010 */
[----:B------:R1:W2:Y:S01]  /*10e80*/  @P0 LDG.E.U16 R80, desc[UR20][R20.64] ;  /* 0x0000001414500981 */ /* 0x0002a2000c1e1500 */
[----:B------:R-:W-:Y:S01]  /*10e90*/  IMAD R18, R18, UR9, RZ ;  /* 0x0000000912127c24 */ /* 0x000fe2000f8e02ff */
[----:B------:R-:W-:Y:S01]  /*10ea0*/  PRMT R5, RZ, 0x7610, R5 ;  /* 0x00007610ff057816 */ /* 0x000fe20000000005 */
[----:B------:R-:W-:Y:S01]  /*10eb0*/  IMAD R4, R4, UR10, RZ ;  /* 0x0000000a04047c24 */ /* 0x000fe2000f8e02ff */
[----:B---3--:R-:W-:Y:S01]  /*10ec0*/  PRMT R22, RZ, 0x7610, R22 ;  /* 0x00007610ff167816 */ /* 0x008fe20000000016 */
[----:B-1----:R-:W-:Y:S01]  /*10ed0*/  IMAD R20, R19, UR11, RZ ;  /* 0x0000000b13147c24 */ /* 0x002fe2000f8e02ff */
[CC--:B------:R-:W-:Y:S01]  /*10ee0*/  LEA R30, P3, R18.reuse, R92.reuse, 0x1 ;  /* 0x0000005c121e7211 */ /* 0x0c0fe200078608ff */
[----:B------:R-:W1:Y:S03]  /*10ef0*/  LDCU UR9, c[0x0][0x3b0] ;  /* 0x00007600ff0977ac */ /* 0x000e660008000800 */
[-C--:B------:R-:W-:Y:S01]  /*10f00*/  LEA.HI.X.SX32 R32, R18, R93.reuse, 0x1, P3 ;  /* 0x0000005d12207211 */ /* 0x080fe200018f0eff */
[----:B------:R-:W3:Y:S04]  /*10f10*/  LDCU UR10, c[0x0][0x3b0] ;  /* 0x00007600ff0a77ac */ /* 0x000ee80008000800 */
[----:B------:R-:W-:Y:S01]  /*10f20*/  @P0 IMAD.MOV.U32 R33, RZ, RZ, R32 ;  /* 0x000000ffff210224 */ /* 0x000fe200078e0020 */
[C---:B------:R-:W-:Y:S01]  /*10f30*/  LEA R19, P3, R4.reuse, R92, 0x1 ;  /* 0x0000005c04137211 */ /* 0x040fe200078608ff */
[----:B------:R-:W0:Y:S03]  /*10f40*/  LDCU UR11, c[0x0][0x3b0] ;  /* 0x00007600ff0b77ac */ /* 0x000e260008000800 */
[----:B------:R-:W-:Y:S01]  /*10f50*/  LEA.HI.X.SX32 R21, R4, R93, 0x1, P3 ;  /* 0x0000005d04157211 */ /* 0x000fe200018f0eff */
[----:B--2---:R-:W-:Y:S04]  /*10f60*/  STL [R1+0x13d4], R80 ;  /* 0x0013d45001007387 */ /* 0x004fe80000100800 */
[----:B------:R-:W-:Y:S04]  /*10f70*/  STL [R1+0xd84], R30 ;  /* 0x000d841e01007387 */ /* 0x000fe80000100800 */
[----:B------:R2:W-:Y:S02]  /*10f80*/  STL [R1+0xd80], R32 ;  /* 0x000d802001007387 */ /* 0x0005e40000100800 */
[----:B--2---:R-:W-:-:S05]  /*10f90*/  @P0 IMAD.MOV.U32 R32, RZ, RZ, R30 ;  /* 0x000000ffff200224 */ /* 0x004fca00078e001e */
[----:B------:R2:W3:Y:S02]  /*10fa0*/  @P0 LDG.E.U16 R5, desc[UR20][R32.64] ;  /* 0x0000001420050981 */ /* 0x0004e4000c1e1500 */
[----:B--2---:R-:W-:Y:S01]  /*10fb0*/  @P0 MOV R32, R19 ;  /* 0x0000001300200202 */ /* 0x004fe20000000f00 */
[----:B------:R-:W-:-:S05]  /*10fc0*/  @P0 IMAD.MOV.U32 R33, RZ, RZ, R21 ;  /* 0x000000ffff210224 */ /* 0x000fca00078e0015 */
[----:B------:R-:W2:Y:S01]  /*10fd0*/  @P0 LDG.E.U16 R22, desc[UR20][R32.64] ;  /* 0x0000001420160981 */ /* 0x000ea2000c1e1500 */
[C---:B------:R-:W-:Y:S02]  /*10fe0*/  SEL R16, R76.reuse, R75, !P6 ;  /* 0x0000004b4c107207 */ /* 0x040fe40007000000 */
[----:B------:R-:W-:Y:S02]  /*10ff0*/  SEL R18, R76, R46, !P6 ;  /* 0x0000002e4c127207 */ /* 0x000fe40007000000 */
[----:B------:R-:W-:Y:S01]  /*11000*/  LEA R4, P3, R20, R92, 0x1 ;  /* 0x0000005c14047211 */ /* 0x000fe200078608ff */
[----:B0-----:R-:W-:Y:S01]  /*11010*/  IMAD R16, R16, UR7, RZ ;  /* 0x0000000710107c24 */ /* 0x001fe2000f8e02ff */
[----:B------:R-:W-:Y:S01]  /*11020*/  STL [R1+0xd8c], R19 ;  /* 0x000d8c1301007387 */ /* 0x000fe20000100800 */
[----:B------:R-:W-:Y:S01]  /*11030*/  IMAD R18, R18, UR12, RZ ;  /* 0x0000000c12127c24 */ /* 0x000fe2000f8e02ff */
[----:B------:R-:W-:Y:S01]  /*11040*/  LEA.HI.X.SX32 R20, R20, R93, 0x1, P3 ;  /* 0x0000005d14147211 */ /* 0x000fe200018f0eff */
[----:B------:R-:W0:Y:S01]  /*11050*/  LDCU UR7, c[0x0][0x3b0] ;  /* 0x00007600ff0777ac */ /* 0x000e220008000800 */
[----:B------:R1:W-:Y:S01]  /*11060*/  STL [R1+0xd88], R21 ;  /* 0x000d881501007387 */ /* 0x0003e20000100800 */
[----:B----4-:R-:W-:-:S02]  /*11070*/  PRMT R39, RZ, 0x7610, R39 ;  /* 0x00007610ff277816 */ /* 0x010fc40000000027 */
[----:B------:R-:W-:Y:S02]  /*11080*/  PRMT R56, RZ, 0x7610, R56 ;  /* 0x00007610ff387816 */ /* 0x000fe40000000038 */
[----:B------:R-:W-:Y:S02]  /*11090*/  PRMT R15, RZ, 0x7610, R15 ;  /* 0x00007610ff0f7816 */ /* 0x000fe4000000000f */
[----:B------:R-:W-:Y:S02]  /*110a0*/  PRMT R80, RZ, 0x7610, R80 ;  /* 0x00007610ff507816 */ /* 0x000fe40000000050 */
[----:B------:R-:W-:Y:S01]  /*110b0*/  PRMT R17, RZ, 0x7610, R17 ;  /* 0x00007610ff117816 */ /* 0x000fe20000000011 */
[----:B-1----:R-:W-:Y:S01]  /*110c0*/  @P0 IMAD.MOV.U32 R21, RZ, RZ, R20 ;  /* 0x000000ffff150224 */ /* 0x002fe200078e0014 */
[----:B------:R-:W-:Y:S02]  /*110d0*/  PRMT R81, RZ, 0x7610, R81 ;  /* 0x00007610ff517816 */ /* 0x000fe40000000051 */
[----:B------:R-:W-:-:S02]  /*110e0*/  PRMT R6, RZ, 0x7610, R6 ;  /* 0x00007610ff067816 */ /* 0x000fc40000000006 */
[----:B------:R-:W-:Y:S02]  /*110f0*/  SEL R11, R76, R11, !P6 ;  /* 0x0000000b4c0b7207 */ /* 0x000fe40007000000 */
[----:B------:R-:W-:Y:S01]  /*11100*/  PRMT R23, RZ, 0x7610, R23 ;  /* 0x00007610ff177816 */ /* 0x000fe20000000017 */
[----:B------:R-:W-:Y:S02]  /*11110*/  IMAD.MOV.U32 R75, RZ, RZ, R12 ;  /* 0x000000ffff4b7224 */ /* 0x000fe400078e000c */
[C---:B------:R-:W-:Y:S02]  /*11120*/  VIADD R73, R60.reuse, 0x79 ;  /* 0x000000793c497836 */ /* 0x040fe40000000000 */
[C---:B------:R-:W-:Y:S02]  /*11130*/  VIADD R70, R60.reuse, 0x7b ;  /* 0x0000007b3c467836 */ /* 0x040fe40000000000 */
[----:B------:R-:W-:Y:S01]  /*11140*/  VIADD R69, R60, 0x7c ;  /* 0x0000007c3c457836 */ /* 0x000fe20000000000 */
[----:B------:R-:W-:Y:S01]  /*11150*/  SEL R58, R76, R58, !P6 ;  /* 0x0000003a4c3a7207 */ /* 0x000fe20007000000 */
[----:B------:R-:W-:Y:S01]  /*11160*/  IMAD.MOV.U32 R77, RZ, RZ, R29 ;  /* 0x000000ffff4d7224 */ /* 0x000fe200078e001d */
[----:B------:R-:W1:Y:S01]  /*11170*/  LDCU UR12, c[0x0][0x3b0] ;  /* 0x00007600ff0c77ac */ /* 0x000e620008000800 */
[----:B---3--:R3:W-:Y:S04]  /*11180*/  STL [R1+0x13dc], R5 ;  /* 0x0013dc0501007387 */ /* 0x0087e80000100800 */
[----:B------:R-:W-:Y:S01]  /*11190*/  STL [R1+0xd94], R4 ;  /* 0x000d940401007387 */ /* 0x000fe20000100800 */
[----:B---3--:R-:W-:-:S03]  /*111a0*/  LEA R5, P3, R16, R92, 0x1 ;  /* 0x0000005c10057211 */ /* 0x008fc600078608ff */
[----:B------:R3:W-:Y:S01]  /*111b0*/  STL [R1+0xd90], R20 ;  /* 0x000d901401007387 */ /* 0x0007e20000100800 */
[-C--:B------:R-:W-:Y:S02]  /*111c0*/  LEA.HI.X.SX32 R19, R16, R93.reuse, 0x1, P3 ;  /* 0x0000005d10137211 */ /* 0x080fe400018f0eff */
[C---:B------:R-:W-:Y:S01]  /*111d0*/  LEA R16, P3, R18.reuse, R92, 0x1 ;  /* 0x0000005c12107211 */ /* 0x040fe200078608ff */
[----:B------:R-:W-:Y:S01]  /*111e0*/  STL [R1+0xd9c], R5 ;  /* 0x000d9c0501007387 */ /* 0x000fe20000100800 */
[----:B---3--:R-:W-:Y:S02]  /*111f0*/  @P0 IMAD.MOV.U32 R20, RZ, RZ, R4 ;  /* 0x000000ffff140224 */ /* 0x008fe400078e0004 */
[----:B------:R-:W-:Y:S01]  /*11200*/  LEA.HI.X.SX32 R18, R18, R93, 0x1, P3 ;  /* 0x0000005d12127211 */ /* 0x000fe200018f0eff */
[----:B--2---:R-:W-:Y:S04]  /*11210*/  STL [R1+0x13e4], R22 ;  /* 0x0013e41601007387 */ /* 0x004fe80000100800 */
[----:B------:R2:W-:Y:S04]  /*11220*/  STL [R1+0xd98], R19 ;  /* 0x000d981301007387 */ /* 0x0005e80000100800 */
[----:B------:R3:W4:Y:S04]  /*11230*/  @P0 LDG.E.U16 R39, desc[UR20][R20.64] ;  /* 0x0000001414270981 */ /* 0x000728000c1e1500 */
[----:B------:R-:W-:Y:S04]  /*11240*/  STL [R1+0xda4], R16 ;  /* 0x000da41001007387 */ /* 0x000fe80000100800 */
[----:B------:R0:W-:Y:S01]  /*11250*/  STL [R1+0xda0], R18 ;  /* 0x000da01201007387 */ /* 0x0001e20000100800 */
[----:B---3--:R-:W-:-:S02]  /*11260*/  @P0 IMAD.MOV.U32 R20, RZ, RZ, R5 ;  /* 0x000000ffff140224 */ /* 0x008fc400078e0005 */
[----:B------:R-:W-:Y:S02]  /*11270*/  @P0 IMAD.MOV.U32 R21, RZ, RZ, R19 ;  /* 0x000000ffff150224 */ /* 0x000fe400078e0013 */
[----:B--2---:R-:W-:-:S03]  /*11280*/  @P0 IMAD.MOV.U32 R19, RZ, RZ, R18 ;  /* 0x000000ffff130224 */ /* 0x004fc600078e0012 */
[----:B------:R-:W2:Y:S01]  /*11290*/  @P0 LDG.E.U16 R56, desc[UR20][R20.64] ;  /* 0x0000001414380981 */ /* 0x000ea2000c1e1500 */
[----:B0-----:R-:W-:-:S05]  /*112a0*/  @P0 IMAD.MOV.U32 R18, RZ, RZ, R16 ;  /* 0x000000ffff120224 */ /* 0x001fca00078e0010 */
[----:B------:R0:W3:Y:S01]  /*112b0*/  @P0 LDG.E.U16 R15, desc[UR20][R18.64] ;  /* 0x00000014120f0981 */ /* 0x0000e2000c1e1500 */
[----:B------:R-:W-:Y:S02]  /*112c0*/  ISETP.GT.U32.AND P3, PT, R2, R10, PT ;  /* 0x0000000a0200720c */ /* 0x000fe40003f64070 */
[C---:B------:R-:W-:Y:S02]  /*112d0*/  SEL R4, R76.reuse, R45, !P6 ;  /* 0x0000002d4c047207 */ /* 0x040fe40007000000 */
[----:B------:R-:W-:-:S03]  /*112e0*/  SEL R5, R76, R44, !P6 ;  /* 0x0000002c4c057207 */ /* 0x000fc60007000000 */
[----:B------:R-:W-:Y:S01]  /*112f0*/  IMAD R4, R4, UR7, RZ ;  /* 0x0000000704047c24 */ /* 0x000fe2000f8e02ff */
[----:B------:R-:W1:Y:S01]  /*11300*/  LDCU UR7, c[0x0][0x3b0] ;  /* 0x00007600ff0777ac */ /* 0x000e620008000800 */
[----:B------:R-:W-:-:S04]  /*11310*/  IMAD R16, R5, UR9, RZ ;  /* 0x0000000905107c24 */ /* 0x000fc8000f8e02ff */
[----:B------:R-:W-:Y:S01]  /*11320*/  @!P3 IMAD.IADD R10, R10, 0x1, -R2 ;  /* 0x000000010a0ab824 */ /* 0x000fe200078e0a02 */
[C---:B0-----:R-:W-:Y:S01]  /*11330*/  LEA R18, P3, R4.reuse, R92, 0x1 ;  /* 0x0000005c04127211 */ /* 0x041fe200078608ff */
[----:B------:R-:W-:Y:S01]  /*11340*/  IMAD.MOV.U32 R79, RZ, RZ, R77 ;  /* 0x000000ffff4f7224 */ /* 0x000fe200078e004d */
[----:B----4-:R-:W-:Y:S02]  /*11350*/  STL [R1+0x13ec], R39 ;  /* 0x0013ec2701007387 */ /* 0x010fe40000100800 */
[----:B------:R-:W-:Y:S01]  /*11360*/  LEA.HI.X.SX32 R19, R4, R93, 0x1, P3 ;  /* 0x0000005d04137211 */ /* 0x000fe200018f0eff */
[----:B-1----:R-:W-:Y:S01]  /*11370*/  IMAD R11, R11, UR7, RZ ;  /* 0x000000070b0b7c24 */ /* 0x002fe2000f8e02ff */
[C---:B------:R-:W-:Y:S01]  /*11380*/  SEL R5, R76.reuse, R43, !P6 ;  /* 0x0000002b4c057207 */ /* 0x040fe20007000000 */
[----:B------:R-:W-:Y:S01]  /*11390*/  IMAD.MOV.U32 R77, RZ, RZ, R13 ;  /* 0x000000ffff4d7224 */ /* 0x000fe200078e000d */
[----:B------:R-:W0:Y:S01]  /*113a0*/  LDCU UR9, c[0x0][0x3b0] ;  /* 0x00007600ff0977ac */ /* 0x000e220008000800 */
[----:B------:R1:W4:Y:S04]  /*113b0*/  @P0 LDG.E.U16 R80, desc[UR20][R18.64] ;  /* 0x0000001412500981 */ /* 0x000328000c1e1500 */
[----:B--2---:R-:W-:Y:S01]  /*113c0*/  STL [R1+0x13f4], R56 ;  /* 0x0013f43801007387 */ /* 0x004fe20000100800 */
[----:B------:R-:W-:Y:S01]  /*113d0*/  SEL R4, R76, R28, !P6 ;  /* 0x0000001c4c047207 */ /* 0x000fe20007000000 */
[----:B------:R-:W-:Y:S01]  /*113e0*/  IMAD.MOV.U32 R86, RZ, RZ, R75 ;  /* 0x000000ffff567224 */ /* 0x000fe200078e004b */
[----:B------:R-:W2:Y:S01]  /*113f0*/  LDCU UR7, c[0x0][0x3b0] ;  /* 0x00007600ff0777ac */ /* 0x000ea20008000800 */
[----:B------:R-:W-:Y:S04]  /*11400*/  STL [R1+0xdac], R18 ;  /* 0x000dac1201007387 */ /* 0x000fe80000100800 */
[----:B---3--:R3:W-:Y:S02]  /*11410*/  STL [R1+0x7c4], R15 ;  /* 0x0007c40f01007387 */ /* 0x0087e40000100800 */
[----:B---3--:R-:W-:-:S04]  /*11420*/  LEA R15, P3, R16, R92, 0x1 ;  /* 0x0000005c100f7211 */ /* 0x008fc800078608ff */
[----:B------:R-:W-:Y:S01]  /*11430*/  LEA.HI.X.SX32 R16, R16, R93, 0x1, P3 ;  /* 0x0000005d10107211 */ /* 0x000fe200018f0eff */
[----:B------:R-:W-:-:S04]  /*11440*/  @P0 IMAD.MOV.U32 R20, RZ, RZ, R15 ;  /* 0x000000ffff140224 */ /* 0x000fc800078e000f */
[----:B------:R-:W-:-:S05]  /*11450*/  @P0 IMAD.MOV.U32 R21, RZ, RZ, R16 ;  /* 0x000000ffff150224 */ /* 0x000fca00078e0010 */
[----:B------:R-:W3:Y:S01]  /*11460*/  @P0 LDG.E.U16 R17, desc[UR20][R20.64] ;  /* 0x0000001414110981 */ /* 0x000ee2000c1e1500 */
[----:B------:R-:W-:Y:S01]  /*11470*/  IMAD R5, R5, UR10, RZ ;  /* 0x0000000a05057c24 */ /* 0x000fe2000f8e02ff */
[----:B------:R-:W0:Y:S01]  /*11480*/  LDCU UR10, c[0x0][0x3b0] ;  /* 0x00007600ff0a77ac */ /* 0x000e220008000800 */
[----:B-1----:R-:W-:Y:S01]  /*11490*/  IMAD R18, R4, UR11, RZ ;  /* 0x0000000b04127c24 */ /* 0x002fe2000f8e02ff */
[----:B------:R-:W-:Y:S02]  /*114a0*/  STL [R1+0xda8], R19 ;  /* 0x000da81301007387 */ /* 0x000fe40000100800 */
[CC--:B------:R-:W-:Y:S01]  /*114b0*/  LEA R4, P3, R5.reuse, R92.reuse, 0x1 ;  /* 0x0000005c05047211 */ /* 0x0c0fe200078608ff */
[----:B------:R-:W-:Y:S01]  /*114c0*/  IMAD.MOV.U32 R43, RZ, RZ, R26 ;  /* 0x000000ffff2b7224 */ /* 0x000fe200078e001a */
[----:B------:R-:W-:Y:S01]  /*114d0*/  STL [R1+0xdb4], R15 ;  /* 0x000db40f01007387 */ /* 0x000fe20000100800 */
[----:B------:R-:W-:Y:S01]  /*114e0*/  IMAD.MOV.U32 R75, RZ, RZ, R14 ;  /* 0x000000ffff4b7224 */ /* 0x000fe200078e000e */
[----:B------:R-:W-:Y:S01]  /*114f0*/  LEA.HI.X.SX32 R5, R5, R93, 0x1, P3 ;  /* 0x0000005d05057211 */ /* 0x000fe200018f0eff */
[----:B------:R-:W-:Y:S01]  /*11500*/  IMAD.MOV.U32 R66, RZ, RZ, R86 ;  /* 0x000000ffff427224 */ /* 0x000fe200078e0056 */
[----:B------:R-:W1:Y:S03]  /*11510*/  LDCU UR11, c[0x0][0x3b0] ;  /* 0x00007600ff0b77ac */ /* 0x000e660008000800 */
[----:B------:R0:W2:Y:S04]  /*11520*/  @P0 LDG.E.U16 R81, desc[UR20][R4.64] ;  /* 0x0000001404510981 */ /* 0x0000a8000c1e1500 */
[----:B----4-:R-:W-:Y:S04]  /*11530*/  STL [R1+0x13fc], R80 ;  /* 0x0013fc5001007387 */ /* 0x010fe80000100800 */
[----:B------:R4:W-:Y:S02]  /*11540*/  STL [R1+0xdb0], R16 ;  /* 0x000db01001007387 */ /* 0x0009e40000100800 */
[----:B----4-:R-:W-:-:S02]  /*11550*/  LEA R16, P3, R18, R92, 0x1 ;  /* 0x0000005c12107211 */ /* 0x010fc400078608ff */
[----:B---3--:R3:W-:Y:S02]  /*11560*/  STL [R1+0x1404], R17 ;  /* 0x0014041101007387 */ /* 0x0087e40000100800 */
[----:B---3--:R-:W-:-:S05]  /*11570*/  LEA.HI.X.SX32 R17, R18, R93, 0x1, P3 ;  /* 0x0000005d12117211 */ /* 0x008fca00018f0eff */
[----:B------:R3:W4:Y:S04]  /*11580*/  @P0 LDG.E.U16 R6, desc[UR20][R16.64] ;  /* 0x0000001410060981 */ /* 0x000728000c1e1500 */
[----:B------:R0:W-:Y:S01]  /*11590*/  STL [R1+0xdbc], R4 ;  /* 0x000dbc0401007387 */ /* 0x0001e20000100800 */
[----:B------:R-:W-:Y:S02]  /*115a0*/  VIADD R15, R60, 0x4e ;  /* 0x0000004e3c0f7836 */ /* 0x000fe40000000000 */
[----:B------:R-:W-:Y:S01]  /*115b0*/  @!P2 IMAD.MOV R43, RZ, RZ, -R43 ;  /* 0x000000ffff2ba224 */ /* 0x000fe200078e0a2b */
[----:B0-----:R-:W-:-:S04]  /*115c0*/  LEA R4, P3, R11, R92, 0x1 ;  /* 0x0000005c0b047211 */ /* 0x001fc800078608ff */
[----:B------:R-:W-:Y:S02]  /*115d0*/  LEA.HI.X.SX32 R11, R11, R93, 0x1, P3 ;  /* 0x0000005d0b0b7211 */ /* 0x000fe400018f0eff */
[C---:B------:R-:W-:Y:S01]  /*115e0*/  ISETP.GT.U32.AND P3, PT, R2.reuse, R10, PT ;  /* 0x0000000a0200720c */ /* 0x040fe20003f64070 */
[----:B------:R0:W-:Y:S01]  /*115f0*/  STL [R1+0xdb8], R5 ;  /* 0x000db80501007387 */ /* 0x0001e20000100800 */
[----:B------:R-:W-:-:S03]  /*11600*/  ISETP.GT.U32.AND P2, PT, R2, R27, PT ;  /* 0x0000001b0200720c */ /* 0x000fc60003f44070 */
[----:B------:R3:W-:Y:S04]  /*11610*/  STL [R1+0xdc4], R16 ;  /* 0x000dc41001007387 */ /* 0x0007e80000100800 */
[----:B--2---:R-:W-:Y:S01]  /*11620*/  STL [R1+0x140c], R81 ;  /* 0x00140c5101007387 */ /* 0x004fe20000100800 */
[----:B0-----:R-:W-:-:S03]  /*11630*/  IABS R5, R15 ;  /* 0x0000000f00057213 */ /* 0x001fc60000000000 */
[----:B------:R0:W-:Y:S01]  /*11640*/  STL [R1+0xdc0], R17 ;  /* 0x000dc01101007387 */ /* 0x0001e20000100800 */
[----:B---3--:R-:W-:-:S03]  /*11650*/  @P0 MOV R16, R4 ;  /* 0x0000000400100202 */ /* 0x008fc60000000f00 */
[----:B------:R2:W-:Y:S01]  /*11660*/  STL [R1+0xdcc], R4 ;  /* 0x000dcc0401007387 */ /* 0x0005e20000100800 */
[----:B------:R-:W-:Y:S02]  /*11670*/  @!P3 IMAD.IADD R10, R10, 0x1, -R2 ;  /* 0x000000010a0ab824 */ /* 0x000fe400078e0a02 */
[----:B0-----:R-:W-:Y:S02]  /*11680*/  @P0 IMAD.MOV.U32 R17, RZ, RZ, R11 ;  /* 0x000000ffff110224 */ /* 0x001fe400078e000b */
[----:B--2---:R-:W-:Y:S01]  /*11690*/  IMAD.HI.U32 R4, R0, R5, RZ ;  /* 0x0000000500047227 */ /* 0x004fe200078e00ff */
[----:B------:R-:W-:Y:S02]  /*116a0*/  ISETP.GE.AND P3, PT, R15, RZ, PT ;  /* 0x000000ff0f00720c */ /* 0x000fe40003f66270 */
[----:B------:R0:W2:Y:S01]  /*116b0*/  @P0 LDG.E.U16 R23, desc[UR20][R16.64] ;  /* 0x0000001410170981 */ /* 0x0000a2000c1e1500 */
[----:B------:R-:W-:Y:S02]  /*116c0*/  IMAD.MOV R4, RZ, RZ, -R4 ;  /* 0x000000ffff047224 */ /* 0x000fe400078e0a04 */
[----:B------:R-:W-:-:S02]  /*116d0*/  @!P2 IMAD.IADD R27, R27, 0x1, -R2 ;  /* 0x000000011b1ba824 */ /* 0x000fc400078e0a02 */
[C---:B------:R-:W-:Y:S02]  /*116e0*/  IMAD R15, R2.reuse, R4, R5 ;  /* 0x00000004020f7224 */ /* 0x040fe400078e0205 */
[----:B------:R-:W-:Y:S01]  /*116f0*/  IMAD.MOV.U32 R26, RZ, RZ, R10 ;  /* 0x000000ffff1a7224 */ /* 0x000fe200078e000a */
[----:B------:R-:W-:-:S03]  /*11700*/  ISETP.GT.U32.AND P2, PT, R2, R27, PT ;  /* 0x0000001b0200720c */ /* 0x000fc60003f44070 */
[----:B------:R-:W-:Y:S01]  /*11710*/  @!P5 IMAD.MOV R26, RZ, RZ, -R26 ;  /* 0x000000ffff1ad224 */ /* 0x000fe200078e0a1a */
[----:B------:R-:W-:-:S09]  /*11720*/  ISETP.GT.U32.AND P5, PT, R2, R15, PT ;  /* 0x0000000f0200720c */ /* 0x000fd20003fa4070 */
[----:B------:R-:W-:-:S04]  /*11730*/  @!P2 IMAD.IADD R27, R27, 0x1, -R2 ;  /* 0x000000011b1ba824 */ /* 0x000fc800078e0a02 */
[----:B------:R-:W-:-:S04]  /*11740*/  @!P5 IADD3 R15, PT, PT, R15, -R2, RZ ;  /* 0x800000020f0fd210 */ /* 0x000fc80007ffe0ff */
[----:B------:R-:W-:Y:S01]  /*11750*/  ISETP.GT.U32.AND P5, PT, R2, R15, PT ;  /* 0x0000000f0200720c */ /* 0x000fe20003fa4070 */
[----:B------:R-:W-:-:S04]  /*11760*/  IMAD.MOV.U32 R53, RZ, RZ, R27 ;  /* 0x000000ffff357224 */ /* 0x000fc800078e001b */
[----:B------:R-:W-:-:S08]  /*11770*/  @!P4 IMAD.MOV R53, RZ, RZ, -R53 ;  /* 0x000000ffff35c224 */ /* 0x000fd000078e0a35 */
[----:B------:R-:W-:-:S04]  /*11780*/  @!P5 IMAD.IADD R15, R15, 0x1, -R2 ;  /* 0x000000010f0fd824 */ /* 0x000fc800078e0a02 */
[----:B------:R-:W-:-:S04]  /*11790*/  IMAD.MOV.U32 R52, RZ, RZ, R15 ;  /* 0x000000ffff347224 */ /* 0x000fc800078e000f */
[----:B------:R-:W-:Y:S01]  /*117a0*/  @!P3 IMAD.MOV R52, RZ, RZ, -R52 ;  /* 0x000000ffff34b224 */ /* 0x000fe200078e0a34 */
[----:B----4-:R-:W-:Y:S04]  /*117b0*/  STL [R1+0x1414], R6 ;  /* 0x0014140601007387 */ /* 0x010fe80000100800 */
[----:B------:R3:W-:Y:S02]  /*117c0*/  STL [R1+0xdc8], R11 ;  /* 0x000dc80b01007387 */ /* 0x0007e40000100800 */
[----:B---3--:R-:W-:-:S05]  /*117d0*/  VIADD R11, R60, 0x4f ;  /* 0x0000004f3c0b7836 */ /* 0x008fca0000000000 */
[----:B------:R-:W-:-:S05]  /*117e0*/  IABS R6, R11 ;  /* 0x0000000b00067213 */ /* 0x000fca0000000000 */
[----:B------:R-:W-:-:S04]  /*117f0*/  IMAD.HI.U32 R4, R0, R6, RZ ;  /* 0x0000000600047227 */ /* 0x000fc800078e00ff */
[----:B------:R-:W-:Y:S02]  /*11800*/  IMAD.MOV R5, RZ, RZ, -R4 ;  /* 0x000000ffff057224 */ /* 0x000fe400078e0a04 */
[----:B------:R-:W-:Y:S02]  /*11810*/  VIADD R4, R60, 0x50 ;  /* 0x000000503c047836 */ /* 0x000fe40000000000 */
[----:B------:R-:W-:-:S03]  /*11820*/  IMAD R5, R2, R5, R6 ;  /* 0x0000000502057224 */ /* 0x000fc600078e0206 */
[----:B------:R-:W-:Y:S02]  /*11830*/  IABS R6, R4 ;  /* 0x0000000400067213 */ /* 0x000fe40000000000 */
[----:B------:R-:W-:-:S03]  /*11840*/  ISETP.GT.U32.AND P2, PT, R2, R5, PT ;  /* 0x000000050200720c */ /* 0x000fc60003f44070 */
[----:B------:R-:W-:-:S04]  /*11850*/  IMAD.MOV.U32 R10, RZ, RZ, R6 ;  /* 0x000000ffff0a7224 */ /* 0x000fc800078e0006 */
[----:B------:R-:W-:-:S04]  /*11860*/  IMAD.HI.U32 R6, R0, R10, RZ ;  /* 0x0000000a00067227 */ /* 0x000fc800078e00ff */
[----:B------:R-:W-:Y:S02]  /*11870*/  IMAD.MOV R6, RZ, RZ, -R6 ;  /* 0x000000ffff067224 */ /* 0x000fe400078e0a06 */
[----:B------:R-:W-:Y:S02]  /*11880*/  @!P2 IMAD.IADD R5, R5, 0x1, -R2 ;  /* 0x000000010505a824 */ /* 0x000fe400078e0a02 */
[----:B------:R-:W-:Y:S01]  /*11890*/  IMAD R10, R2, R6, R10 ;  /* 0x00000006020a7224 */ /* 0x000fe200078e020a */
[----:B------:R-:W-:Y:S01]  /*118a0*/  ISETP.GE.AND P4, PT, R11, RZ, PT ;  /* 0x000000ff0b00720c */ /* 0x000fe20003f86270 */
[----:B------:R-:W-:Y:S01]  /*118b0*/  VIADD R11, R60, 0x51 ;  /* 0x000000513c0b7836 */ /* 0x000fe20000000000 */
[C---:B------:R-:W-:Y:S02]  /*118c0*/  ISETP.GT.U32.AND P2, PT, R2.reuse, R5, PT ;  /* 0x000000050200720c */ /* 0x040fe40003f44070 */
[----:B------:R-:W-:Y:S02]  /*118d0*/  ISETP.GT.U32.AND P5, PT, R2, R10, PT ;  /* 0x0000000a0200720c */ /* 0x000fe40003fa4070 */
[----:B------:R-:W-:-:S02]  /*118e0*/  IABS R6, R11 ;  /* 0x0000000b00067213 */ /* 0x000fc40000000000 */
[----:B------:R-:W-:-:S03]  /*118f0*/  ISETP.GE.AND P3, PT, R4, RZ, PT ;  /* 0x000000ff0400720c */ /* 0x000fc60003f66270 */
[----:B------:R-:W-:-:S04]  /*11900*/  IMAD.HI.U32 R4, R0, R6, RZ ;  /* 0x0000000600047227 */ /* 0x000fc800078e00ff */
[--C-:B------:R-:W-:Y:S02]  /*11910*/  @!P2 IMAD.IADD R5, R5, 0x1, -R2.reuse ;  /* 0x000000010505a824 */ /* 0x100fe400078e0a02 */
[----:B------:R-:W-:Y:S02]  /*11920*/  @!P5 IMAD.IADD R10, R10, 0x1, -R2 ;  /* 0x000000010a0ad824 */ /* 0x000fe400078e0a02 */
[----:B------:R-:W-:Y:S01]  /*11930*/  IMAD.MOV R4, RZ, RZ, -R4 ;  /* 0x000000ffff047224 */ /* 0x000fe200078e0a04 */
[----:B------:R-:W-:Y:S02]  /*11940*/  MOV R49, R5 ;  /* 0x0000000500317202 */ /* 0x000fe40000000f00 */
[C---:B------:R-:W-:Y:S01]  /*11950*/  ISETP.GT.U32.AND P5, PT, R2.reuse, R10, PT ;  /* 0x0000000a0200720c */ /* 0x040fe20003fa4070 */
[----:B------:R-:W-:Y:S02]  /*11960*/  IMAD R6, R2, R4, R6 ;  /* 0x0000000402067224 */ /* 0x000fe400078e0206 */
[----:B------:R-:W-:-:S02]  /*11970*/  @!P4 IMAD.MOV R49, RZ, RZ, -R49 ;  /* 0x000000ffff31c224 */ /* 0x000fc400078e0a31 */
[----:B------:R-:W-:Y:S01]  /*11980*/  VIADD R4, R60, 0x52 ;  /* 0x000000523c047836 */ /* 0x000fe20000000000 */
[----:B------:R-:W-:-:S04]  /*11990*/  ISETP.GT.U32.AND P4, PT, R2, R6, PT ;  /* 0x000000060200720c */ /* 0x000fc80003f84070 */
[----:B------:R-:W-:-:S03]  /*119a0*/  IABS R5, R4 ;  /* 0x0000000400057213 */ /* 0x000fc60000000000 */
[----:B------:R-:W-:Y:S01]  /*119b0*/  @!P5 IMAD.IADD R10, R10, 0x1, -R2 ;  /* 0x000000010a0ad824 */ /* 0x000fe200078e0a02 */
[----:B------:R-:W-:Y:S01]  /*119c0*/  ISETP.GE.AND P5, PT, R4, RZ, PT ;  /* 0x000000ff0400720c */ /* 0x000fe20003fa6270 */
[----:B------:R-:W-:-:S04]  /*119d0*/  IMAD.HI.U32 R4, R0, R5, RZ ;  /* 0x0000000500047227 */ /* 0x000fc800078e00ff */
[----:B------:R-:W-:Y:S02]  /*119e0*/  @!P4 IMAD.IADD R6, R6, 0x1, -R2 ;  /* 0x000000010606c824 */ /* 0x000fe400078e0a02 */
[----:B------:R-:W-:Y:S02]  /*119f0*/  IMAD.MOV R4, RZ, RZ, -R4 ;  /* 0x000000ffff047224 */ /* 0x000fe400078e0a04 */
[----:B------:R-:W-:Y:S01]  /*11a00*/  IMAD.MOV.U32 R44, RZ, RZ, R10 ;  /* 0x000000ffff2c7224 */ /* 0x000fe200078e000a */
[C---:B------:R-:W-:Y:S01]  /*11a10*/  ISETP.GT.U32.AND P4, PT, R2.reuse, R6, PT ;  /* 0x000000060200720c */ /* 0x040fe20003f84070 */
[----:B------:R-:W-:Y:S02]  /*11a20*/  IMAD R5, R2, R4, R5 ;  /* 0x0000000402057224 */ /* 0x000fe400078e0205 */
[----:B------:R-:W-:Y:S02]  /*11a30*/  @!P3 IMAD.MOV R44, RZ, RZ, -R44 ;  /* 0x000000ffff2cb224 */ /* 0x000fe400078e0a2c */
[----:B------:R-:W-:Y:S01]  /*11a40*/  VIADD R4, R60, 0x53 ;  /* 0x000000533c047836 */ /* 0x000fe20000000000 */
[----:B------:R-:W-:-:S04]  /*11a50*/  ISETP.GT.U32.AND P3, PT, R2, R5, PT ;  /* 0x000000050200720c */ /* 0x000fc80003f64070 */
[----:B------:R-:W-:Y:S02]  /*11a60*/  IABS R10, R4 ;  /* 0x00000004000a7213 */ /* 0x000fe40000000000 */
[----:B------:R-:W-:Y:S01]  /*11a70*/  ISETP.GE.AND P2, PT, R11, RZ, PT ;  /* 0x000000ff0b00720c */ /* 0x000fe20003f46270 */
        /* <DEDUP_REMOVED lines=8> */
[----:B------:R-:W-:Y:S01]  /*11b00*/  VIADD R4, R60, 0x54 ;  /* 0x000000543c047836 */ /* 0x000fe20000000000 */
[----:B------:R-:W-:Y:S02]  /*11b10*/  @!P2 IADD3 R27, PT, PT, -R27, RZ, RZ ;  /* 0x000000ff1b1ba210 */ /* 0x000fe40007ffe1ff */
[----:B------:R-:W-:-:S02]  /*11b20*/  ISETP.GT.U32.AND P2, PT, R2, R11, PT ;  /* 0x0000000b0200720c */ /* 0x000fc40003f44070 */
[----:B------:R-:W-:-:S05]  /*11b30*/  IABS R6, R4 ;  /* 0x0000000400067213 */ /* 0x000fca0000000000 */
        /* <DEDUP_REMOVED lines=24> */
[----:B------:R-:W-:Y:S02]  /*11cc0*/  @!P5 IADD3 R6, PT, PT, R6, -R2, RZ ;  /* 0x800000020606d210 */ /* 0x000fe40007ffe0ff */
        /* <DEDUP_REMOVED lines=26> */
[----:B------:R-:W-:Y:S01]  /*11e70*/  @!P2 IMAD.IADD R6, R6, 0x1, -R2 ;  /* 0x000000010606a824 */ /* 0x000fe200078e0a02 */
[----:B------:R-:W-:Y:S01]  /*11e80*/  IADD3 R4, PT, PT, -R4, RZ, RZ ;  /* 0x000000ff04047210 */ /* 0x000fe20007ffe1ff */
[----:B------:R-:W-:-:S03]  /*11e90*/  IMAD.MOV.U32 R45, RZ, RZ, R11 ;  /* 0x000000ffff2d7224 */ /* 0x000fc600078e000b */
[C---:B------:R-:W-:Y:S01]  /*11ea0*/  ISETP.GT.U32.AND P2, PT, R2.reuse, R6, PT ;  /* 0x000000060200720c */ /* 0x040fe20003f44070 */
[----:B------:R-:W-:Y:S02]  /*11eb0*/  IMAD R5, R2, R4, R5 ;  /* 0x0000000402057224 */ /* 0x000fe400078e0205 */
[----:B------:R-:W-:Y:S02]  /*11ec0*/  VIADD R4, R60, 0x59 ;  /* 0x000000593c047836 */ /* 0x000fe40000000000 */
[----:B------:R-:W-:Y:S01]  /*11ed0*/  @!P5 IMAD.MOV R45, RZ, RZ, -R45 ;  /* 0x000000ffff2dd224 */ /* 0x000fe200078e0a2d */
[----:B------:R-:W-:Y:S02]  /*11ee0*/  ISETP.GT.U32.AND P5, PT, R2, R5, PT ;  /* 0x000000050200720c */ /* 0x000fe40003fa4070 */
[----:B------:R-:W-:-:S05]  /*11ef0*/  IABS R11, R4 ;  /* 0x00000004000b7213 */ /* 0x000fca0000000000 */
[----:B------:R-:W-:Y:S01]  /*11f00*/  @!P2 IMAD.IADD R6, R6, 0x1, -R2 ;  /* 0x000000010606a824 */ /* 0x000fe200078e0a02 */
[----:B------:R-:W-:Y:S01]  /*11f10*/  ISETP.GE.AND P2, PT, R4, RZ, PT ;  /* 0x000000ff0400720c */ /* 0x000fe20003f46270 */
[----:B------:R-:W-:-:S04]  /*11f20*/  IMAD.HI.U32 R4, R0, R11, RZ ;  /* 0x0000000b00047227 */ /* 0x000fc800078e00ff */
[----:B------:R-:W-:Y:S02]  /*11f30*/  IMAD.MOV R4, RZ, RZ, -R4 ;  /* 0x000000ffff047224 */ /* 0x000fe400078e0a04 */
[----:B------:R-:W-:Y:S02]  /*11f40*/  @!P5 IMAD.IADD R5, R5, 0x1, -R2 ;  /* 0x000000010505d824 */ /* 0x000fe400078e0a02 */
[C---:B------:R-:W-:Y:S02]  /*11f50*/  IMAD R11, R2.reuse, R4, R11 ;  /* 0x00000004020b7224 */ /* 0x040fe400078e020b */
[----:B0-----:R-:W-:Y:S01]  /*11f60*/  IMAD.MOV.U32 R16, RZ, RZ, R6 ;  /* 0x000000ffff107224 */ /* 0x001fe200078e0006 */
[----:B------:R-:W-:-:S03]  /*11f70*/  ISETP.GT.U32.AND P5, PT, R2, R5, PT ;  /* 0x000000050200720c */ /* 0x000fc60003fa4070 */
[----:B------:R-:W-:Y:S01]  /*11f80*/  @!P4 IMAD.MOV R16, RZ, RZ, -R16 ;  /* 0x000000ffff10c224 */ /* 0x000fe200078e0a10 */
[----:B------:R-:W-:Y:S01]  /*11f90*/  ISETP.GT.U32.AND P4, PT, R2, R11, PT ;  /* 0x0000000b0200720c */ /* 0x000fe20003f84070 */
[----:B------:R-:W-:-:S05]  /*11fa0*/  VIADD R4, R60, 0x5a ;  /* 0x0000005a3c047836 */ /* 0x000fca0000000000 */
[----:B------:R-:W-:-:S03]  /*11fb0*/  IABS R6, R4 ;  /* 0x0000000400067213 */ /* 0x000fc60000000000 */
[----:B------:R-:W-:Y:S01]  /*11fc0*/  @!P5 IMAD.IADD R5, R5, 0x1, -R2 ;  /* 0x000000010505d824 */ /* 0x000fe200078e0a02 */
[----:B------:R-:W-:Y:S01]  /*11fd0*/  ISETP.GE.AND P5, PT, R4, RZ, PT ;  /* 0x000000ff0400720c */ /* 0x000fe20003fa6270 */
[----:B------:R-:W-:Y:S02]  /*11fe0*/  IMAD.HI.U32 R4, R0, R6, RZ ;  /* 0x0000000600047227 */ /* 0x000fe400078e00ff */
[----:B------:R-:W-:Y:S02]  /*11ff0*/  @!P4 IADD3 R11, PT, PT, R11, -R2, RZ ;  /* 0x800000020b0bc210 */ /* 0x000fe40007ffe0ff */
[----:B------:R-:W-:Y:S02]  /*12000*/  IMAD.MOV R4, RZ, RZ, -R4 ;  /* 0x000000ffff047224 */ /* 0x000fe400078e0a04 */
[C---:B------:R-:W-:Y:S01]  /*12010*/  ISETP.GT.U32.AND P4, PT, R2.reuse, R11, PT ;  /* 0x0000000b0200720c */ /* 0x040fe20003f84070 */
[----:B------:R-:W-:Y:S02]  /*12020*/  IMAD.MOV.U32 R20, RZ, RZ, R5 ;  /* 0x000000ffff147224 */ /* 0x000fe400078e0005 */
[----:B------:R-:W-:-:S02]  /*12030*/  IMAD R6, R2, R4, R6 ;  /* 0x0000000402067224 */ /* 0x000fc400078e0206 */
[----:B------:R-:W-:Y:S02]  /*12040*/  VIADD R4, R60, 0x5b ;  /* 0x0000005b3c047836 */ /* 0x000fe40000000000 */
[----:B------:R-:W-:Y:S01]  /*12050*/  @!P3 IMAD.MOV R20, RZ, RZ, -R20 ;  /* 0x000000ffff14b224 */ /* 0x000fe200078e0a14 */
[----:B------:R-:W-:Y:S02]  /*12060*/  ISETP.GT.U32.AND P3, PT, R2, R6, PT ;  /* 0x000000060200720c */ /* 0x000fe40003f64070 */
[----:B------:R-:W-:-:S03]  /*12070*/  IABS R5, R4 ;  /* 0x0000000400057213 */ /* 0x000fc60000000000 */
[----:B------:R-:W-:Y:S01]  /*12080*/  @!P4 IMAD.IADD R11, R11, 0x1, -R2 ;  /* 0x000000010b0bc824 */ /* 0x000fe200078e0a02 */
[----:B------:R-:W-:Y:S01]  /*12090*/  ISETP.GE.AND P4, PT, R4, RZ, PT ;  /* 0x000000ff0400720c */ /* 0x000fe20003f86270 */
[----:B------:R-:W-:-:S04]  /*120a0*/  IMAD.HI.U32 R4, R0, R5, RZ ;  /* 0x0000000500047227 */ /* 0x000fc800078e00ff */
[----:B------:R-:W-:Y:S02]  /*120b0*/  IMAD.MOV R4, RZ, RZ, -R4 ;  /* 0x000000ffff047224 */ /* 0x000fe400078e0a04 */
[----:B------:R-:W-:Y:S02]  /*120c0*/  @!P3 IMAD.IADD R6, R6, 0x1, -R2 ;  /* 0x000000010606b824 */ /* 0x000fe400078e0a02 */
[C---:B------:R-:W-:Y:S02]  /*120d0*/  IMAD R5, R2.reuse, R4, R5 ;  /* 0x0000000402057224 */ /* 0x040fe400078e0205 */
[----:B------:R-:W-:Y:S01]  /*120e0*/  IMAD.MOV.U32 R28, RZ, RZ, R11 ;  /* 0x000000ffff1c7224 */ /* 0x000fe200078e000b */
[----:B------:R-:W-:-:S03]  /*120f0*/  ISETP.GT.U32.AND P3, PT, R2, R6, PT ;  /* 0x000000060200720c */ /* 0x000fc60003f64070 */
[----:B------:R-:W-:Y:S01]  /*12100*/  @!P2 IMAD.MOV R28, RZ, RZ, -R28 ;  /* 0x000000ffff1ca224 */ /* 0x000fe200078e0a1c */
[----:B------:R-:W-:Y:S01]  /*12110*/  ISETP.GT.U32.AND P2, PT, R2, R5, PT ;  /* 0x000000050200720c */ /* 0x000fe20003f44070 */
[----:B------:R-:W-:-:S05]  /*12120*/  VIADD R4, R60, 0x5c ;  /* 0x0000005c3c047836 */ /* 0x000fca0000000000 */
[----:B------:R-:W-:-:S03]  /*12130*/  IABS R11, R4 ;  /* 0x00000004000b7213 */ /* 0x000fc60000000000 */
[----:B------:R-:W-:Y:S01]  /*12140*/  @!P3 IMAD.IADD R6, R6, 0x1, -R2 ;  /* 0x000000010606b824 */ /* 0x000fe200078e0a02 */
[----:B------:R-:W-:Y:S01]  /*12150*/  ISETP.GE.AND P3, PT, R4, RZ, PT ;  /* 0x000000ff0400720c */ /* 0x000fe20003f66270 */
[----:B------:R-:W-:-:S04]  /*12160*/  IMAD.HI.U32 R4, R0, R11, RZ ;  /* 0x0000000b00047227 */ /* 0x000fc800078e00ff */
[----:B------:R-:W-:Y:S02]  /*12170*/  @!P2 IMAD.IADD R5, R5, 0x1, -R2 ;  /* 0x000000010505a824 */ /* 0x000fe400078e0a02 */
[----:B------:R-:W-:Y:S01]  /*12180*/  IMAD.MOV R4, RZ, RZ, -R4 ;  /* 0x000000ffff047224 */ /* 0x000fe200078e0a04 */
[----:B--2---:R0:W-:Y:S02]  /*12190*/  STL [R1+0x141c], R23 ;  /* 0x00141c1701007387 */ /* 0x0041e40000100800 */
[C---:B------:R-:W-:Y:S01]  /*121a0*/  ISETP.GT.U32.AND P2, PT, R2.reuse, R5, PT ;  /* 0x000000050200720c */ /* 0x040fe20003f44070 */
[----:B------:R-:W-:Y:S01]  /*121b0*/  IMAD R15, R2, R4, R11 ;  /* 0x00000004020f7224 */ /* 0x000fe200078e020b */
[----:B------:R-:W-:Y:S01]  /*121c0*/  IADD3 R4, PT, PT, R60, 0x5d, RZ ;  /* 0x0000005d3c047810 */ /* 0x000fe20007ffe0ff */
[----:B0-----:R-:W-:-:S03]  /*121d0*/  IMAD.MOV.U32 R23, RZ, RZ, R6 ;  /* 0x000000ffff177224 */ /* 0x001fc600078e0006 */
[----:B------:R-:W-:Y:S01]  /*121e0*/  IABS R6, R4 ;  /* 0x0000000400067213 */ /* 0x000fe20000000000 */
[----:B------:R-:W-:Y:S01]  /*121f0*/  @!P5 IMAD.MOV R23, RZ, RZ, -R23 ;  /* 0x000000ffff17d224 */ /* 0x000fe200078e0a17 */
[----:B------:R-:W-:-:S05]  /*12200*/  ISETP.GT.U32.AND P5, PT, R2, R15, PT ;  /* 0x0000000f0200720c */ /* 0x000fca0003fa4070 */
[----:B------:R-:W-:Y:S01]  /*12210*/  @!P2 IMAD.IADD R5, R5, 0x1, -R2 ;  /* 0x000000010505a824 */ /* 0x000fe200078e0a02 */
[----:B------:R-:W-:Y:S01]  /*12220*/  ISETP.GE.AND P2, PT, R4, RZ, PT ;  /* 0x000000ff0400720c */ /* 0x000fe20003f46270 */
[----:B------:R-:W-:-:S04]  /*12230*/  IMAD.HI.U32 R4, R0, R6, RZ ;  /* 0x0000000600047227 */ /* 0x000fc800078e00ff */
[----:B------:R-:W-:Y:S02]  /*12240*/  IMAD.MOV R4, RZ, RZ, -R4 ;  /* 0x000000ffff047224 */ /* 0x000fe400078e0a04 */
[----:B------:R-:W-:Y:S02]  /*12250*/  IMAD.MOV.U32 R11, RZ, RZ, R5 ;  /* 0x000000ffff0b7224 */ /* 0x000fe400078e0005 */
[C---:B------:R-:W-:Y:S02]  /*12260*/  IMAD R6, R2.reuse, R4, R6 ;  /* 0x0000000402067224 */ /* 0x040fe400078e0206 */
[----:B------:R-:W-:Y:S02]  /*12270*/  @!P5 IMAD.IADD R15, R15, 0x1, -R2 ;  /* 0x000000010f0fd824 */ /* 0x000fe400078e0a02 */
[----:B------:R-:W-:Y:S01]  /*12280*/  @!P4 IMAD.MOV R11, RZ, RZ, -R11 ;  /* 0x000000ffff0bc224 */ /* 0x000fe200078e0a0b */
[C---:B------:R-:W-:Y:S02]  /*12290*/  ISETP.GT.U32.AND P4, PT, R2.reuse, R6, PT ;  /* 0x000000060200720c */ /* 0x040fe40003f84070 */
[----:B------:R-:W-:Y:S01]  /*122a0*/  ISETP.GT.U32.AND P5, PT, R2, R15, PT ;  /* 0x0000000f0200720c */ /* 0x000fe20003fa4070 */
[----:B------:R-:W-:-:S05]  /*122b0*/  VIADD R4, R60, 0x5e ;  /* 0x0000005e3c047836 */ /* 0x000fca0000000000 */
[----:B------:R-:W-:-:S05]  /*122c0*/  IABS R5, R4 ;  /* 0x0000000400057213 */ /* 0x000fca0000000000 */
[--C-:B------:R-:W-:Y:S02]  /*122d0*/  @!P4 IMAD.IADD R6, R6, 0x1, -R2.reuse ;  /* 0x000000010606c824 */ /* 0x100fe400078e0a02 */
[----:B------:R-:W-:Y:S01]  /*122e0*/  @!P5 IMAD.IADD R15, R15, 0x1, -R2 ;  /* 0x000000010f0fd824 */ /* 0x000fe200078e0a02 */
[----:B------:R-:W-:Y:S01]  /*122f0*/  ISETP.GE.AND P5, PT, R4, RZ, PT ;  /* 0x000000ff0400720c */ /* 0x000fe20003fa6270 */
[----:B------:R-:W-:Y:S01]  /*12300*/  IMAD.HI.U32 R4, R0, R5, RZ ;  /* 0x0000000500047227 */ /* 0x000fe200078e00ff */
[----:B------:R-:W-:-:S03]  /*12310*/  ISETP.GT.U32.AND P4, PT, R2, R6, PT ;  /* 0x000000060200720c */ /* 0x000fc60003f84070 */
[----:B------:R-:W-:Y:S01]  /*12320*/  IMAD.MOV R4, RZ, RZ, -R4 ;  /* 0x000000ffff047224 */ /* 0x000fe200078e0a04 */
[----:B------:R-:W-:-:S03]  /*12330*/  MOV R22, R15 ;  /* 0x0000000f00167202 */ /* 0x000fc60000000f00 */
[----:B------:R-:W-:Y:S02]  /*12340*/  IMAD R5, R2, R4, R5 ;  /* 0x0000000402057224 */ /* 0x000fe400078e0205 */
[----:B------:R-:W-:Y:S02]  /*12350*/  VIADD R4, R60, 0x5f ;  /* 0x0000005f3c047836 */ /* 0x000fe40000000000 */
[----:B------:R-:W-:Y:S01]  /*12360*/  @!P3 IMAD.MOV R22, RZ, RZ, -R22 ;  /* 0x000000ffff16b224 */ /* 0x000fe200078e0a16 */
[----:B------:R-:W-:Y:S02]  /*12370*/  ISETP.GT.U32.AND P3, PT, R2, R5, PT ;  /* 0x000000050200720c */ /* 0x000fe40003f64070 */
[----:B------:R-:W-:Y:S01]  /*12380*/  IABS R15, R4 ;  /* 0x00000004000f7213 */ /* 0x000fe20000000000 */
[----:B------:R-:W-:Y:S01]  /*12390*/  @!P4 IMAD.IADD R6, R6, 0x1, -R2 ;  /* 0x000000010606c824 */ /* 0x000fe200078e0a02 */
[----:B------:R-:W-:-:S03]  /*123a0*/  ISETP.GE.AND P4, PT, R4, RZ, PT ;  /* 0x000000ff0400720c */ /* 0x000fc60003f86270 */
        /* <DEDUP_REMOVED lines=14> */
[----:B------:R-:W-:-:S03]  /*12490*/  IMAD.MOV R4, RZ, RZ, -R4 ;  /* 0x000000ffff047224 */ /* 0x000fc600078e0a04 */
[C---:B------:R-:W-:Y:S01]  /*124a0*/  ISETP.GT.U32.AND P2, PT, R2.reuse, R17, PT ;  /* 0x000000110200720c */ /* 0x040fe20003f44070 */
[----:B------:R-:W-:Y:S02]  /*124b0*/  IMAD.MOV.U32 R15, RZ, RZ, R5 ;  /* 0x000000ffff0f7224 */ /* 0x000fe400078e0005 */
[----:B------:R-:W-:Y:S02]  /*124c0*/  IMAD R6, R2, R4, R6 ;  /* 0x0000000402067224 */ /* 0x000fe400078e0206 */
[----:B------:R-:W-:Y:S01]  /*124d0*/  VIADD R4, R60, 0x61 ;  /* 0x000000613c047836 */ /* 0x000fe20000000000 */
[----:B------:R-:W-:Y:S02]  /*124e0*/  @!P5 IADD3 R15, PT, PT, -R15, RZ, RZ ;  /* 0x000000ff0f0fd210 */ /* 0x000fe40007ffe1ff */
        /* <DEDUP_REMOVED lines=20> */
[----:B------:R-:W-:Y:S02]  /*12630*/  IMAD R17, R2, R4, R17 ;  /* 0x0000000402117224 */ /* 0x000fe400078e0211 */
[----:B------:R-:W-:Y:S02]  /*12640*/  IMAD.MOV.U32 R32, RZ, RZ, R6 ;  /* 0x000000ffff207224 */ /* 0x000fe400078e0006 */
[----:B------:R-:W-:Y:S02]  /*12650*/  VIADD R4, R60, 0x63 ;  /* 0x000000633c047836 */ /* 0x000fe40000000000 */
[----:B------:R-:W-:Y:S01]  /*12660*/  @!P3 IMAD.MOV R32, RZ, RZ, -R32 ;  /* 0x000000ffff20b224 */ /* 0x000fe200078e0a20 */
[----:B------:R-:W-:Y:S02]  /*12670*/  ISETP.GT.U32.AND P3, PT, R2, R17, PT ;  /* 0x000000110200720c */ /* 0x000fe40003f64070 */
[----:B------:R-:W-:-:S03]  /*12680*/  IABS R6, R4 ;  /* 0x0000000400067213 */ /* 0x000fc60000000000 */
[----:B------:R-:W-:Y:S02]  /*12690*/  @!P4 IADD3 R5, PT, PT, R5, -R2, RZ ;  /* 0x800000020505c210 */ /* 0x000fe40007ffe0ff */
        /* <DEDUP_REMOVED lines=29> */
[----:B------:R-:W-:Y:S01]  /*12870*/  @!P4 IMAD.MOV R6, RZ, RZ, -R6 ;  /* 0x000000ffff06c224 */ /* 0x000fe200078e0a06 */
[C---:B------:R-:W-:Y:S02]  /*12880*/  ISETP.GT.U32.AND P5, PT, R2.reuse, R5, PT ;  /* 0x000000050200720c */ /* 0x040fe40003fa4070 */
[----:B------:R-:W-:Y:S01]  /*12890*/  ISETP.GT.U32.AND P4, PT, R2, R17, PT ;  /* 0x000000110200720c */ /* 0x000fe20003f84070 */
[----:B------:R-:W-:-:S05]  /*128a0*/  VIADD R4, R60, 0x66 ;  /* 0x000000663c047836 */ /* 0x000fca0000000000 */
[----:B------:R-:W-:-:S05]  /*128b0*/  IABS R13, R4 ;  /* 0x00000004000d7213 */ /* 0x000fca0000000000 */
[----:B------:R-:W-:Y:S01]  /*128c0*/  @!P5 IMAD.IADD R5, R5, 0x1, -R2 ;  /* 0x000000010505d824 */ /* 0x000fe200078e0a02 */
[----:B------:R-:W-:Y:S01]  /*128d0*/  ISETP.GE.AND P5, PT, R4, RZ, PT ;  /* 0x000000ff0400720c */ /* 0x000fe20003fa6270 */
[----:B------:R-:W-:-:S04]  /*128e0*/  IMAD.HI.U32 R4, R0, R13, RZ ;  /* 0x0000000d00047227 */ /* 0x000fc800078e00ff */
[----:B------:R-:W-:Y:S02]  /*128f0*/  @!P4 IMAD.IADD R17, R17, 0x1, -R2 ;  /* 0x000000011111c824 */ /* 0x000fe400078e0a02 */
[----:B------:R-:W-:-:S03]  /*12900*/  IMAD.MOV R4, RZ, RZ, -R4 ;  /* 0x000000ffff047224 */ /* 0x000fc600078e0a04 */
[C---:B------:R-:W-:Y:S01]  /*12910*/  ISETP.GT.U32.AND P4, PT, R2.reuse, R17, PT ;  /* 0x000000110200720c */ /* 0x040fe20003f84070 */
[----:B------:R-:W-:Y:S01]  /*12920*/  IMAD R14, R2, R4, R13 ;  /* 0x00000004020e7224 */ /* 0x000fe200078e020d */
[----:B------:R-:W-:Y:S01]  /*12930*/  IADD3 R4, PT, PT, R60, 0x67, RZ ;  /* 0x000000673c047810 */ /* 0x000fe20007ffe0ff */
[----:B------:R-:W-:-:S03]  /*12940*/  @!P3 IMAD.MOV R5, RZ, RZ, -R5 ;  /* 0x000000ffff05b224 */ /* 0x000fc600078e0a05 */
        /* <DEDUP_REMOVED lines=43> */
[----:B------:R-:W-:Y:S01]  /*12c00*/  ISETP.GT.U32.AND P4, PT, R2, R14, PT ;  /* 0x0000000e0200720c */ /* 0x000fe20003f84070 */
[----:B------:R-:W-:Y:S02]  /*12c10*/  IMAD.MOV.U32 R86, RZ, RZ, R79 ;  /* 0x000000ffff567224 */ /* 0x000fe400078e004f */
[----:B------:R-:W-:-:S02]  /*12c20*/  IMAD.MOV.U32 R79, RZ, RZ, R77 ;  /* 0x000000ffff4f7224 */ /* 0x000fc400078e004d */
[----:B------:R-:W-:Y:S02]  /*12c30*/  IMAD.MOV.U32 R77, RZ, RZ, R31 ;  /* 0x000000ffff4d7224 */ /* 0x000fe400078e001f */
[----:B------:R-:W-:Y:S02]  /*12c40*/  IMAD R13, R2, R4, R13 ;  /* 0x00000004020d7224 */ /* 0x000fe400078e020d */
[----:B------:R-:W-:Y:S02]  /*12c50*/  IMAD.MOV.U32 R31, RZ, RZ, R17 ;  /* 0x000000ffff1f7224 */ /* 0x000fe400078e0011 */
        /* <DEDUP_REMOVED lines=15> */
[--C-:B------:R-:W-:Y:S01]  /*12d50*/  @!P3 IMAD.IADD R13, R13, 0x1, -R2.reuse ;  /* 0x000000010d0db824 */ /* 0x100fe200078e0a02 */
[----:B------:R-:W-:Y:S01]  /*12d60*/  ISETP.GE.AND P3, PT, R4, RZ, PT ;  /* 0x000000ff0400720c */ /* 0x000fe20003f66270 */
[----:B------:R-:W-:Y:S02]  /*12d70*/  @!P2 IMAD.IADD R17, R17, 0x1, -R2 ;  /* 0x000000011111a824 */ /* 0x000fe400078e0a02 */
[----:B------:R-:W-:-:S03]  /*12d80*/  IMAD.HI.U32 R4, R0, R19, RZ ;  /* 0x0000001300047227 */ /* 0x000fc600078e00ff */
[----:B------:R-:W-:Y:S01]  /*12d90*/  ISETP.GT.U32.AND P2, PT, R2, R17, PT ;  /* 0x000000110200720c */ /* 0x000fe20003f44070 */
[----:B------:R-:W-:-:S04]  /*12da0*/  IMAD.MOV R4, RZ, RZ, -R4 ;  /* 0x000000ffff047224 */ /* 0x000fc800078e0a04 */
[----:B------:R-:W-:Y:S02]  /*12db0*/  IMAD R4, R2, R4, R19 ;  /* 0x0000000402047224 */ /* 0x000fe400078e0213 */
[----:B------:R-:W-:Y:S01]  /*12dc0*/  VIADD R19, R60, 0x6d ;  /* 0x0000006d3c137836 */ /* 0x000fe20000000000 */
[----:B------:R-:W-:-:S04]  /*12dd0*/  @!P5 IADD3 R13, PT, PT, -R13, RZ, RZ ;  /* 0x000000ff0d0dd210 */ /* 0x000fc80007ffe1ff */
[----:B------:R-:W-:Y:S01]  /*12de0*/  IABS R21, R19 ;  /* 0x0000001300157213 */ /* 0x000fe20000000000 */
[----:B------:R-:W-:Y:S01]  /*12df0*/  @!P2 IMAD.IADD R17, R17, 0x1, -R2 ;  /* 0x000000011111a824 */ /* 0x000fe200078e0a02 */
[----:B------:R-:W-:Y:S02]  /*12e00*/  ISETP.GT.U32.AND P5, PT, R2, R4, PT ;  /* 0x000000040200720c */ /* 0x000fe40003fa4070 */
[----:B------:R-:W-:Y:S01]  /*12e10*/  ISETP.GE.AND P2, PT, R19, RZ, PT ;  /* 0x000000ff1300720c */ /* 0x000fe20003f46270 */
[----:B------:R-:W-:-:S04]  /*12e20*/  IMAD.HI.U32 R19, R0, R21, RZ ;  /* 0x0000001500137227 */ /* 0x000fc800078e00ff */
[----:B------:R-:W-:Y:S02]  /*12e30*/  IMAD.MOV R19, RZ, RZ, -R19 ;  /* 0x000000ffff137224 */ /* 0x000fe400078e0a13 */
[----:B------:R-:W-:Y:S02]  /*12e40*/  IMAD.MOV.U32 R51, RZ, RZ, R17 ;  /* 0x000000ffff337224 */ /* 0x000fe400078e0011 */
[----:B------:R-:W-:Y:S02]  /*12e50*/  IMAD R21, R2, R19, R21 ;  /* 0x0000001302157224 */ /* 0x000fe400078e0215 */
[----:B------:R-:W-:Y:S02]  /*12e60*/  @!P5 IMAD.IADD R4, R4, 0x1, -R2 ;  /* 0x000000010404d824 */ /* 0x000fe400078e0a02 */
[----:B------:R-:W-:Y:S01]  /*12e70*/  @!P4 IMAD.MOV R51, RZ, RZ, -R51 ;  /* 0x000000ffff33c224 */ /* 0x000fe200078e0a33 */
[C---:B------:R-:W-:Y:S02]  /*12e80*/  ISETP.GT.U32.AND P4, PT, R2.reuse, R21, PT ;  /* 0x000000150200720c */ /* 0x040fe40003f84070 */
[----:B------:R-:W-:Y:S01]  /*12e90*/  ISETP.GT.U32.AND P5, PT, R2, R4, PT ;  /* 0x000000040200720c */ /* 0x000fe20003fa4070 */
[----:B------:R-:W-:-:S05]  /*12ea0*/  VIADD R17, R60, 0x6e ;  /* 0x0000006e3c117836 */ /* 0x000fca0000000000 */
[----:B------:R-:W-:-:S05]  /*12eb0*/  IABS R19, R17 ;  /* 0x0000001100137213 */ /* 0x000fca0000000000 */
[----:B------:R-:W-:Y:S02]  /*12ec0*/  @!P4 IADD3 R21, PT, PT, R21, -R2, RZ ;  /* 0x800000021515c210 */ /* 0x000fe40007ffe0ff */
[----:B------:R-:W-:Y:S01]  /*12ed0*/  @!P5 IMAD.IADD R4, R4, 0x1, -R2 ;  /* 0x000000010404d824 */ /* 0x000fe200078e0a02 */
[----:B------:R-:W-:Y:S01]  /*12ee0*/  ISETP.GE.AND P5, PT, R17, RZ, PT ;  /* 0x000000ff1100720c */ /* 0x000fe20003fa6270 */
[----:B------:R-:W-:Y:S01]  /*12ef0*/  IMAD.HI.U32 R17, R0, R19, RZ ;  /* 0x0000001300117227 */ /* 0x000fe200078e00ff */
[----:B------:R-:W-:-:S03]  /*12f00*/  ISETP.GT.U32.AND P4, PT, R2, R21, PT ;  /* 0x000000150200720c */ /* 0x000fc60003f84070 */
[----:B------:R-:W-:-:S04]  /*12f10*/  IMAD.MOV R17, RZ, RZ, -R17 ;  /* 0x000000ffff117224 */ /* 0x000fc800078e0a11 */
[----:B------:R-:W-:Y:S02]  /*12f20*/  IMAD R34, R2, R17, R19 ;  /* 0x0000001102227224 */ /* 0x000fe400078e0213 */
[----:B------:R-:W-:-:S04]  /*12f30*/  IMAD.MOV.U32 R65, RZ, RZ, R66 ;  /* 0x000000ffff417224 */ /* 0x000fc800078e0042 */
[----:B------:R-:W-:Y:S01]  /*12f40*/  @!P4 IMAD.IADD R21, R21, 0x1, -R2 ;  /* 0x000000011515c824 */ /* 0x000fe200078e0a02 */
[----:B------:R-:W-:Y:S01]  /*12f50*/  ISETP.GT.U32.AND P4, PT, R2, R34, PT ;  /* 0x000000220200720c */ /* 0x000fe20003f84070 */
[----:B------:R-:W-:Y:S02]  /*12f60*/  IMAD.MOV.U32 R66, RZ, RZ, R86 ;  /* 0x000000ffff427224 */ /* 0x000fe400078e0056 */
[----:B------:R-:W-:Y:S02]  /*12f70*/  IMAD.MOV.U32 R86, RZ, RZ, R77 ;  /* 0x000000ffff567224 */ /* 0x000fe400078e004d */
[----:B------:R-:W-:Y:S02]  /*12f80*/  IMAD.MOV.U32 R77, RZ, RZ, R7 ;  /* 0x000000ffff4d7224 */ /* 0x000fe400078e0007 */
[----:B------:R-:W-:Y:S02]  /*12f90*/  VIADD R7, R60, 0x6f ;  /* 0x0000006f3c077836 */ /* 0x000fe40000000000 */
[----:B------:R-:W-:-:S03]  /*12fa0*/  IMAD.MOV.U32 R50, RZ, RZ, R4 ;  /* 0x000000ffff327224 */ /* 0x000fc600078e0004 */
[----:B------:R-:W-:Y:S01]  /*12fb0*/  IABS R4, R7 ;  /* 0x0000000700047213 */ /* 0x000fe20000000000 */
[----:B------:R-:W-:-:S04]  /*12fc0*/  @!P4 IMAD.IADD R34, R34, 0x1, -R2 ;  /* 0x000000012222c824 */ /* 0x000fc800078e0a02 */
[----:B------:R-:W-:Y:S01]  /*12fd0*/  IMAD.MOV.U32 R17, RZ, RZ, R4 ;  /* 0x000000ffff117224 */ /* 0x000fe200078e0004 */
[----:B------:R-:W-:Y:S01]  /*12fe0*/  ISETP.GT.U32.AND P4, PT, R2, R34, PT ;  /* 0x000000220200720c */ /* 0x000fe20003f84070 */
[----:B------:R-:W-:Y:S02]  /*12ff0*/  VIADD R19, R60, 0x70 ;  /* 0x000000703c137836 */ /* 0x000fe40000000000 */
[----:B------:R-:W-:-:S04]  /*13000*/  IMAD.HI.U32 R4, R0, R17, RZ ;  /* 0x0000001100047227 */ /* 0x000fc800078e00ff */
[----:B------:R-:W-:Y:S01]  /*13010*/  @!P3 IMAD.MOV R50, RZ, RZ, -R50 ;  /* 0x000000ffff32b224 */ /* 0x000fe200078e0a32 */
[----:B------:R-:W-:Y:S01]  /*13020*/  ISETP.GE.AND P3, PT, R7, RZ, PT ;  /* 0x000000ff0700720c */ /* 0x000fe20003f66270 */
[----:B------:R-:W-:Y:S01]  /*13030*/  IMAD.MOV R4, RZ, RZ, -R4 ;  /* 0x000000ffff047224 */ /* 0x000fe200078e0a04 */
[----:B------:R-:W-:-:S03]  /*13040*/  IABS R7, R19 ;  /* 0x0000001300077213 */ /* 0x000fc60000000000 */
[----:B------:R-:W-:Y:S02]  /*13050*/  IMAD R36, R2, R4, R17 ;  /* 0x0000000402247224 */ /* 0x000fe400078e0211 */
[----:B------:R-:W-:-:S04]  /*13060*/  IMAD.HI.U32 R4, R0, R7, RZ ;  /* 0x0000000700047227 */ /* 0x000fc800078e00ff */
[----:B------:R-:W-:Y:S01]  /*13070*/  @!P4 IMAD.IADD R34, R34, 0x1, -R2 ;  /* 0x000000012222c824 */ /* 0x000fe200078e0a02 */
[----:B------:R-:W-:Y:S01]  /*13080*/  ISETP.GT.U32.AND P4, PT, R2, R36, PT ;  /* 0x000000240200720c */ /* 0x000fe20003f84070 */
[----:B------:R-:W-:Y:S01]  /*13090*/  VIADD R17, R60, 0x71 ;  /* 0x000000713c117836 */ /* 0x000fe20000000000 */
[----:B------:R-:W-:Y:S01]  /*130a0*/  IADD3 R4, PT, PT, -R4, RZ, RZ ;  /* 0x000000ff04047210 */ /* 0x000fe20007ffe1ff */
[----:B------:R-:W-:Y:S02]  /*130b0*/  IMAD.MOV.U32 R64, RZ, RZ, R86 ;  /* 0x000000ffff407224 */ /* 0x000fe400078e0056 */
[----:B------:R-:W-:Y:S02]  /*130c0*/  IMAD.MOV.U32 R86, RZ, RZ, R77 ;  /* 0x000000ffff567224 */ /* 0x000fe400078e004d */
[----:B------:R-:W-:Y:S01]  /*130d0*/  IMAD R7, R2, R4, R7 ;  /* 0x0000000402077224 */ /* 0x000fe200078e0207 */
[----:B------:R-:W-:Y:S01]  /*130e0*/  IABS R4, R17 ;  /* 0x0000001100047213 */ /* 0x000fe20000000000 */
[----:B------:R-:W-:-:S02]  /*130f0*/  IMAD.MOV.U32 R77, RZ, RZ, R42 ;  /* 0x000000ffff4d7224 */ /* 0x000fc400078e002a */
[----:B------:R-:W-:Y:S02]  /*13100*/  IMAD.MOV.U32 R42, RZ, RZ, R34 ;  /* 0x000000ffff2a7224 */ /* 0x000fe400078e0022 */
[----:B------:R-:W-:Y:S01]  /*13110*/  IMAD.MOV.U32 R67, RZ, RZ, R79 ;  /* 0x000000ffff437224 */ /* 0x000fe200078e004f */
[----:B------:R-:W-:Y:S01]  /*13120*/  @!P4 IADD3 R36, PT, PT, R36, -R2, RZ ;  /* 0x800000022424c210 */ /* 0x000fe20007ffe0ff */
[----:B------:R-:W-:Y:S02]  /*13130*/  IMAD.MOV.U32 R79, RZ, RZ, R48 ;  /* 0x000000ffff4f7224 */ /* 0x000fe400078e0030 */
[----:B------:R-:W-:Y:S02]  /*13140*/  IMAD.MOV.U32 R48, RZ, RZ, R21 ;  /* 0x000000ffff307224 */ /* 0x000fe400078e0015 */
[----:B------:R-:W-:Y:S01]  /*13150*/  @!P5 IMAD.MOV R42, RZ, RZ, -R42 ;  /* 0x000000ffff2ad224 */ /* 0x000fe200078e0a2a */
[C---:B------:R-:W-:Y:S01]  /*13160*/  ISETP.GT.U32.AND P5, PT, R2.reuse, R7, PT ;  /* 0x000000070200720c */ /* 0x040fe20003fa4070 */
[----:B------:R-:W-:Y:S01]  /*13170*/  IMAD.MOV.U32 R21, RZ, RZ, R4 ;  /* 0x000000ffff157224 */ /* 0x000fe200078e0004 */
[----:B------:R-:W-:-:S03]  /*13180*/  ISETP.GT.U32.AND P4, PT, R2, R36, PT ;  /* 0x000000240200720c */ /* 0x000fc60003f84070 */
[----:B------:R-:W-:-:S04]  /*13190*/  IMAD.HI.U32 R4, R0, R21, RZ ;  /* 0x0000001500047227 */ /* 0x000fc800078e00ff */
[----:B------:R-:W-:Y:S01]  /*131a0*/  @!P2 IMAD.MOV R48, RZ, RZ, -R48 ;  /* 0x000000ffff30a224 */ /* 0x000fe200078e0a30 */
[----:B------:R-:W-:Y:S01]  /*131b0*/  ISETP.GE.AND P2, PT, R19, RZ, PT ;  /* 0x000000ff1300720c */ /* 0x000fe20003f46270 */
[----:B------:R-:W-:Y:S02]  /*131c0*/  IMAD.MOV R4, RZ, RZ, -R4 ;  /* 0x000000ffff047224 */ /* 0x000fe400078e0a04 */
[----:B------:R-:W-:Y:S02]  /*131d0*/  VIADD R19, R60, 0x72 ;  /* 0x000000723c137836 */ /* 0x000fe40000000000 */
[----:B------:R-:W-:Y:S02]  /*131e0*/  IMAD.MOV.U32 R89, RZ, RZ, R79 ;  /* 0x000000ffff597224 */ /* 0x000fe400078e004f */
[----:B------:R-:W-:Y:S02]  /*131f0*/  IMAD R21, R2, R4, R21 ;  /* 0x0000000402157224 */ /* 0x000fe400078e0215 */
[----:B------:R-:W-:Y:S01]  /*13200*/  IMAD.MOV.U32 R79, RZ, RZ, R24 ;  /* 0x000000ffff4f7224 */ /* 0x000fe200078e0018 */
[----:B------:R-:W-:Y:S01]  /*13210*/  IABS R24, R19 ;  /* 0x0000001300187213 */ /* 0x000fe20000000000 */
[----:B------:R-:W-:-:S02]  /*13220*/  @!P5 IMAD.IADD R7, R7, 0x1, -R2 ;  /* 0x000000010707d824 */ /* 0x000fc400078e0a02 */
[----:B------:R-:W-:Y:S01]  /*13230*/  @!P4 IMAD.IADD R36, R36, 0x1, -R2 ;  /* 0x000000012424c824 */ /* 0x000fe200078e0a02 */
[----:B------:R-:W-:Y:S01]  /*13240*/  ISETP.GT.U32.AND P4, PT, R2, R21, PT ;  /* 0x000000150200720c */ /* 0x000fe20003f84070 */
[----:B------:R-:W-:Y:S01]  /*13250*/  IMAD.HI.U32 R4, R0, R24, RZ ;  /* 0x0000001800047227 */ /* 0x000fe200078e00ff */
[----:B------:R-:W-:-:S03]  /*13260*/  ISETP.GT.U32.AND P5, PT, R2, R7, PT ;  /* 0x000000070200720c */ /* 0x000fc60003fa4070 */
[----:B------:R-:W-:-:S04]  /*13270*/  IMAD.MOV R4, RZ, RZ, -R4 ;  /* 0x000000ffff047224 */ /* 0x000fc800078e0a04 */
[----:B------:R-:W-:Y:S02]  /*13280*/  IMAD R24, R2, R4, R24 ;  /* 0x0000000402187224 */ /* 0x000fe400078e0218 */
[----:B------:R-:W-:Y:S02]  /*13290*/  VIADD R4, R60, 0x73 ;  /* 0x000000733c047836 */ /* 0x000fe40000000000 */
[--C-:B------:R-:W-:Y:S02]  /*132a0*/  @!P4 IMAD.IADD R21, R21, 0x1, -R2.reuse ;  /* 0x000000011515c824 */ /* 0x100fe400078e0a02 */
[----:B------:R-:W-:Y:S01]  /*132b0*/  @!P5 IMAD.IADD R7, R7, 0x1, -R2 ;  /* 0x000000010707d824 */ /* 0x000fe200078e0a02 */
[C---:B------:R-:W-:Y:S01]  /*132c0*/  ISETP.GT.U32.AND P5, PT, R2.reuse, R24, PT ;  /* 0x000000180200720c */ /* 0x040fe20003fa4070 */
[----:B------:R-:W-:Y:S01]  /*132d0*/  IMAD.MOV.U32 R88, RZ, RZ, R89 ;  /* 0x000000ffff587224 */ /* 0x000fe200078e0059 */
[----:B------:R-:W-:Y:S01]  /*132e0*/  ISETP.GT.U32.AND P4, PT, R2, R21, PT ;  /* 0x000000150200720c */ /* 0x000fe20003f84070 */
[----:B------:R-:W-:Y:S01]  /*132f0*/  IMAD.MOV.U32 R89, RZ, RZ, R41 ;  /* 0x000000ffff597224 */ /* 0x000fe200078e0029 */
[----:B------:R-:W-:Y:S01]  /*13300*/  IABS R34, R4 ;  /* 0x0000000400227213 */ /* 0x000fe20000000000 */
[----:B------:R-:W-:-:S04]  /*13310*/  IMAD.MOV.U32 R41, RZ, RZ, R36 ;  /* 0x000000ffff297224 */ /* 0x000fc800078e0024 */
[----:B------:R-:W-:Y:S01]  /*13320*/  @!P3 IMAD.MOV R41, RZ, RZ, -R41 ;  /* 0x000000ffff29b224 */ /* 0x000fe200078e0a29 */
[----:B------:R-:W-:Y:S01]  /*13330*/  ISETP.GE.AND P3, PT, R17, RZ, PT ;  /* 0x000000ff1100720c */ /* 0x000fe20003f66270 */
[----:B------:R-:W-:-:S04]  /*13340*/  IMAD.HI.U32 R17, R0, R34, RZ ;  /* 0x0000002200117227 */ /* 0x000fc800078e00ff */
[----:B------:R-:W-:Y:S02]  /*13350*/  @!P5 IMAD.IADD R24, R24, 0x1, -R2 ;  /* 0x000000011818d824 */ /* 0x000fe400078e0a02 */
[----:B------:R-:W-:Y:S01]  /*13360*/  IMAD.MOV R17, RZ, RZ, -R17 ;  /* 0x000000ffff117224 */ /* 0x000fe200078e0a11 */
[----:B------:R-:W-:Y:S02]  /*13370*/  @!P4 IADD3 R21, PT, PT, R21, -R2, RZ ;  /* 0x800000021515c210 */ /* 0x000fe40007ffe0ff */
[C---:B------:R-:W-:Y:S01]  /*13380*/  ISETP.GT.U32.AND P5, PT, R2.reuse, R24, PT ;  /* 0x000000180200720c */ /* 0x040fe20003fa4070 */
[----:B------:R-:W-:Y:S02]  /*13390*/  IMAD R17, R2, R17, R34 ;  /* 0x0000001102117224 */ /* 0x000fe400078e0222 */
[----:B------:R-:W-:-:S03]  /*133a0*/  IMAD.MOV.U32 R38, RZ, RZ, R21 ;  /* 0x000000ffff267224 */ /* 0x000fc600078e0015 */
[----:B------:R-:W-:Y:S01]  /*133b0*/  ISETP.GT.U32.AND P4, PT, R2, R17, PT ;  /* 0x000000110200720c */ /* 0x000fe20003f84070 */
[----:B------:R-:W-:Y:S01]  /*133c0*/  @!P3 IMAD.MOV R38, RZ, RZ, -R38 ;  /* 0x000000ffff26b224 */ /* 0x000fe200078e0a26 */
[----:B------:R-:W-:Y:S01]  /*133d0*/  ISETP.GE.AND P3, PT, R4, RZ, PT ;  /* 0x000000ff0400720c */ /* 0x000fe20003f66270 */
[----:B------:R-:W-:-:S04]  /*133e0*/  VIADD R4, R60, 0x74 ;  /* 0x000000743c047836 */ /* 0x000fc80000000000 */
[--C-:B------:R-:W-:Y:S01]  /*133f0*/  @!P5 IMAD.IADD R24, R24, 0x1, -R2.reuse ;  /* 0x000000011818d824 */ /* 0x100fe200078e0a02 */
[----:B------:R-:W-:Y:S01]  /*13400*/  ISETP.GE.AND P5, PT, R4, RZ, PT ;  /* 0x000000ff0400720c */ /* 0x000fe20003fa6270 */
[----:B------:R-:W-:Y:S01]  /*13410*/  @!P2 IMAD.MOV R7, RZ, RZ, -R7 ;  /* 0x000000ffff07a224 */ /* 0x000fe200078e0a07 */
[----:B------:R-:W-:Y:S02]  /*13420*/  IABS R4, R4 ;  /* 0x0000000400047213 */ /* 0x000fe40000000000 */
[----:B------:R-:W-:Y:S01]  /*13430*/  ISETP.GE.AND P2, PT, R19, RZ, PT ;  /* 0x000000ff1300720c */ /* 0x000fe20003f46270 */
[----:B------:R-:W-:Y:S02]  /*13440*/  @!P4 IMAD.IADD R17, R17, 0x1, -R2 ;  /* 0x000000011111c824 */ /* 0x000fe400078e0a02 */
[----:B------:R-:W-:-:S03]  /*13450*/  IMAD.MOV.U32 R21, RZ, RZ, R4 ;  /* 0x000000ffff157224 */ /* 0x000fc600078e0004 */
[----:B------:R-:W-:Y:S01]  /*13460*/  ISETP.GT.U32.AND P4, PT, R2, R17, PT ;  /* 0x000000110200720c */ /* 0x000fe20003f84070 */
[----:B------:R-:W-:-:S04]  /*13470*/  IMAD.HI.U32 R4, R0, R21, RZ ;  /* 0x0000001500047227 */ /* 0x000fc800078e00ff */
[----:B------:R-:W-:Y:S02]  /*13480*/  VIADD R34, R60, 0x75 ;  /* 0x000000753c227836 */ /* 0x000fe40000000000 */
[----:B------:R-:W-:Y:S02]  /*13490*/  IMAD.MOV R4, RZ, RZ, -R4 ;  /* 0x000000ffff047224 */ /* 0x000fe400078e0a04 */
[----:B------:R-:W-:Y:S01]  /*134a0*/  @!P2 IMAD.MOV R24, RZ, RZ, -R24 ;  /* 0x000000ffff18a224 */ /* 0x000fe200078e0a18 */
[----:B------:R-:W-:Y:S02]  /*134b0*/  IABS R19, R34 ;  /* 0x0000002200137213 */ /* 0x000fe40000000000 */
[----:B------:R-:W-:Y:S01]  /*134c0*/  ISETP.GE.AND P2, PT, R34, RZ, PT ;  /* 0x000000ff2200720c */ /* 0x000fe20003f46270 */
[----:B------:R-:W-:Y:S02]  /*134d0*/  IMAD R34, R2, R4, R21 ;  /* 0x0000000402227224 */ /* 0x000fe400078e0215 */
[----:B------:R-:W-:-:S03]  /*134e0*/  @!P4 IMAD.IADD R17, R17, 0x1, -R2 ;  /* 0x000000011111c824 */ /* 0x000fc600078e0a02 */
[----:B------:R-:W-:Y:S01]  /*134f0*/  ISETP.GT.U32.AND P4, PT, R2, R34, PT ;  /* 0x000000220200720c */ /* 0x000fe20003f84070 */
[----:B------:R-:W-:-:S04]  /*13500*/  IMAD.HI.U32 R4, R0, R19, RZ ;  /* 0x0000001300047227 */ /* 0x000fc800078e00ff */
[----:B------:R-:W-:Y:S02]  /*13510*/  IMAD.MOV R4, RZ, RZ, -R4 ;  /* 0x000000ffff047224 */ /* 0x000fe400078e0a04 */
[----:B------:R-:W-:Y:S02]  /*13520*/  VIADD R55, R60, 0x76 ;  /* 0x000000763c377836 */ /* 0x000fe40000000000 */
[----:B------:R-:W-:-:S04]  /*13530*/  IMAD R4, R2, R4, R19 ;  /* 0x0000000402047224 */ /* 0x000fc800078e0213 */
[----:B------:R-:W-:Y:S01]  /*13540*/  @!P4 IMAD.IADD R34, R34, 0x1, -R2 ;  /* 0x000000012222c824 */ /* 0x000fe200078e0a02 */
[----:B------:R-:W-:-:S04]  /*13550*/  IABS R19, R55 ;  /* 0x0000003700137213 */ /* 0x000fc80000000000 */
[----:B------:R-:W-:Y:S01]  /*13560*/  ISETP.GT.U32.AND P4, PT, R2, R34, PT ;  /* 0x000000220200720c */ /* 0x000fe20003f84070 */
[----:B------:R-:W-:Y:S02]  /*13570*/  VIADD R54, R60, 0x77 ;  /* 0x000000773c367836 */ /* 0x000fe40000000000 */
[----:B------:R-:W-:Y:S02]  /*13580*/  IMAD.MOV.U32 R36, RZ, RZ, R19 ;  /* 0x000000ffff247224 */ /* 0x000fe400078e0013 */
[----:B------:R-:W-:Y:S01]  /*13590*/  IMAD.MOV.U32 R91, RZ, RZ, R89 ;  /* 0x000000ffff5b7224 */ /* 0x000fe200078e0059 */
[----:B------:R-:W-:Y:S01]  /*135a0*/  IABS R19, R54 ;  /* 0x0000003600137213 */ /* 0x000fe20000000000 */
[----:B------:R-:W-:Y:S01]  /*135b0*/  IMAD.HI.U32 R21, R0, R36, RZ ;  /* 0x0000002400157227 */ /* 0x000fe200078e00ff */
[----:B------:R-:W-:-:S03]  /*135c0*/  MOV R89, R65 ;  /* 0x0000004100597202 */ /* 0x000fc60000000f00 */
[----:B------:R-:W-:Y:S01]  /*135d0*/  @!P3 IMAD.MOV R17, RZ, RZ, -R17 ;  /* 0x000000ffff11b224 */ /* 0x000fe200078e0a11 */
[----:B------:R-:W-:Y:S01]  /*135e0*/  ISETP.GT.U32.AND P3, PT, R2, R4, PT ;  /* 0x000000040200720c */ /* 0x000fe20003f64070 */
[----:B------:R-:W-:Y:S01]  /*135f0*/  IMAD.MOV.U32 R65, RZ, RZ, R66 ;  /* 0x000000ffff417224 */ /* 0x000fe200078e0042 */
[----:B------:R-:W-:Y:S01]  /*13600*/  @!P4 IADD3 R34, PT, PT, R34, -R2, RZ ;  /* 0x800000022222c210 */ /* 0x000fe20007ffe0ff */
[----:B------:R-:W-:Y:S02]  /*13610*/  IMAD.MOV.U32 R66, RZ, RZ, R79 ;  /* 0x000000ffff427224 */ /* 0x000fe400078e004f */
[----:B------:R-:W-:Y:S02]  /*13620*/  IMAD.MOV R21, RZ, RZ, -R21 ;  /* 0x000000ffff157224 */ /* 0x000fe400078e0a15 */
[----:B------:R-:W-:Y:S02]  /*13630*/  IMAD.MOV.U32 R79, RZ, RZ, R25 ;  /* 0x000000ffff4f7224 */ /* 0x000fe400078e0019 */
[----:B------:R-:W-:-:S02]  /*13640*/  IMAD.MOV.U32 R25, RZ, RZ, R19 ;  /* 0x000000ffff197224 */ /* 0x000fc400078e0013 */
[----:B------:R-:W-:Y:S02]  /*13650*/  IMAD R21, R2, R21, R36 ;  /* 0x0000001502157224 */ /* 0x000fe400078e0224 */
[----:B------:R-:W-:Y:S02]  /*13660*/  IMAD.MOV.U32 R36, RZ, RZ, R34 ;  /* 0x000000ffff247224 */ /* 0x000fe400078e0022 */
[----:B------:R-:W-:Y:S01]  /*13670*/  IMAD.HI.U32 R19, R0, R25, RZ ;  /* 0x0000001900137227 */ /* 0x000fe200078e00ff */
[----:B------:R-:W-:-:S03]  /*13680*/  ISETP.GE.AND P4, PT, R55, RZ, PT ;  /* 0x000000ff3700720c */ /* 0x000fc60003f86270 */
[----:B------:R-:W-:Y:S01]  /*13690*/  @!P5 IMAD.MOV R36, RZ, RZ, -R36 ;  /* 0x000000ffff24d224 */ /* 0x000fe200078e0a24 */
[----:B------:R-:W-:Y:S01]  /*136a0*/  ISETP.GT.U32.AND P5, PT, R2, R21, PT ;  /* 0x000000150200720c */ /* 0x000fe20003fa4070 */
[----:B------:R-:W-:Y:S02]  /*136b0*/  IMAD.MOV R19, RZ, RZ, -R19 ;  /* 0x000000ffff137224 */ /* 0x000fe400078e0a13 */
[----:B------:R-:W-:Y:S02]  /*136c0*/  VIADD R55, R60, 0x78 ;  /* 0x000000783c377836 */ /* 0x000fe40000000000 */
[----:B------:R-:W-:Y:S02]  /*136d0*/  @!P3 IMAD.IADD R4, R4, 0x1, -R2 ;  /* 0x000000010404b824 */ /* 0x000fe400078e0a02 */
[C---:B------:R-:W-:Y:S01]  /*136e0*/  IMAD R25, R2.reuse, R19, R25 ;  /* 0x0000001302197224 */ /* 0x040fe200078e0219 */
[----:B------:R-:W-:Y:S02]  /*136f0*/  IABS R19, R55 ;  /* 0x0000003700137213 */ /* 0x000fe40000000000 */
[----:B------:R-:W-:-:S03]  /*13700*/  ISETP.GT.U32.AND P3, PT, R2, R4, PT ;  /* 0x000000040200720c */ /* 0x000fc60003f64070 */
[----:B------:R-:W-:Y:S02]  /*13710*/  IMAD.MOV.U32 R34, RZ, RZ, R19 ;  /* 0x000000ffff227224 */ /* 0x000fe400078e0013 */
[----:B------:R-:W-:Y:S01]  /*13720*/  @!P5 IMAD.IADD R21, R21, 0x1, -R2 ;  /* 0x000000011515d824 */ /* 0x000fe200078e0a02 */
[----:B------:R-:W-:Y:S01]  /*13730*/  ISETP.GT.U32.AND P5, PT, R2, R25, PT ;  /* 0x000000190200720c */ /* 0x000fe20003fa4070 */
[----:B------:R-:W-:-:S04]  /*13740*/  IMAD.HI.U32 R19, R0, R34, RZ ;  /* 0x0000002200137227 */ /* 0x000fc800078e00ff */
[----:B------:R-:W-:Y:S02]  /*13750*/  IMAD.MOV R19, RZ, RZ, -R19 ;  /* 0x000000ffff137224 */ /* 0x000fe400078e0a13 */
[----:B------:R-:W-:Y:S02]  /*13760*/  @!P3 IMAD.IADD R4, R4, 0x1, -R2 ;  /* 0x000000010404b824 */ /* 0x000fe400078e0a02 */
[----:B------:R-:W-:Y:S02]  /*13770*/  VIADD R80, R60, 0x7a ;  /* 0x0000007a3c507836 */ /* 0x000fe40000000000 */
[----:B------:R-:W-:Y:S01]  /*13780*/  IMAD R62, R2, R19, R34 ;  /* 0x00000013023e7224 */ /* 0x000fe200078e0222 */
[----:B------:R-:W-:Y:S01]  /*13790*/  IABS R19, R73 ;  /* 0x0000004900137213 */ /* 0x000fe20000000000 */
[----:B------:R-:W-:Y:S01]  /*137a0*/  IMAD.MOV.U32 R34, RZ, RZ, R4 ;  /* 0x000000ffff227224 */ /* 0x000fe200078e0004 */
[----:B------:R-:W-:Y:S01]  /*137b0*/  IABS R4, R80 ;  /* 0x0000005000047213 */ /* 0x000fe20000000000 */
[----:B------:R-:W-:Y:S01]  /*137c0*/  @!P5 IMAD.IADD R25, R25, 0x1, -R2 ;  /* 0x000000011919d824 */ /* 0x000fe200078e0a02 */
[----:B------:R-:W-:Y:S01]  /*137d0*/  ISETP.GE.AND P3, PT, R54, RZ, PT ;  /* 0x000000ff3600720c */ /* 0x000fe20003f66270 */
[----:B------:R-:W-:-:S02]  /*137e0*/  IMAD.MOV.U32 R54, RZ, RZ, R19 ;  /* 0x000000ffff367224 */ /* 0x000fc400078e0013 */
[----:B------:R-:W-:Y:S02]  /*137f0*/  IMAD.MOV.U32 R19, RZ, RZ, R4 ;  /* 0x000000ffff137224 */ /* 0x000fe400078e0004 */
[----:B------:R-:W-:Y:S01]  /*13800*/  @!P2 IMAD.MOV R34, RZ, RZ, -R34 ;  /* 0x000000ffff22a224 */ /* 0x000fe200078e0a22 */
[----:B------:R-:W-:Y:S01]  /*13810*/  ISETP.GT.U32.AND P2, PT, R2, R25, PT ;  /* 0x000000190200720c */ /* 0x000fe20003f44070 */
[----:B------:R-:W-:-:S04]  /*13820*/  IMAD.HI.U32 R4, R0, R19, RZ ;  /* 0x0000001300047227 */ /* 0x000fc800078e00ff */
[----:B------:R-:W-:Y:S02]  /*13830*/  IMAD.MOV R4, RZ, RZ, -R4 ;  /* 0x000000ffff047224 */ /* 0x000fe400078e0a04 */
[----:B------:R-:W-:Y:S01]  /*13840*/  IMAD.MOV.U32 R90, RZ, RZ, R89 ;  /* 0x000000ffff5a7224 */ /* 0x000fe200078e0059 */
[----:B------:R-:W-:Y:S01]  /*13850*/  MOV R89, R67 ;  /* 0x0000004300597202 */ /* 0x000fe20000000f00 */
[----:B------:R-:W-:Y:S01]  /*13860*/  IMAD R56, R2, R4, R19 ;  /* 0x0000000402387224 */ /* 0x000fe200078e0213 */
[----:B------:R-:W-:Y:S01]  /*13870*/  IABS R4, R70 ;  /* 0x0000004600047213 */ /* 0x000fe20000000000 */
[----:B------:R-:W-:Y:S02]  /*13880*/  IMAD.MOV.U32 R67, RZ, RZ, R66 ;  /* 0x000000ffff437224 */ /* 0x000fe400078e0042 */
[----:B------:R-:W-:Y:S02]  /*13890*/  IMAD.MOV.U32 R66, RZ, RZ, R77 ;  /* 0x000000ffff427224 */ /* 0x000fe400078e004d */
[----:B------:R-:W-:-:S02]  /*138a0*/  IMAD.MOV.U32 R77, RZ, RZ, R8 ;  /* 0x000000ffff4d7224 */ /* 0x000fc400078e0008 */
[----:B------:R-:W-:-:S04]  /*138b0*/  IMAD.HI.U32 R8, R0, R54, RZ ;  /* 0x0000003600087227 */ /* 0x000fc800078e00ff */
[----:B------:R-:W-:Y:S01]  /*138c0*/  @!P2 IMAD.IADD R25, R25, 0x1, -R2 ;  /* 0x000000011919a824 */ /* 0x000fe200078e0a02 */
[----:B------:R-:W-:Y:S01]  /*138d0*/  ISETP.GE.AND P2, PT, R55, RZ, PT ;  /* 0x000000ff3700720c */ /* 0x000fe20003f46270 */
[----:B------:R-:W-:Y:S01]  /*138e0*/  IMAD.MOV.U32 R55, RZ, RZ, R4 ;  /* 0x000000ffff377224 */ /* 0x000fe200078e0004 */
[----:B------:R-:W-:Y:S01]  /*138f0*/  IABS R19, R69 ;  /* 0x0000004500137213 */ /* 0x000fe20000000000 */
[----:B------:R-:W-:Y:S02]  /*13900*/  IMAD.MOV R8, RZ, RZ, -R8 ;  /* 0x000000ffff087224 */ /* 0x000fe400078e0a08 */
[----:B------:R-:W-:-:S04]  /*13910*/  IMAD.HI.U32 R4, R0, R55, RZ ;  /* 0x0000003700047227 */ /* 0x000fc800078e00ff */
[----:B------:R-:W-:Y:S02]  /*13920*/  IMAD R8, R2, R8, R54 ;  /* 0x0000000802087224 */ /* 0x000fe400078e0236 */
[----:B------:R-:W-:Y:S02]  /*13930*/  IMAD.MOV.U32 R54, RZ, RZ, R19 ;  /* 0x000000ffff367224 */ /* 0x000fe400078e0013 */
[----:B------:R-:W-:Y:S02]  /*13940*/  VIADD R68, R60, 0x7d ;  /* 0x0000007d3c447836 */ /* 0x000fe40000000000 */
[----:B------:R-:W-:Y:S02]  /*13950*/  IMAD.MOV R19, RZ, RZ, -R4 ;  /* 0x000000ffff137224 */ /* 0x000fe400078e0a04 */
[----:B------:R-:W-:Y:S01]  /*13960*/  IMAD.HI.U32 R4, R0, R54, RZ ;  /* 0x0000003600047227 */ /* 0x000fe200078e00ff */
[----:B------:R-:W-:-:S03]  /*13970*/  IABS R71, R68 ;  /* 0x0000004400477213 */ /* 0x000fc60000000000 */
[----:B------:R-:W-:Y:S02]  /*13980*/  IMAD R19, R2, R19, R55 ;  /* 0x0000001302137224 */ /* 0x000fe400078e0237 */
[----:B------:R-:W-:Y:S02]  /*13990*/  VIADD R55, R60, 0x7e ;  /* 0x0000007e3c377836 */ /* 0x000fe40000000000 */
[----:B------:R-:W-:Y:S01]  /*139a0*/  IMAD.MOV R4, RZ, RZ, -R4 ;  /* 0x000000ffff047224 */ /* 0x000fe200078e0a04 */
[----:B------:R-:W2:Y:S01]  /*139b0*/  LDL.LU R60, [R1+0x14f0] ;  /* 0x0014f000013c7983 */ /* 0x000ea20000300800 */
[----:B------:R-:W-:Y:S01]  /*139c0*/  IMAD.MOV.U32 R81, RZ, RZ, R71 ;  /* 0x000000ffff517224 */ /* 0x000fe200078e0047 */
[----:B------:R-:W-:Y:S01]  /*139d0*/  IABS R71, R55 ;  /* 0x0000003700477213 */ /* 0x000fe20000000000 */
[----:B------:R-:W-:Y:S02]  /*139e0*/  IMAD R4, R2, R4, R54 ;  /* 0x0000000402047224 */ /* 0x000fe400078e0236 */
[----:B------:R-:W-:-:S04]  /*139f0*/  IMAD.HI.U32 R54, R0, R81, RZ ;  /* 0x0000005100367227 */ /* 0x000fc800078e00ff */
[----:B------:R-:W-:-:S04]  /*13a00*/  IMAD.HI.U32 R0, R0, R71, RZ ;  /* 0x0000004700007227 */ /* 0x000fc800078e00ff */
[----:B------:R-:W-:-:S04]  /*13a10*/  IMAD.MOV R0, RZ, RZ, -R0 ;  /* 0x000000ffff007224 */ /* 0x000fc800078e0a00 */
[----:B------:R-:W-:Y:S01]  /*13a20*/  IMAD R0, R2, R0, R71 ;  /* 0x0000000002007224 */ /* 0x000fe200078e0247 */
[----:B------:R-:W-:Y:S02]  /*13a30*/  SEL R71, R76, R40, !P6 ;  /* 0x000000284c477207 */ /* 0x000fe40007000000 */
[----:B------:R-:W3:Y:S01]  /*13a40*/  LDL.LU R40, [R1+0x14ec] ;  /* 0x0014ec0001287983 */ /* 0x000ee20000300800 */
[----:B------:R-:W-:-:S13]  /*13a50*/  ISETP.GT.U32.AND P5, PT, R2, R21, PT ;  /* 0x000000150200720c */ /* 0x000fda0003fa4070 */
[----:B------:R-:W-:Y:S01]  /*13a60*/  @!P5 IMAD.IADD R21, R21, 0x1, -R2 ;  /* 0x000000011515d824 */ /* 0x000fe200078e0a02 */
[----:B------:R-:W-:-:S13]  /*13a70*/  ISETP.GT.U32.AND P5, PT, R2, R62, PT ;  /* 0x0000003e0200720c */ /* 0x000fda0003fa4070 */
[----:B------:R-:W-:Y:S02]  /*13a80*/  @!P5 IADD3 R62, PT, PT, R62, -R2, RZ ;  /* 0x800000023e3ed210 */ /* 0x000fe40007ffe0ff */
[----:B------:R-:W-:Y:S01]  /*13a90*/  ISETP.GT.U32.AND P5, PT, R2, R8, PT ;  /* 0x000000080200720c */ /* 0x000fe20003fa4070 */
[----:B------:R-:W-:-:S12]  /*13aa0*/  @!P4 IMAD.MOV R21, RZ, RZ, -R21 ;  /* 0x000000ffff15c224 */ /* 0x000fd800078e0a15 */
[----:B------:R-:W-:Y:S01]  /*13ab0*/  @!P5 IMAD.IADD R8, R8, 0x1, -R2 ;  /* 0x000000010808d824 */ /* 0x000fe200078e0a02 */
[C---:B------:R-:W-:Y:S02]  /*13ac0*/  ISETP.GT.U32.AND P5, PT, R2.reuse, R56, PT ;  /* 0x000000380200720c */ /* 0x040fe40003fa4070 */
[----:B------:R-:W-:Y:S02]  /*13ad0*/  ISETP.GT.U32.AND P4, PT, R2, R62, PT ;  /* 0x0000003e0200720c */ /* 0x000fe40003f84070 */
[----:B------:R-:W-:-:S09]  /*13ae0*/  @!P3 IADD3 R25, PT, PT, -R25, RZ, RZ ;  /* 0x000000ff1919b210 */ /* 0x000fd20007ffe1ff */
[----:B------:R-:W-:-:S05]  /*13af0*/  @!P5 IMAD.IADD R56, R56, 0x1, -R2 ;  /* 0x000000013838d824 */ /* 0x000fca00078e0a02 */
[----:B------:R-:W-:Y:S01]  /*13b00*/  ISETP.GT.U32.AND P3, PT, R2, R56, PT ;  /* 0x000000380200720c */ /* 0x000fe20003f64070 */
[----:B------:R-:W-:Y:S02]  /*13b10*/  IMAD.MOV R54, RZ, RZ, -R54 ;  /* 0x000000ffff367224 */ /* 0x000fe400078e0a36 */
[----:B------:R-:W-:Y:S01]  /*13b20*/  @!P4 IMAD.IADD R62, R62, 0x1, -R2 ;  /* 0x000000013e3ec824 */ /* 0x000fe200078e0a02 */
[C---:B------:R-:W-:Y:S01]  /*13b30*/  ISETP.GT.U32.AND P4, PT, R2.reuse, R19, PT ;  /* 0x000000130200720c */ /* 0x040fe20003f84070 */
[----:B------:R-:W-:-:S08]  /*13b40*/  IMAD R54, R2, R54, R81 ;  /* 0x0000003602367224 */ /* 0x000fd000078e0251 */
[----:B------:R-:W-:Y:S01]  /*13b50*/  @!P3 IMAD.IADD R56, R56, 0x1, -R2 ;  /* 0x000000013838b824 */ /* 0x000fe200078e0a02 */
[----:B------:R-:W-:-:S03]  /*13b60*/  ISETP.GT.U32.AND P3, PT, R2, R54, PT ;  /* 0x000000360200720c */ /* 0x000fc60003f64070 */
[--C-:B------:R-:W-:Y:S01]  /*13b70*/  @!P4 IMAD.IADD R19, R19, 0x1, -R2.reuse ;  /* 0x000000011313c824 */ /* 0x100fe200078e0a02 */
[----:B------:R-:W-:Y:S01]  /*13b80*/  ISETP.GE.AND P4, PT, R73, RZ, PT ;  /* 0x000000ff4900720c */ /* 0x000fe20003f86270 */
[----:B------:R-:W-:Y:S01]  /*13b90*/  IMAD R73, R71, UR7, RZ ;  /* 0x0000000747497c24 */ /* 0x000fe2000f8e02ff */
[----:B------:R-:W0:Y:S07]  /*13ba0*/  LDCU UR7, c[0x0][0x3b0] ;  /* 0x00007600ff0777ac */ /* 0x000e2e0008000800 */
[----:B------:R-:W-:Y:S01]  /*13bb0*/  @!P3 IMAD.IADD R54, R54, 0x1, -R2 ;  /* 0x000000013636b824 */ /* 0x000fe200078e0a02 */
[----:B------:R-:W-:-:S04]  /*13bc0*/  LEA R71, P3, R73, R92, 0x1 ;  /* 0x0000005c49477211 */ /* 0x000fc800078608ff */
[----:B------:R-:W-:Y:S02]  /*13bd0*/  LEA.HI.X.SX32 R73, R73, R93, 0x1, P3 ;  /* 0x0000005d49497211 */ /* 0x000fe400018f0eff */
[----:B------:R-:W-:Y:S01]  /*13be0*/  ISETP.GE.AND P3, PT, R80, RZ, PT ;  /* 0x000000ff5000720c */ /* 0x000fe20003f66270 */
[----:B------:R-:W-:Y:S02]  /*13bf0*/  @P0 IMAD.MOV.U32 R80, RZ, RZ, R71 ;  /* 0x000000ffff500224 */ /* 0x000fe400078e0047 */
[----:B------:R-:W-:Y:S01]  /*13c00*/  @P0 IMAD.MOV.U32 R81, RZ, RZ, R73 ;  /* 0x000000ffff510224 */ /* 0x000fe200078e0049 */
[----:B---3--:R-:W-:-:S06]  /*13c10*/  PRMT R40, RZ, 0x7610, R40 ;  /* 0x00007610ff287816 */ /* 0x008fcc0000000028 */
[----:B------:R-:W3:Y:S04]  /*13c20*/  @P0 LDG.E.U16 R40, desc[UR20][R80.64] ;  /* 0x0000001450280981 */ /* 0x000ee8000c1e1500 */
[----:B------:R-:W-:Y:S04]  /*13c30*/  STL [R1+0xb94], R71 ;  /* 0x000b944701007387 */ /* 0x000fe80000100800 */
[----:B------:R-:W-:Y:S04]  /*13c40*/  STL [R1+0xb90], R73 ;  /* 0x000b904901007387 */ /* 0x000fe80000100800 */
[----:B---3--:R3:W-:Y:S02]  /*13c50*/  STL [R1+0x1424], R40 ;  /* 0x0014242801007387 */ /* 0x0087e40000100800 */
[----:B---3--:R-:W-:-:S02]  /*13c60*/  SEL R40, R76, R57, !P6 ;  /* 0x000000394c287207 */ /* 0x008fc40007000000 */
[----:B------:R-:W3:Y:S03]  /*13c70*/  LDL.LU R57, [R1+0x14e8] ;  /* 0x0014e80001397983 */ /* 0x000ee60000300800 */
[----:B0-----:R-:W-:Y:S01]  /*13c80*/  IMAD R71, R40, UR7, RZ ;  /* 0x0000000728477c24 */ /* 0x001fe2000f8e02ff */
[----:B------:R-:W-:Y:S02]  /*13c90*/  @!P3 IADD3 R56, PT, PT, -R56, RZ, RZ ;  /* 0x000000ff3838b210 */ /* 0x000fe40007ffe1ff */
[----:B------:R-:W-:Y:S01]  /*13ca0*/  ISETP.GT.U32.AND P5, PT, R2, R8, PT ;  /* 0x000000080200720c */ /* 0x000fe20003fa4070 */
[----:B------:R-:W-:Y:S01]  /*13cb0*/  @!P2 IMAD.MOV R62, RZ, RZ, -R62 ;  /* 0x000000ffff3ea224 */ /* 0x000fe200078e0a3e */
[C---:B------:R-:W-:Y:S01]  /*13cc0*/  LEA R40, P3, R71.reuse, R92, 0x1 ;  /* 0x0000005c47287211 */ /* 0x040fe200078608ff */
[----:B------:R-:W-:Y:S01]  /*13cd0*/  IMAD.MOV.U32 R84, RZ, RZ, R90 ;  /* 0x000000ffff547224 */ /* 0x000fe200078e005a */
[----:B------:R-:W-:Y:S01]  /*13ce0*/  MOV R73, R91 ;  /* 0x0000005b00497202 */ /* 0x000fe20000000f00 */
[----:B------:R-:W-:Y:S01]  /*13cf0*/  STS.U16 [R47+UR4+0x1300], R75 ;  /* 0x0013004b2f007988 */ /* 0x000fe20008000404 */
[----:B------:R-:W-:Y:S01]  /*13d00*/  LEA.HI.X.SX32 R71, R71, R93, 0x1, P3 ;  /* 0x0000005d47477211 */ /* 0x000fe200018f0eff */
[----:B------:R-:W-:Y:S01]  /*13d10*/  @P0 IMAD.MOV.U32 R80, RZ, RZ, R40 ;  /* 0x000000ffff500224 */ /* 0x000fe200078e0028 */
[----:B------:R-:W-:Y:S01]  /*13d20*/  SEL R43, R76, R43, !P6 ;  /* 0x0000002b4c2b7207 */ /* 0x000fe20007000000 */
[----:B------:R-:W0:Y:S02]  /*13d30*/  LDCU UR7, c[0x0][0x3b0] ;  /* 0x00007600ff0777ac */ /* 0x000e240008000800 */
[----:B------:R-:W-:Y:S01]  /*13d40*/  @P0 IMAD.MOV.U32 R81, RZ, RZ, R71 ;  /* 0x000000ffff510224 */ /* 0x000fe200078e0047 */
[----:B---3--:R-:W-:-:S06]  /*13d50*/  PRMT R57, RZ, 0x7610, R57 ;  /* 0x00007610ff397816 */ /* 0x008fcc0000000039 */
[----:B------:R-:W3:Y:S04]  /*13d60*/  @P0 LDG.E.U16 R57, desc[UR20][R80.64] ;  /* 0x0000001450390981 */ /* 0x000ee8000c1e1500 */
[----:B------:R4:W-:Y:S04]  /*13d70*/  STL [R1+0xb9c], R40 ;  /* 0x000b9c2801007387 */ /* 0x0009e80000100800 */
[----:B------:R-:W-:Y:S01]  /*13d80*/  STL [R1+0xb98], R71 ;  /* 0x000b984701007387 */ /* 0x000fe20000100800 */
[----:B------:R-:W-:Y:S01]  /*13d90*/  @!P5 IMAD.IADD R8, R8, 0x1, -R2 ;  /* 0x000000010808d824 */ /* 0x000fe200078e0a02 */
[----:B------:R-:W-:-:S13]  /*13da0*/  ISETP.GT.U32.AND P5, PT, R2, R4, PT ;  /* 0x000000040200720c */ /* 0x000fda0003fa4070 */
[----:B------:R-:W-:Y:S01]  /*13db0*/  @!P5 IMAD.IADD R4, R4, 0x1, -R2 ;  /* 0x000000010404d824 */ /* 0x000fe200078e0a02 */
[----:B------:R-:W-:Y:S01]  /*13dc0*/  ISETP.GT.U32.AND P5, PT, R2, R0, PT ;  /* 0x000000000200720c */ /* 0x000fe20003fa4070 */
[----:B------:R-:W-:Y:S01]  /*13dd0*/  @!P4 IMAD.MOV R8, RZ, RZ, -R8 ;  /* 0x000000ffff08c224 */ /* 0x000fe200078e0a08 */
[----:B---3--:R3:W-:Y:S04]  /*13de0*/  STL [R1+0x1428], R57 ;  /* 0x0014283901007387 */ /* 0x0087e80000100800 */
[----:B------:R-:W2:Y:S07]  /*13df0*/  LDL.LU R87, [R1+0x894] ;  /* 0x0008940001577983 */ /* 0x000eae0000300800 */
[----:B------:R-:W-:Y:S01]  /*13e00*/  @!P5 IMAD.IADD R0, R0, 0x1, -R2 ;  /* 0x000000010000d824 */ /* 0x000fe200078e0a02 */
[----:B------:R-:W-:-:S02]  /*13e10*/  ISETP.GT.U32.AND P2, PT, R2, R19, PT ;  /* 0x000000130200720c */ /* 0x000fc40003f44070 */
[C---:B------:R-:W-:Y:S02]  /*13e20*/  ISETP.GT.U32.AND P4, PT, R2.reuse, R4, PT ;  /* 0x000000040200720c */ /* 0x040fe40003f84070 */
[C---:B------:R-:W-:Y:S02]  /*13e30*/  ISETP.GT.U32.AND P5, PT, R2.reuse, R54, PT ;  /* 0x000000360200720c */ /* 0x040fe40003fa4070 */
[----:B------:R-:W-:-:S07]  /*13e40*/  ISETP.GT.U32.AND P3, PT, R2, R0, PT ;  /* 0x000000000200720c */ /* 0x000fce0003f64070 */
[--C-:B------:R-:W-:Y:S01]  /*13e50*/  @!P2 IMAD.IADD R19, R19, 0x1, -R2.reuse ;  /* 0x000000011313a824 */ /* 0x100fe200078e0a02 */
[----:B------:R-:W-:Y:S01]  /*13e60*/  ISETP.GE.AND P2, PT, R70, RZ, PT ;  /* 0x000000ff4600720c */ /* 0x000fe20003f46270 */
[--C-:B------:R-:W-:Y:S01]  /*13e70*/  @!P4 IMAD.IADD R4, R4, 0x1, -R2.reuse ;  /* 0x000000010404c824 */ /* 0x100fe200078e0a02 */
[----:B------:R-:W-:Y:S01]  /*13e80*/  ISETP.GE.AND P4, PT, R69, RZ, PT ;  /* 0x000000ff4500720c */ /* 0x000fe20003f86270 */
[--C-:B------:R-:W-:Y:S01]  /*13e90*/  @!P5 IMAD.IADD R54, R54, 0x1, -R2.reuse ;  /* 0x000000013636d824 */ /* 0x100fe200078e0a02 */
[----:B------:R-:W-:Y:S01]  /*13ea0*/  ISETP.GE.AND P5, PT, R68, RZ, PT ;  /* 0x000000ff4400720c */ /* 0x000fe20003fa6270 */
[----:B------:R-:W-:Y:S01]  /*13eb0*/  @!P3 IMAD.IADD R0, R0, 0x1, -R2 ;  /* 0x000000010000b824 */ /* 0x000fe200078e0a02 */
[----:B------:R-:W-:Y:S01]  /*13ec0*/  ISETP.GE.AND P3, PT, R55, RZ, PT ;  /* 0x000000ff3700720c */ /* 0x000fe20003f66270 */
[----:B------:R-:W-:Y:S01]  /*13ed0*/  IMAD.MOV.U32 R2, RZ, RZ, R54 ;  /* 0x000000ffff027224 */ /* 0x000fe200078e0036 */
[----:B------:R-:W-:Y:S01]  /*13ee0*/  SEL R54, R76, R59, !P6 ;  /* 0x0000003b4c367207 */ /* 0x000fe20007000000 */
[----:B------:R-:W-:Y:S01]  /*13ef0*/  IMAD.MOV.U32 R90, RZ, RZ, R89 ;  /* 0x000000ffff5a7224 */ /* 0x000fe200078e0059 */
[----:B------:R-:W2:Y:S01]  /*13f00*/  LDL.LU R59, [R1+0x14e4] ;  /* 0x0014e400013b7983 */ /* 0x000ea20000300800 */
[----:B------:R-:W-:-:S02]  /*13f10*/  IMAD.MOV.U32 R91, RZ, RZ, R64 ;  /* 0x000000ffff5b7224 */ /* 0x000fc400078e0040 */
[----:B------:R-:W-:Y:S02]  /*13f20*/  @!P2 IMAD.MOV R19, RZ, RZ, -R19 ;  /* 0x000000ffff13a224 */ /* 0x000fe400078e0a13 */
[----:B------:R-:W-:Y:S02]  /*13f30*/  @!P4 IMAD.MOV R4, RZ, RZ, -R4 ;  /* 0x000000ffff04c224 */ /* 0x000fe400078e0a04 */
[----:B------:R-:W-:Y:S02]  /*13f40*/  @!P5 IMAD.MOV R2, RZ, RZ, -R2 ;  /* 0x000000ffff02d224 */ /* 0x000fe400078e0a02 */
[----:B------:R-:W-:Y:S02]  /*13f50*/  @!P3 IMAD.MOV R0, RZ, RZ, -R0 ;  /* 0x000000ffff00b224 */ /* 0x000fe400078e0a00 */
[----:B------:R-:W-:Y:S02]  /*13f60*/  IMAD.MOV.U32 R89, RZ, RZ, R67 ;  /* 0x000000ffff597224 */ /* 0x000fe400078e0043 */
[----:B------:R-:W-:-:S02]  /*13f70*/  IMAD.MOV.U32 R64, RZ, RZ, R66 ;  /* 0x000000ffff407224 */ /* 0x000fc400078e0042 */
[----:B------:R-:W-:Y:S01]  /*13f80*/  IMAD.MOV.U32 R67, RZ, RZ, R79 ;  /* 0x000000ffff437224 */ /* 0x000fe200078e004f */
[C---:B------:R-:W-:Y:S01]  /*13f90*/  SEL R26, R76.reuse, R26, !P6 ;  /* 0x0000001a4c1a7207 */ /* 0x040fe20007000000 */
[----:B------:R-:W-:Y:S01]  /*13fa0*/  IMAD.MOV.U32 R66, RZ, RZ, R77 ;  /* 0x000000ffff427224 */ /* 0x000fe200078e004d */
[C---:B------:R-:W-:Y:S02]  /*13fb0*/  SEL R53, R76.reuse, R53, !P6 ;  /* 0x000000354c357207 */ /* 0x040fe40007000000 */
[C---:B------:R-:W-:Y:S02]  /*13fc0*/  SEL R52, R76.reuse, R52, !P6 ;  /* 0x000000344c347207 */ /* 0x040fe40007000000 */
[C---:B------:R-:W-:Y:S02]  /*13fd0*/  SEL R49, R76.reuse, R49, !P6 ;  /* 0x000000314c317207 */ /* 0x040fe40007000000 */
[C---:B------:R-:W-:Y:S02]  /*13fe0*/  SEL R44, R76.reuse, R44, !P6 ;  /* 0x0000002c4c2c7207 */ /* 0x040fe40007000000 */
[----:B------:R-:W-:-:S02]  /*13ff0*/  SEL R27, R76, R27, !P6 ;  /* 0x0000001b4c1b7207 */ /* 0x000fc40007000000 */
[C---:B------:R-:W-:Y:S02]  /*14000*/  SEL R10, R76.reuse, R10, !P6 ;  /* 0x0000000a4c0a7207 */ /* 0x040fe40007000000 */
[C---:B----4-:R-:W-:Y:S02]  /*14010*/  SEL R40, R76.reuse, R63, !P6 ;  /* 0x0000003f4c287207 */ /* 0x050fe40007000000 */
[C---:B------:R-:W-:Y:S02]  /*14020*/  SEL R39, R76.reuse, R39, !P6 ;  /* 0x000000274c277207 */ /* 0x040fe40007000000 */
[C---:B------:R-:W-:Y:S02]  /*14030*/  SEL R37, R76.reuse, R37, !P6 ;  /* 0x000000254c257207 */ /* 0x040fe40007000000 */
[C---:B------:R-:W-:Y:S02]  /*14040*/  SEL R45, R76.reuse, R45, !P6 ;  /* 0x0000002d4c2d7207 */ /* 0x040fe40007000000 */
[----:B------:R-:W-:-:S02]  /*14050*/  SEL R16, R76, R16, !P6 ;  /* 0x000000104c107207 */ /* 0x000fc40007000000 */
[C---:B------:R-:W-:Y:S02]  /*14060*/  SEL R20, R76.reuse, R20, !P6 ;  /* 0x000000144c147207 */ /* 0x040fe40007000000 */
[C---:B------:R-:W-:Y:S02]  /*14070*/  SEL R28, R76.reuse, R28, !P6 ;  /* 0x0000001c4c1c7207 */ /* 0x040fe40007000000 */
        /* <DEDUP_REMOVED lines=30> */
[C---:B---3--:R-:W-:Y:S02]  /*14260*/  SEL R57, R76.reuse, R62, !P6 ;  /* 0x0000003e4c397207 */ /* 0x048fe40007000000 */
[C---:B------:R-:W-:Y:S02]  /*14270*/  SEL R8, R76.reuse, R8, !P6 ;  /* 0x000000084c087207 */ /* 0x040fe40007000000 */
[C---:B------:R-:W-:Y:S02]  /*14280*/  SEL R56, R76.reuse, R56, !P6 ;  /* 0x000000384c387207 */ /* 0x040fe40007000000 */
[----:B------:R-:W-:-:S02]  /*14290*/  SEL R19, R76, R19, !P6 ;  /* 0x000000134c137207 */ /* 0x000fc40007000000 */
[C---:B------:R-:W-:Y:S02]  /*142a0*/  SEL R4, R76.reuse, R4, !P6 ;  /* 0x000000044c047207 */ /* 0x040fe40007000000 */
[C---:B------:R-:W-:Y:S02]  /*142b0*/  SEL R2, R76.reuse, R2, !P6 ;  /* 0x000000024c027207 */ /* 0x040fe40007000000 */
[C---:B------:R-:W-:Y:S02]  /*142c0*/  SEL R0, R76.reuse, R0, !P6 ;  /* 0x000000004c007207 */ /* 0x040fe40007000000 */
[----:B--2---:R-:W-:Y:S01]  /*142d0*/  SEL R55, R76, R87, !P6 ;  /* 0x000000574c377207 */ /* 0x004fe20007000000 */
[----:B------:R-:W-:Y:S02]  /*142e0*/  IMAD.MOV.U32 R87, RZ, RZ, R88 ;  /* 0x000000ffff577224 */ /* 0x000fe400078e0058 */
[----:B------:R-:W-:Y:S02]  /*142f0*/  IMAD.MOV.U32 R88, RZ, RZ, R65 ;  /* 0x000000ffff587224 */ /* 0x000fe400078e0041 */
[----:B------:R-:W-:-:S02]  /*14300*/  IMAD.MOV.U32 R65, RZ, RZ, R86 ;  /* 0x000000ffff417224 */ /* 0x000fc400078e0056 */
[----:B------:R-:W2:Y:S04]  /*14310*/  LDL.LU R86, [R1+0x90c] ;  /* 0x00090c0001567983 */ /* 0x000ea80000300800 */
[----:B------:R-:W3:Y:S04]  /*14320*/  LDL.LU R79, [R1+0x900] ;  /* 0x00090000014f7983 */ /* 0x000ee80000300800 */
[----:B------:R-:W4:Y:S04]  /*14330*/  LDL.LU R77, [R1+0x8d0] ;  /* 0x0008d000014d7983 */ /* 0x000f280000300800 */
[----:B------:R-:W4:Y:S04]  /*14340*/  LDL.LU R76, [R1+0x8cc] ;  /* 0x0008cc00014c7983 */ /* 0x000f280000300800 */
[----:B------:R-:W4:Y:S04]  /*14350*/  LDL.LU R75, [R1+0x8b4] ;  /* 0x0008b400014b7983 */ /* 0x000f280000300800 */
        /* <DEDUP_REMOVED lines=11> */
[----:B--2---:R-:W-:Y:S04]  /*14410*/  STS.U16 [R47+UR4+0x2b00], R86 ;  /* 0x002b00562f007988 */ /* 0x004fe80008000404 */
[----:B---3--:R-:W-:Y:S04]  /*14420*/  STS.U16 [R47+UR4+0xab00], R79 ;  /* 0x00ab004f2f007988 */ /* 0x008fe80008000404 */
[----:B----4-:R2:W-:Y:S04]  /*14430*/  STS.U16 [R47+UR4+0x2f00], R77 ;  /* 0x002f004d2f007988 */ /* 0x0105e80008000404 */
[----:B------:R-:W-:Y:S04]  /*14440*/  STS.U16 [R47+UR4+0xaf00], R76 ;  /* 0x00af004c2f007988 */ /* 0x000fe80008000404 */
[----:B------:R-:W-:Y:S04]  /*14450*/  STS.U16 [R47+UR4+0x3300], R75 ;  /* 0x0033004b2f007988 */ /* 0x000fe80008000404 */
[----:B--2---:R-:W2:Y:S04]  /*14460*/  LDL.LU R77, [R1+0x9bc] ;  /* 0x0009bc00014d7983 */ /* 0x004ea80000300800 */
[----:B------:R3:W-:Y:S04]  /*14470*/  STS.U16 [R47+UR4+0xb300], R59 ;  /* 0x00b3003b2f007988 */ /* 0x0007e80008000404 */
[----:B------:R4:W-:Y:S04]  /*14480*/  STS.U16 [R47+UR4+0x3700], R60 ;  /* 0x0037003c2f007988 */ /* 0x0009e80008000404 */
[----:B---3--:R-:W3:Y:S04]  /*14490*/  LDL.LU R59, [R1+0x14e0] ;  /* 0x0014e000013b7983 */ /* 0x008ee80000300800 */
[----:B------:R-:W2:Y:S04]  /*144a0*/  LDL.LU R76, [R1+0x9b8] ;  /* 0x0009b800014c7983 */ /* 0x000ea80000300800 */
[----:B----4-:R-:W4:Y:S04]  /*144b0*/  LDL.LU R60, [R1+0x14dc] ;  /* 0x0014dc00013c7983 */ /* 0x010f280000300800 */
[----:B------:R-:W2:Y:S04]  /*144c0*/  LDL.LU R75, [R1+0x9b4] ;  /* 0x0009b400014b7983 */ /* 0x000ea80000300800 */
[----:B------:R0:W-:Y:S04]  /*144d0*/  STS.U16 [R47+UR4+0xb700], R3 ;  /* 0x00b700032f007988 */ /* 0x0001e80008000404 */
[----:B0-----:R-:W2:Y:S04]  /*144e0*/  LDL.LU R3, [R1+0x14d8] ;  /* 0x0014d80001037983 */ /* 0x001ea80000300800 */
[----:B------:R0:W-:Y:S04]  /*144f0*/  STS.U16 [R47+UR4+0x3b00], R74 ;  /* 0x003b004a2f007988 */ /* 0x0001e80008000404 */
[----:B------:R1:W-:Y:S04]  /*14500*/  STS.U16 [R47+UR4+0xbb00], R72 ;  /* 0x00bb00482f007988 */ /* 0x0003e80008000404 */
[----:B0-----:R-:W3:Y:S04]  /*14510*/  LDL.LU R74, [R1+0x9b0] ;  /* 0x0009b000014a7983 */ /* 0x001ee80000300800 */
[----:B-1----:R-:W3:Y:S04]  /*14520*/  LDL.LU R72, [R1+0x9ac] ;  /* 0x0009ac0001487983 */ /* 0x002ee80000300800 */
[----:B------:R-:W3:Y:S04]  /*14530*/  LDL.LU R90, [R1+0x9a8] ;  /* 0x0009a800015a7983 */ /* 0x000ee80000300800 */
[----:B------:R-:W3:Y:S04]  /*14540*/  LDL.LU R91, [R1+0x9a4] ;  /* 0x0009a400015b7983 */ /* 0x000ee80000300800 */
[----:B------:R-:W3:Y:S04]  /*14550*/  LDL.LU R88, [R1+0x9a0] ;  /* 0x0009a00001587983 */ /* 0x000ee80000300800 */
[----:B------:R-:W3:Y:S04]  /*14560*/  LDL.LU R89, [R1+0x994] ;  /* 0x0009940001597983 */ /* 0x000ee80000300800 */
[----:B------:R-:W3:Y:S04]  /*14570*/  LDL.LU R64, [R1+0x990] ;  /* 0x0009900001407983 */ /* 0x000ee80000300800 */
[----:B------:R-:W3:Y:S04]  /*14580*/  LDL.LU R65, [R1+0x984] ;  /* 0x0009840001417983 */ /* 0x000ee80000300800 */
[----:B------:R-:W-:Y:S04]  /*14590*/  STS.U16 [R47+UR4+0x3f00], R78 ;  /* 0x003f004e2f007988 */ /* 0x000fe80008000404 */
[----:B------:R2:W-:Y:S04]  /*145a0*/  STS.U16 [R47+UR4+0xbf00], R61 ;  /* 0x00bf003d2f007988 */ /* 0x0005e80008000404 */
[----:B------:R-:W4:Y:S04]  /*145b0*/  LDL.LU R67, [R1+0x980] ;  /* 0x0009800001437983 */ /* 0x000f280000300800 */
[----:B------:R-:W-:Y:S01]  /*145c0*/  STL [R1+0x142c], R47 ;  /* 0x00142c2f01007387 */ /* 0x000fe20000100800 */
[----:B--2---:R-:W-:-:S03]  /*145d0*/  LOP3.LUT R61, R3, 0x70, RZ, 0x3c, !PT ;  /* 0x00000070033d7812 */ /* 0x004fc600078e3cff */
[----:B------:R-:W-:Y:S04]  /*145e0*/  STL [R1+0x14ac], R3 ;  /* 0x0014ac0301007387 */ /* 0x000fe80000100800 */
[----:B------:R-:W2:Y:S04]  /*145f0*/  LDL.LU R66, [R1+0x970] ;  /* 0x0009700001427983 */ /* 0x000ea80000300800 */
[----:B------:R-:W2:Y:S04]  /*14600*/  LDL.LU R86, [R1+0x96c] ;  /* 0x00096c0001567983 */ /* 0x000ea80000300800 */
[----:B------:R-:W2:Y:S04]  /*14610*/  LDL.LU R79, [R1+0x958] ;  /* 0x00095800014f7983 */ /* 0x000ea80000300800 */
[----:B------:R0:W-:Y:S04]  /*14620*/  STS.U16 [R61+UR4+0x380], R77 ;  /* 0x0003804d3d007988 */ /* 0x0001e80008000404 */
[----:B------:R-:W2:Y:S04]  /*14630*/  LDL.LU R78, [R1+0x954] ;  /* 0x00095400014e7983 */ /* 0x000ea80000300800 */
[----:B------:R1:W-:Y:S04]  /*14640*/  STS.U16 [R61+UR4+0x8380], R76 ;  /* 0x0083804c3d007988 */ /* 0x0003e80008000404 */
[----:B0-----:R-:W2:Y:S04]  /*14650*/  LDL.LU R77, [R1+0x940] ;  /* 0x00094000014d7983 */ /* 0x001ea80000300800 */
[----:B------:R0:W-:Y:S04]  /*14660*/  STS.U16 [R61+UR4+0x780], R75 ;  /* 0x0007804b3d007988 */ /* 0x0001e80008000404 */
[----:B-1----:R-:W2:Y:S04]  /*14670*/  LDL.LU R76, [R1+0x93c] ;  /* 0x00093c00014c7983 */ /* 0x002ea80000300800 */
[----:B---3--:R1:W-:Y:S04]  /*14680*/  STS.U16 [R61+UR4+0x8780], R74 ;  /* 0x0087804a3d007988 */ /* 0x0083e80008000404 */
[----:B0-----:R-:W3:Y:S04]  /*14690*/  LDL.LU R75, [R1+0x938] ;  /* 0x00093800014b7983 */ /* 0x001ee80000300800 */
[----:B------:R0:W-:Y:S04]  /*146a0*/  STS.U16 [R61+UR4+0xb80], R72 ;  /* 0x000b80483d007988 */ /* 0x0001e80008000404 */
[----:B-1----:R-:W3:Y:S04]  /*146b0*/  LDL.LU R74, [R1+0x92c] ;  /* 0x00092c00014a7983 */ /* 0x002ee80000300800 */
[----:B0-----:R-:W3:Y:S01]  /*146c0*/  LDL.LU R72, [R1+0x8e8] ;  /* 0x0008e80001487983 */ /* 0x001ee20000300800 */
[----:B------:R-:W-:-:S02]  /*146d0*/  IMAD R54, R54, UR7, RZ ;  /* 0x0000000736367c24 */ /* 0x000fc4000f8e02ff */
[----:B------:R-:W-:Y:S01]  /*146e0*/  IMAD R55, R55, UR65, RZ ;  /* 0x0000004137377c24 */ /* 0x000fe2000f8e02ff */
[----:B------:R-:W-:Y:S01]  /*146f0*/  STS.U16 [R61+UR4+0x8b80], R90 ;  /* 0x008b805a3d007988 */ /* 0x000fe20008000404 */
[----:B------:R-:W-:-:S03]  /*14700*/  IMAD R9, R9, UR9, RZ ;  /* 0x0000000909097c24 */ /* 0x000fc6000f8e02ff */
[----:B------:R-:W-:Y:S01]  /*14710*/  STS.U16 [R61+UR4+0xf80], R91 ;  /* 0x000f805b3d007988 */ /* 0x000fe20008000404 */
[----:B------:R-:W-:Y:S01]  /*14720*/  IMAD R71, R56, UR60, RZ ;  /* 0x0000003c38477c24 */ /* 0x000fe2000f8e02ff */
[----:B------:R-:W-:Y:S02]  /*14730*/  LEA R56, P2, R54, R92, 0x1 ;  /* 0x0000005c36387211 */ /* 0x000fe400078408ff */
[----:B------:R-:W-:Y:S04]  /*14740*/  STS.U16 [R61+UR4+0x8f80], R88 ;  /* 0x008f80583d007988 */ /* 0x000fe80008000404 */
[----:B------:R-:W-:Y:S01]  /*14750*/  STS.U16 [R61+UR4+0x1380], R89 ;  /* 0x001380593d007988 */ /* 0x000fe20008000404 */
[----:B------:R-:W-:-:S03]  /*14760*/  IMAD R47, R58, UR10, RZ ;  /* 0x0000000a3a2f7c24 */ /* 0x000fc6000f8e02ff */
[----:B------:R0:W-:Y:S01]  /*14770*/  STS.U16 [R61+UR4+0x9380], R64 ;  /* 0x009380403d007988 */ /* 0x0001e20008000404 */
[----:B------:R-:W-:-:S03]  /*14780*/  LEA R83, P3, R9, R92, 0x1 ;  /* 0x0000005c09537211 */ /* 0x000fc600078608ff */
[----:B------:R1:W-:Y:S01]  /*14790*/  STS.U16 [R61+UR4+0x1780], R65 ;  /* 0x001780413d007988 */ /* 0x0003e20008000404 */
[-C--:B------:R-:W-:Y:S02]  /*147a0*/  LEA.HI.X.SX32 R54, R54, R93.reuse, 0x1, P2 ;  /* 0x0000005d36367211 */ /* 0x080fe400010f0eff */
[C---:B0-----:R-:W-:Y:S01]  /*147b0*/  LEA R64, P4, R55.reuse, R92, 0x1 ;  /* 0x0000005c37407211 */ /* 0x041fe200078808ff */
[----:B------:R-:W-:Y:S03]  /*147c0*/  STL [R1+0x9ec], R56 ;  /* 0x0009ec3801007387 */ /* 0x000fe60000100800 */
[-C--:B-1----:R-:W-:Y:S01]  /*147d0*/  LEA.HI.X.SX32 R65, R55, R93.reuse, 0x1, P4 ;  /* 0x0000005d37417211 */ /* 0x082fe200020f0eff */
[----:B------:R-:W-:Y:S01]  /*147e0*/  STL [R1+0xb8c], R64 ;  /* 0x000b8c4001007387 */ /* 0x000fe20000100800 */
[----:B------:R-:W-:Y:S01]  /*147f0*/  IMAD R43, R43, UR11, RZ ;  /* 0x0000000b2b2b7c24 */ /* 0x000fe2000f8e02ff */
[----:B------:R-:W-:-:S02]  /*14800*/  LEA.HI.X.SX32 R9, R9, R93, 0x1, P3 ;  /* 0x0000005d09097211 */ /* 0x000fc400018f0eff */
[----:B------:R-:W-:Y:S01]  /*14810*/  STL [R1+0x1434], R64 ;  /* 0x0014344001007387 */ /* 0x000fe20000100800 */
[----:B------:R-:W-:Y:S01]  /*14820*/  LEA R73, P2, R47, R92, 0x1 ;  /* 0x0000005c2f497211 */ /* 0x000fe200078408ff */
[----:B------:R-:W-:Y:S02]  /*14830*/  IMAD R26, R26, UR12, RZ ;  /* 0x0000000c1a1a7c24 */ /* 0x000fe4000f8e02ff */
[----:B------:R-:W-:Y:S01]  /*14840*/  STL [R1+0x9f4], R83 ;  /* 0x0009f45301007387 */ /* 0x000fe20000100800 */
[----:B------:R-:W-:-:S03]  /*14850*/  IMAD R3, R57, UR58, RZ ;  /* 0x0000003a39037c24 */ /* 0x000fc6000f8e02ff */
[----:B------:R-:W-:Y:S01]  /*14860*/  STL [R1+0x14b4], R83 ;  /* 0x0014b45301007387 */ /* 0x000fe20000100800 */
[----:B------:R-:W-:-:S03]  /*14870*/  LEA.HI.X.SX32 R47, R47, R93, 0x1, P2 ;  /* 0x0000005d2f2f7211 */ /* 0x000fc600010f0eff */
[----:B------:R-:W-:Y:S01]  /*14880*/  STL [R1+0xb88], R65 ;  /* 0x000b884101007387 */ /* 0x000fe20000100800 */
[----:B------:R-:W-:-:S03]  /*14890*/  LEA R57, P3, R43, R92, 0x1 ;  /* 0x0000005c2b397211 */ /* 0x000fc600078608ff */
[----:B------:R-:W-:Y:S04]  /*148a0*/  STL [R1+0x9e8], R54 ;  /* 0x0009e83601007387 */ /* 0x000fe80000100800 */
[----:B------:R-:W-:Y:S04]  /*148b0*/  STL [R1+0x143c], R65 ;  /* 0x00143c4101007387 */ /* 0x000fe80000100800 */
[----:B------:R0:W-:Y:S04]  /*148c0*/  STL [R1+0x9f0], R9 ;  /* 0x0009f00901007387 */ /* 0x0001e80000100800 */
[----:B------:R-:W-:Y:S01]  /*148d0*/  STL [R1+0x14cc], R65 ;  /* 0x0014cc4101007387 */ /* 0x000fe20000100800 */
[----:B------:R-:W-:-:S03]  /*148e0*/  IMAD R53, R53, UR13, RZ ;  /* 0x0000000d35357c24 */ /* 0x000fc6000f8e02ff */
[----:B------:R-:W-:Y:S01]  /*148f0*/  STL [R1+0x9fc], R73 ;  /* 0x0009fc4901007387 */ /* 0x000fe20000100800 */
[----:B0-----:R-:W-:-:S03]  /*14900*/  LEA R9, P4, R26, R92, 0x1 ;  /* 0x0000005c1a097211 */ /* 0x001fc600078808ff */
[----:B------:R-:W-:Y:S01]  /*14910*/  STL [R1+0x1484], R73 ;  /* 0x0014844901007387 */ /* 0x000fe20000100800 */
[----:B------:R-:W-:-:S03]  /*14920*/  IMAD R52, R52, UR14, RZ ;  /* 0x0000000e34347c24 */ /* 0x000fc6000f8e02ff */
[----:B------:R0:W-:Y:S01]  /*14930*/  STL [R1+0x9f8], R47 ;  /* 0x0009f82f01007387 */ /* 0x0001e20000100800 */
[----:B------:R-:W-:-:S03]  /*14940*/  LEA.HI.X.SX32 R56, R26, R93, 0x1, P4 ;  /* 0x0000005d1a387211 */ /* 0x000fc600020f0eff */
[----:B----4-:R-:W-:Y:S04]  /*14950*/  STS.U16 [R61+UR4+0x9780], R67 ;  /* 0x009780433d007988 */ /* 0x010fe80008000404 */
[----:B------:R-:W-:Y:S01]  /*14960*/  STL [R1+0xa04], R57 ;  /* 0x000a043901007387 */ /* 0x000fe20000100800 */
[----:B0-----:R-:W-:-:S03]  /*14970*/  LEA.HI.X.SX32 R47, R43, R93, 0x1, P3 ;  /* 0x0000005d2b2f7211 */ /* 0x001fc600018f0eff */
[----:B------:R-:W-:Y:S01]  /*14980*/  STL [R1+0x1444], R57 ;  /* 0x0014443901007387 */ /* 0x000fe20000100800 */
[----:B------:R-:W-:-:S03]  /*14990*/  LEA R26, P2, R53, R92, 0x1 ;  /* 0x0000005c351a7211 */ /* 0x000fc600078408ff */
[----:B------:R-:W-:Y:S01]  /*149a0*/  STL [R1+0xa0c], R9 ;  /* 0x000a0c0901007387 */ /* 0x000fe20000100800 */
[----:B------:R-:W-:-:S03]  /*149b0*/  IMAD R49, R49, UR15, RZ ;  /* 0x0000000f31317c24 */ /* 0x000fc6000f8e02ff */
[----:B------:R-:W-:Y:S01]  /*149c0*/  STL [R1+0x1448], R9 ;  /* 0x0014480901007387 */ /* 0x000fe20000100800 */
[----:B------:R-:W-:-:S03]  /*149d0*/  LEA R43, P3, R52, R92, 0x1 ;  /* 0x0000005c342b7211 */ /* 0x000fc600078608ff */
[----:B------:R-:W-:Y:S04]  /*149e0*/  STL [R1+0x14d0], R9 ;  /* 0x0014d00901007387 */ /* 0x000fe80000100800 */
[----:B------:R-:W-:Y:S01]  /*149f0*/  STL [R1+0xa00], R47 ;  /* 0x000a002f01007387 */ /* 0x000fe20000100800 */
[----:B------:R-:W-:-:S03]  /*14a00*/  LEA.HI.X.SX32 R68, R53, R93, 0x1, P2 ;  /* 0x0000005d35447211 */ /* 0x000fc600010f0eff */
[----:B------:R-:W-:Y:S04]  /*14a10*/  STL [R1+0x1450], R47 ;  /* 0x0014502f01007387 */ /* 0x000fe80000100800 */
[----:B------:R-:W-:Y:S01]  /*14a20*/  STL [R1+0xa08], R56 ;  /* 0x000a083801007387 */ /* 0x000fe20000100800 */
[----:B------:R-:W-:-:S03]  /*14a30*/  IMAD R44, R44, UR16, RZ ;  /* 0x000000102c2c7c24 */ /* 0x000fc6000f8e02ff */
[----:B------:R-:W-:Y:S04]  /*14a40*/  STL [R1+0x1454], R56 ;  /* 0x0014543801007387 */ /* 0x000fe80000100800 */
[----:B------:R-:W-:Y:S01]  /*14a50*/  STL [R1+0x14d4], R56 ;  /* 0x0014d43801007387 */ /* 0x000fe20000100800 */
[----:B------:R-:W-:-:S03]  /*14a60*/  IMAD R27, R27, UR17, RZ ;  /* 0x000000111b1b7c24 */ /* 0x000fc6000f8e02ff */
[----:B------:R-:W-:Y:S01]  /*14a70*/  STL [R1+0xa14], R26 ;  /* 0x000a141a01007387 */ /* 0x000fe20000100800 */
[----:B------:R-:W-:-:S03]  /*14a80*/  LEA.HI.X.SX32 R69, R52, R93, 0x1, P3 ;  /* 0x0000005d34457211 */ /* 0x000fc600018f0eff */
[----:B------:R0:W-:Y:S01]  /*14a90*/  STL [R1+0x145c], R26 ;  /* 0x00145c1a01007387 */ /* 0x0001e20000100800 */
[----:B------:R-:W-:-:S03]  /*14aa0*/  IMAD R10, R10, UR18, RZ ;  /* 0x000000120a0a7c24 */ /* 0x000fc6000f8e02ff */
[----:B------:R-:W-:Y:S01]  /*14ab0*/  STL [R1+0xa1c], R43 ;  /* 0x000a1c2b01007387 */ /* 0x000fe20000100800 */
[----:B------:R-:W-:-:S03]  /*14ac0*/  LEA R65, P2, R44, R92, 0x1 ;  /* 0x0000005c2c417211 */ /* 0x000fc600078408ff */
[----:B------:R-:W-:Y:S04]  /*14ad0*/  STL [R1+0x1460], R43 ;  /* 0x0014602b01007387 */ /* 0x000fe80000100800 */
[----:B------:R-:W-:Y:S01]  /*14ae0*/  STL [R1+0xa10], R68 ;  /* 0x000a104401007387 */ /* 0x000fe20000100800 */
[----:B------:R-:W-:-:S03]  /*14af0*/  LEA R54, P3, R27, R92, 0x1 ;  /* 0x0000005c1b367211 */ /* 0x000fc600078608ff */
[----:B------:R-:W-:Y:S01]  /*14b00*/  STL [R1+0x1468], R68 ;  /* 0x0014684401007387 */ /* 0x000fe20000100800 */
[-C--:B0-----:R-:W-:Y:S01]  /*14b10*/  LEA.HI.X.SX32 R26, R44, R93.reuse, 0x1, P2 ;  /* 0x0000005d2c1a7211 */ /* 0x081fe200010f0eff */
[----:B------:R-:W-:Y:S01]  /*14b20*/  IMAD R40, R40, UR19, RZ ;  /* 0x0000001328287c24 */ /* 0x000fe2000f8e02ff */
[----:B------:R-:W-:Y:S01]  /*14b30*/  LEA.HI.X.SX32 R9, R27, R93, 0x1, P3 ;  /* 0x0000005d1b097211 */ /* 0x000fe200018f0eff */
[----:B------:R-:W-:Y:S02]  /*14b40*/  IMAD R39, R39, UR22, RZ ;  /* 0x0000001627277c24 */ /* 0x000fe4000f8e02ff */
[----:B------:R-:W-:Y:S02]  /*14b50*/  IMAD R37, R37, UR23, RZ ;  /* 0x0000001725257c24 */ /* 0x000fe4000f8e02ff */
[----:B------:R-:W-:Y:S02]  /*14b60*/  IMAD R45, R45, UR24, RZ ;  /* 0x000000182d2d7c24 */ /* 0x000fe4000f8e02ff */
[----:B------:R-:W-:-:S02]  /*14b70*/  IMAD R16, R16, UR25, RZ ;  /* 0x0000001910107c24 */ /* 0x000fc4000f8e02ff */
[----:B------:R-:W-:Y:S02]  /*14b80*/  IMAD R20, R20, UR26, RZ ;  /* 0x0000001a14147c24 */ /* 0x000fe4000f8e02ff */
[----:B------:R-:W-:Y:S02]  /*14b90*/  IMAD R28, R28, UR27, RZ ;  /* 0x0000001b1c1c7c24 */ /* 0x000fe4000f8e02ff */
        /* <DEDUP_REMOVED lines=12> */
[----:B------:R-:W-:Y:S01]  /*14c60*/  IMAD R18, R18, UR40, RZ ;  /* 0x0000002812127c24 */ /* 0x000fe2000f8e02ff */
[----:B--2---:R-:W-:Y:S04]  /*14c70*/  STS.U16 [R61+UR4+0x1b80], R66 ;  /* 0x001b80423d007988 */ /* 0x004fe80008000404 */
[----:B------:R-:W-:Y:S04]  /*14c80*/  STS.U16 [R61+UR4+0x9b80], R86 ;  /* 0x009b80563d007988 */ /* 0x000fe80008000404 */
[----:B------:R-:W-:Y:S04]  /*14c90*/  STS.U16 [R61+UR4+0x1f80], R79 ;  /* 0x001f804f3d007988 */ /* 0x000fe80008000404 */
[----:B------:R-:W-:Y:S04]  /*14ca0*/  STS.U16 [R61+UR4+0x9f80], R78 ;  /* 0x009f804e3d007988 */ /* 0x000fe80008000404 */
[----:B------:R-:W-:Y:S04]  /*14cb0*/  STS.U16 [R61+UR4+0x2380], R77 ;  /* 0x0023804d3d007988 */ /* 0x000fe80008000404 */
[----:B------:R-:W-:Y:S04]  /*14cc0*/  STS.U16 [R61+UR4+0xa380], R76 ;  /* 0x00a3804c3d007988 */ /* 0x000fe80008000404 */
[----:B---3--:R-:W-:Y:S04]  /*14cd0*/  STS.U16 [R61+UR4+0x2780], R75 ;  /* 0x0027804b3d007988 */ /* 0x008fe80008000404 */
[----:B------:R-:W-:Y:S04]  /*14ce0*/  STS.U16 [R61+UR4+0xa780], R74 ;  /* 0x00a7804a3d007988 */ /* 0x000fe80008000404 */
[----:B------:R-:W-:Y:S04]  /*14cf0*/  STS.U16 [R61+UR4+0x2b80], R72 ;  /* 0x002b80483d007988 */ /* 0x000fe80008000404 */
[----:B------:R0:W-:Y:S02]  /*14d00*/  STS.U16 [R61+UR4+0xab80], R60 ;  /* 0x00ab803c3d007988 */ /* 0x0001e40008000404 */
[----:B0-----:R-:W-:-:S04]  /*14d10*/  LEA R60, P4, R49, R92, 0x1 ;  /* 0x0000005c313c7211 */ /* 0x001fc800078808ff */
[----:B------:R-:W-:Y:S01]  /*14d20*/  LEA.HI.X.SX32 R85, R49, R93, 0x1, P4 ;  /* 0x0000005d31557211 */ /* 0x000fe200020f0eff */
[----:B------:R-:W-:Y:S01]  /*14d30*/  STL [R1+0xa24], R60 ;  /* 0x000a243c01007387 */ /* 0x000fe20000100800 */
[----:B------:R-:W-:-:S03]  /*14d40*/  LEA R87, P4, R10, R92, 0x1 ;  /* 0x0000005c0a577211 */ /* 0x000fc600078808ff */
[----:B------:R0:W-:Y:S04]  /*14d50*/  STL [R1+0x1470], R60 ;  /* 0x0014703c01007387 */ /* 0x0001e80000100800 */
[----:B------:R-:W-:Y:S04]  /*14d60*/  STL [R1+0xa18], R69 ;  /* 0x000a184501007387 */ /* 0x000fe80000100800 */
[----:B------:R-:W-:Y:S04]  /*14d70*/  STL [R1+0x147c], R69 ;  /* 0x00147c4501007387 */ /* 0x000fe80000100800 */
[----:B------:R-:W-:Y:S01]  /*14d80*/  STL [R1+0xa20], R85 ;  /* 0x000a205501007387 */ /* 0x000fe20000100800 */
[----:B0-----:R-:W-:-:S03]  /*14d90*/  LEA.HI.X.SX32 R60, R10, R93, 0x1, P4 ;  /* 0x0000005d0a3c7211 */ /* 0x001fc600020f0eff */
[----:B------:R-:W-:Y:S04]  /*14da0*/  STL [R1+0x148c], R85 ;  /* 0x00148c5501007387 */ /* 0x000fe80000100800 */
[----:B------:R-:W-:Y:S01]  /*14db0*/  STL [R1+0xa2c], R65 ;  /* 0x000a2c4101007387 */ /* 0x000fe20000100800 */
[----:B------:R-:W-:-:S03]  /*14dc0*/  LEA R77, P2, R40, R92, 0x1 ;  /* 0x0000005c284d7211 */ /* 0x000fc600078408ff */
[----:B------:R-:W-:Y:S04]  /*14dd0*/  STL [R1+0xa34], R54 ;  /* 0x000a343601007387 */ /* 0x000fe80000100800 */
[----:B------:R-:W-:Y:S01]  /*14de0*/  STL [R1+0x14b8], R54 ;  /* 0x0014b83601007387 */ /* 0x000fe20000100800 */
[----:B------:R-:W-:-:S03]  /*14df0*/  LEA R10, P3, R39, R92, 0x1 ;  /* 0x0000005c270a7211 */ /* 0x000fc600078608ff */
[----:B------:R-:W-:Y:S01]  /*14e00*/  STL [R1+0xa28], R26 ;  /* 0x000a281a01007387 */ /* 0x000fe20000100800 */
[----:B------:R-:W-:-:S03]  /*14e10*/  LEA R27, P4, R37, R92, 0x1 ;  /* 0x0000005c251b7211 */ /* 0x000fc600078808ff */
[----:B------:R-:W-:Y:S01]  /*14e20*/  STL [R1+0xa3c], R87 ;  /* 0x000a3c5701007387 */ /* 0x000fe20000100800 */
[----:B------:R-:W-:-:S03]  /*14e30*/  LEA.HI.X.SX32 R40, R40, R93, 0x1, P2 ;  /* 0x0000005d28287211 */ /* 0x000fc600010f0eff */
[----:B------:R0:W-:Y:S04]  /*14e40*/  STL [R1+0xa30], R9 ;  /* 0x000a300901007387 */ /* 0x0001e80000100800 */
[----:B------:R-:W-:Y:S04]  /*14e50*/  STL [R1+0x1494], R87 ;  /* 0x0014945701007387 */ /* 0x000fe80000100800 */
[----:B------:R-:W-:Y:S01]  /*14e60*/  STL [R1+0xa38], R60 ;  /* 0x000a383c01007387 */ /* 0x000fe20000100800 */
[----:B------:R-:W-:-:S03]  /*14e70*/  LEA.HI.X.SX32 R39, R39, R93, 0x1, P3 ;  /* 0x0000005d27277211 */ /* 0x000fc600018f0eff */
[----:B------:R1:W-:Y:S01]  /*14e80*/  STL [R1+0x149c], R60 ;  /* 0x00149c3c01007387 */ /* 0x0003e20000100800 */
[----:B------:R-:W-:-:S03]  /*14e90*/  LEA.HI.X.SX32 R37, R37, R93, 0x1, P4 ;  /* 0x0000005d25257211 */ /* 0x000fc600020f0eff */
[----:B------:R-:W-:Y:S01]  /*14ea0*/  STL [R1+0xa44], R77 ;  /* 0x000a444d01007387 */ /* 0x000fe20000100800 */
[----:B------:R-:W-:-:S03]  /*14eb0*/  LEA R44, P2, R45, R92, 0x1 ;  /* 0x0000005c2d2c7211 */ /* 0x000fc600078408ff */
[----:B------:R-:W-:Y:S01]  /*14ec0*/  STL [R1+0x14bc], R77 ;  /* 0x0014bc4d01007387 */ /* 0x000fe20000100800 */
[-C--:B------:R-:W-:Y:S02]  /*14ed0*/  LEA R70, P3, R16, R92.reuse, 0x1 ;  /* 0x0000005c10467211 */ /* 0x080fe400078608ff */
[----:B------:R-:W-:Y:S01]  /*14ee0*/  LEA R76, P4, R20, R92, 0x1 ;  /* 0x0000005c144c7211 */ /* 0x000fe200078808ff */
[----:B------:R-:W-:Y:S04]  /*14ef0*/  STL [R1+0xa4c], R10 ;  /* 0x000a4c0a01007387 */ /* 0x000fe80000100800 */
[----:B------:R2:W-:Y:S01]  /*14f00*/  STL [R1+0x14c0], R10 ;  /* 0x0014c00a01007387 */ /* 0x0005e20000100800 */
[----:B------:R-:W-:-:S03]  /*14f10*/  LEA.HI.X.SX32 R63, R45, R93, 0x1, P2 ;  /* 0x0000005d2d3f7211 */ /* 0x000fc600010f0eff */
[----:B------:R-:W-:Y:S01]  /*14f20*/  STL [R1+0xa40], R40 ;  /* 0x000a402801007387 */ /* 0x000fe20000100800 */
[----:B------:R-:W-:-:S03]  /*14f30*/  LEA.HI.X.SX32 R16, R16, R93, 0x1, P3 ;  /* 0x0000005d10107211 */ /* 0x000fc600018f0eff */
[----:B------:R3:W-:Y:S01]  /*14f40*/  STL [R1+0x14c4], R40 ;  /* 0x0014c42801007387 */ /* 0x0007e20000100800 */
[----:B0-----:R-:W-:-:S03]  /*14f50*/  LEA.HI.X.SX32 R9, R20, R93, 0x1, P4 ;  /* 0x0000005d14097211 */ /* 0x001fc600020f0eff */
[----:B------:R-:W-:Y:S01]  /*14f60*/  STL [R1+0xa54], R27 ;  /* 0x000a541b01007387 */ /* 0x000fe20000100800 */
[-C--:B------:R-:W-:Y:S02]  /*14f70*/  LEA R20, P2, R28, R92.reuse, 0x1 ;  /* 0x0000005c1c147211 */ /* 0x080fe400078408ff */
[-C--:B------:R-:W-:Y:S01]  /*14f80*/  LEA R66, P3, R23, R92.reuse, 0x1 ;  /* 0x0000005c17427211 */ /* 0x080fe200078608ff */
[----:B------:R-:W-:Y:S01]  /*14f90*/  STL [R1+0xa48], R39 ;  /* 0x000a482701007387 */ /* 0x000fe20000100800 */
[----:B------:R-:W-:-:S03]  /*14fa0*/  LEA R74, P4, R11, R92, 0x1 ;  /* 0x0000005c0b4a7211 */ /* 0x000fc600078808ff */
[----:B------:R-:W-:Y:S01]  /*14fb0*/  STL [R1+0xa50], R37 ;  /* 0x000a502501007387 */ /* 0x000fe20000100800 */
[----:B-1----:R-:W-:-:S03]  /*14fc0*/  LEA.HI.X.SX32 R60, R28, R93, 0x1, P2 ;  /* 0x0000005d1c3c7211 */ /* 0x002fc600010f0eff */
[----:B------:R-:W-:Y:S01]  /*14fd0*/  STL [R1+0xa5c], R44 ;  /* 0x000a5c2c01007387 */ /* 0x000fe20000100800 */
[----:B------:R-:W-:-:S03]  /*14fe0*/  LEA.HI.X.SX32 R68, R23, R93, 0x1, P3 ;  /* 0x0000005d17447211 */ /* 0x000fc600018f0eff */
[----:B------:R-:W-:Y:S01]  /*14ff0*/  STL [R1+0xa6c], R76 ;  /* 0x000a6c4c01007387 */ /* 0x000fe20000100800 */
[----:B------:R-:W-:-:S03]  /*15000*/  LEA.HI.X.SX32 R23, R11, R93, 0x1, P4 ;  /* 0x0000005d0b177211 */ /* 0x000fc600020f0eff */
[----:B------:R-:W-:Y:S01]  /*15010*/  STL [R1+0xa64], R70 ;  /* 0x000a644601007387 */ /* 0x000fe20000100800 */
[----:B------:R-:W-:-:S03]  /*15020*/  LEA R11, P2, R22, R92, 0x1 ;  /* 0x0000005c160b7211 */ /* 0x000fc600078408ff */
[----:B------:R-:W-:Y:S01]  /*15030*/  STL [R1+0xa58], R63 ;  /* 0x000a583f01007387 */ /* 0x000fe20000100800 */
[----:B------:R-:W-:-:S03]  /*15040*/  LEA R28, P3, R30, R92, 0x1 ;  /* 0x0000005c1e1c7211 */ /* 0x000fc600078608ff */
[----:B------:R-:W-:Y:S01]  /*15050*/  STL [R1+0xa60], R16 ;  /* 0x000a601001007387 */ /* 0x000fe20000100800 */
[----:B------:R-:W-:-:S03]  /*15060*/  LEA R45, P4, R15, R92, 0x1 ;  /* 0x0000005c0f2d7211 */ /* 0x000fc600078808ff */
[----:B------:R0:W-:Y:S01]  /*15070*/  STL [R1+0xa68], R9 ;  /* 0x000a680901007387 */ /* 0x0001e20000100800 */
[----:B------:R-:W-:-:S03]  /*15080*/  LEA.HI.X.SX32 R22, R22, R93, 0x1, P2 ;  /* 0x0000005d16167211 */ /* 0x000fc600010f0eff */
[----:B------:R-:W-:Y:S04]  /*15090*/  STL [R1+0xa74], R20 ;  /* 0x000a741401007387 */ /* 0x000fe80000100800 */
[----:B------:R-:W-:Y:S01]  /*150a0*/  STL [R1+0xa7c], R66 ;  /* 0x000a7c4201007387 */ /* 0x000fe20000100800 */
[----:B------:R-:W-:-:S03]  /*150b0*/  LEA.HI.X.SX32 R30, R30, R93, 0x1, P3 ;  /* 0x0000005d1e1e7211 */ /* 0x000fc600018f0eff */
[----:B------:R-:W-:Y:S01]  /*150c0*/  STL [R1+0xa70], R60 ;  /* 0x000a703c01007387 */ /* 0x000fe20000100800 */
[----:B------:R-:W-:-:S03]  /*150d0*/  LEA.HI.X.SX32 R52, R15, R93, 0x1, P4 ;  /* 0x0000005d0f347211 */ /* 0x000fc600020f0eff */
[----:B------:R-:W-:Y:S01]  /*150e0*/  STL [R1+0xa84], R74 ;  /* 0x000a844a01007387 */ /* 0x000fe20000100800 */
[----:B------:R-:W-:-:S03]  /*150f0*/  LEA R15, P2, R46, R92, 0x1 ;  /* 0x0000005c2e0f7211 */ /* 0x000fc600078408ff */
[----:B------:R-:W-:Y:S01]  /*15100*/  STL [R1+0xa78], R68 ;  /* 0x000a784401007387 */ /* 0x000fe20000100800 */
[----:B--2---:R-:W-:-:S03]  /*15110*/  LEA R10, P3, R32, R92, 0x1 ;  /* 0x0000005c200a7211 */ /* 0x004fc600078608ff */
[----:B------:R-:W-:Y:S01]  /*15120*/  STL [R1+0xa80], R23 ;  /* 0x000a801701007387 */ /* 0x000fe20000100800 */
[----:B------:R-:W-:-:S03]  /*15130*/  LEA R82, P4, R12, R92, 0x1 ;  /* 0x0000005c0c527211 */ /* 0x000fc600078808ff */
[----:B------:R-:W-:Y:S01]  /*15140*/  STL [R1+0xa8c], R11 ;  /* 0x000a8c0b01007387 */ /* 0x000fe20000100800 */
[----:B------:R-:W-:-:S03]  /*15150*/  LEA.HI.X.SX32 R49, R46, R93, 0x1, P2 ;  /* 0x0000005d2e317211 */ /* 0x000fc600010f0eff */
[----:B------:R-:W-:Y:S01]  /*15160*/  STL [R1+0xa94], R28 ;  /* 0x000a941c01007387 */ /* 0x000fe20000100800 */
[----:B---3--:R-:W-:-:S03]  /*15170*/  LEA.HI.X.SX32 R40, R32, R93, 0x1, P3 ;  /* 0x0000005d20287211 */ /* 0x008fc600018f0eff */
[----:B------:R-:W-:Y:S01]  /*15180*/  STL [R1+0xa88], R22 ;  /* 0x000a881601007387 */ /* 0x000fe20000100800 */
[----:B------:R-:W-:-:S03]  /*15190*/  LEA R72, P2, R29, R92, 0x1 ;  /* 0x0000005c1d487211 */ /* 0x000fc600078408ff */
[----:B------:R-:W-:Y:S01]  /*151a0*/  STL [R1+0xa9c], R45 ;  /* 0x000a9c2d01007387 */ /* 0x000fe20000100800 */
[----:B------:R-:W-:-:S03]  /*151b0*/  LEA.HI.X.SX32 R87, R12, R93, 0x1, P4 ;  /* 0x0000005d0c577211 */ /* 0x000fc600020f0eff */
[----:B------:R-:W-:Y:S01]  /*151c0*/  STL [R1+0xa90], R30 ;  /* 0x000a901e01007387 */ /* 0x000fe20000100800 */
[----:B------:R-:W-:-:S03]  /*151d0*/  LEA R75, P3, R6, R92, 0x1 ;  /* 0x0000005c064b7211 */ /* 0x000fc600078608ff */
[----:B------:R-:W-:Y:S01]  /*151e0*/  STL [R1+0xa98], R52 ;  /* 0x000a983401007387 */ /* 0x000fe20000100800 */
[----:B------:R-:W-:Y:S01]  /*151f0*/  IMAD R33, R33, UR41, RZ ;  /* 0x0000002921217c24 */ /* 0x000fe2000f8e02ff */
[----:B------:R-:W-:Y:S02]  /*15200*/  LEA R12, P4, R5, R92, 0x1 ;  /* 0x0000005c050c7211 */ /* 0x000fe400078808ff */
[----:B------:R-:W-:Y:S01]  /*15210*/  STL [R1+0xaac], R10 ;  /* 0x000aac0a01007387 */ /* 0x000fe20000100800 */
[----:B------:R-:W-:-:S03]  /*15220*/  LEA.HI.X.SX32 R26, R29, R93, 0x1, P2 ;  /* 0x0000005d1d1a7211 */ /* 0x000fc600010f0eff */
[----:B------:R-:W-:Y:S01]  /*15230*/  STL [R1+0xaa4], R15 ;  /* 0x000aa40f01007387 */ /* 0x000fe20000100800 */
[----:B------:R-:W-:-:S03]  /*15240*/  LEA.HI.X.SX32 R6, R6, R93, 0x1, P3 ;  /* 0x0000005d06067211 */ /* 0x000fc600018f0eff */
[----:B------:R-:W-:Y:S01]  /*15250*/  STL [R1+0xab4], R82 ;  /* 0x000ab45201007387 */ /* 0x000fe20000100800 */
[----:B------:R-:W-:-:S03]  /*15260*/  LEA R29, P2, R35, R92, 0x1 ;  /* 0x0000005c231d7211 */ /* 0x000fc600078408ff */
[----:B------:R-:W-:Y:S01]  /*15270*/  STL [R1+0xaa0], R49 ;  /* 0x000aa03101007387 */ /* 0x000fe20000100800 */
[----:B------:R-:W-:Y:S01]  /*15280*/  IMAD R31, R31, UR42, RZ ;  /* 0x0000002a1f1f7c24 */ /* 0x000fe2000f8e02ff */
[----:B------:R-:W-:Y:S02]  /*15290*/  LEA.HI.X.SX32 R5, R5, R93, 0x1, P4 ;  /* 0x0000005d05057211 */ /* 0x000fe400020f0eff */
[----:B------:R-:W-:Y:S01]  /*152a0*/  STL [R1+0xaa8], R40 ;  /* 0x000aa82801007387 */ /* 0x000fe20000100800 */
[----:B------:R-:W-:Y:S01]  /*152b0*/  IMAD R13, R13, UR44, RZ ;  /* 0x0000002c0d0d7c24 */ /* 0x000fe2000f8e02ff */
[-C--:B------:R-:W-:Y:S02]  /*152c0*/  LEA R46, P3, R18, R92.reuse, 0x1 ;  /* 0x0000005c122e7211 */ /* 0x080fe400078608ff */
[----:B------:R-:W-:Y:S01]  /*152d0*/  STL [R1+0xab0], R87 ;  /* 0x000ab05701007387 */ /* 0x000fe20000100800 */
[----:B------:R-:W-:Y:S01]  /*152e0*/  LEA R32, P4, R33, R92, 0x1 ;  /* 0x0000005c21207211 */ /* 0x000fe200078808ff */
[----:B------:R-:W-:-:S02]  /*152f0*/  IMAD R14, R14, UR43, RZ ;  /* 0x0000002b0e0e7c24 */ /* 0x000fc4000f8e02ff */
[----:B------:R-:W-:Y:S01]  /*15300*/  STL [R1+0xabc], R72 ;  /* 0x000abc4801007387 */ /* 0x000fe20000100800 */
[----:B------:R-:W-:-:S03]  /*15310*/  LEA.HI.X.SX32 R35, R35, R93, 0x1, P2 ;  /* 0x0000005d23237211 */ /* 0x000fc600010f0eff */
[----:B------:R-:W-:Y:S01]  /*15320*/  STL [R1+0xac4], R75 ;  /* 0x000ac44b01007387 */ /* 0x000fe20000100800 */
[----:B------:R-:W-:-:S03]  /*15330*/  LEA.HI.X.SX32 R18, R18, R93, 0x1, P3 ;  /* 0x0000005d12127211 */ /* 0x000fc600018f0eff */
[----:B------:R-:W-:Y:S01]  /*15340*/  STL [R1+0xab8], R26 ;  /* 0x000ab81a01007387 */ /* 0x000fe20000100800 */
[----:B------:R-:W-:-:S03]  /*15350*/  LEA.HI.X.SX32 R33, R33, R93, 0x1, P4 ;  /* 0x0000005d21217211 */ /* 0x000fc600020f0eff */
[----:B------:R-:W-:Y:S01]  /*15360*/  STL [R1+0xacc], R12 ;  /* 0x000acc0c01007387 */ /* 0x000fe20000100800 */
[-C--:B------:R-:W-:Y:S01]  /*15370*/  LEA R54, P2, R31, R92.reuse, 0x1 ;  /* 0x0000005c1f367211 */ /* 0x080fe200078408ff */
[----:B------:R-:W-:Y:S02]  /*15380*/  IMAD R51, R51, UR45, RZ ;  /* 0x0000002d33337c24 */ /* 0x000fe4000f8e02ff */
[----:B------:R-:W-:Y:S01]  /*15390*/  STL [R1+0xac0], R6 ;  /* 0x000ac00601007387 */ /* 0x000fe20000100800 */
[----:B------:R-:W-:-:S03]  /*153a0*/  LEA R86, P4, R13, R92, 0x1 ;  /* 0x0000005c0d567211 */ /* 0x000fc600078808ff */
[----:B------:R-:W-:Y:S01]  /*153b0*/  STL [R1+0xac8], R5 ;  /* 0x000ac80501007387 */ /* 0x000fe20000100800 */
[----:B------:R-:W-:Y:S01]  /*153c0*/  LEA R67, P3, R14, R92, 0x1 ;  /* 0x0000005c0e437211 */ /* 0x000fe200078608ff */
[----:B------:R-:W-:Y:S02]  /*153d0*/  IMAD R50, R50, UR46, RZ ;  /* 0x0000002e32327c24 */ /* 0x000fe4000f8e02ff */
[----:B------:R-:W-:Y:S01]  /*153e0*/  STL [R1+0xad4], R29 ;  /* 0x000ad41d01007387 */ /* 0x000fe20000100800 */
[----:B------:R-:W-:Y:S01]  /*153f0*/  IMAD R48, R48, UR47, RZ ;  /* 0x0000002f30307c24 */ /* 0x000fe2000f8e02ff */
[-C--:B------:R-:W-:Y:S02]  /*15400*/  LEA.HI.X.SX32 R77, R31, R93.reuse, 0x1, P2 ;  /* 0x0000005d1f4d7211 */ /* 0x080fe400010f0eff */
        /* <DEDUP_REMOVED lines=8> */
[-C--:B------:R-:W-:Y:S02]  /*15490*/  LEA R14, P3, R50, R92.reuse, 0x1 ;  /* 0x0000005c320e7211 */ /* 0x080fe400078608ff */
[----:B------:R-:W-:Y:S01]  /*154a0*/  STL [R1+0xae0], R33 ;  /* 0x000ae02101007387 */ /* 0x000fe20000100800 */
[----:B------:R-:W-:Y:S01]  /*154b0*/  LEA R31, P4, R48, R92, 0x1 ;  /* 0x0000005c301f7211 */ /* 0x000fe200078808ff */
[----:B------:R-:W-:Y:S02]  /*154c0*/  IMAD R41, R41, UR49, RZ ;  /* 0x0000003129297c24 */ /* 0x000fe4000f8e02ff */
[----:B------:R-:W-:Y:S01]  /*154d0*/  STL [R1+0xaec], R54 ;  /* 0x000aec3601007387 */ /* 0x000fe20000100800 */
[----:B------:R-:W-:Y:S01]  /*154e0*/  IMAD R7, R7, UR50, RZ ;  /* 0x0000003207077c24 */ /* 0x000fe2000f8e02ff */
[----:B------:R-:W-:-:S02]  /*154f0*/  LEA.HI.X.SX32 R81, R51, R93, 0x1, P2 ;  /* 0x0000005d33517211 */ /* 0x000fc400010f0eff */
[----:B------:R-:W-:Y:S01]  /*15500*/  STL [R1+0xaf4], R67 ;  /* 0x000af44301007387 */ /* 0x000fe20000100800 */
[----:B------:R-:W-:-:S03]  /*15510*/  LEA.HI.X.SX32 R51, R50, R93, 0x1, P3 ;  /* 0x0000005d32337211 */ /* 0x000fc600018f0eff */
[----:B------:R-:W-:Y:S01]  /*15520*/  STL [R1+0xae8], R77 ;  /* 0x000ae84d01007387 */ /* 0x000fe20000100800 */
[----:B------:R-:W-:-:S03]  /*15530*/  LEA.HI.X.SX32 R53, R48, R93, 0x1, P4 ;  /* 0x0000005d30357211 */ /* 0x000fc600020f0eff */
[----:B------:R-:W-:Y:S01]  /*15540*/  STL [R1+0xafc], R86 ;  /* 0x000afc5601007387 */ /* 0x000fe20000100800 */
[----:B------:R-:W-:Y:S01]  /*15550*/  IMAD R38, R38, UR51, RZ ;  /* 0x0000003326267c24 */ /* 0x000fe2000f8e02ff */
[-C--:B------:R-:W-:Y:S02]  /*15560*/  LEA R48, P2, R42, R92.reuse, 0x1 ;  /* 0x0000005c2a307211 */ /* 0x080fe400078408ff */
[----:B------:R-:W-:Y:S01]  /*15570*/  STL [R1+0xaf0], R85 ;  /* 0x000af05501007387 */ /* 0x000fe20000100800 */
[----:B------:R-:W-:Y:S01]  /*15580*/  IMAD R24, R24, UR52, RZ ;  /* 0x0000003418187c24 */ /* 0x000fe2000f8e02ff */
[-C--:B------:R-:W-:Y:S02]  /*15590*/  LEA R90, P3, R41, R92.reuse, 0x1 ;  /* 0x0000005c295a7211 */ /* 0x080fe400078608ff */
[----:B------:R-:W-:Y:S01]  /*155a0*/  STL [R1+0xaf8], R47 ;  /* 0x000af82f01007387 */ /* 0x000fe20000100800 */
[----:B------:R-:W-:-:S03]  /*155b0*/  LEA R55, P4, R7, R92, 0x1 ;  /* 0x0000005c07377211 */ /* 0x000fc600078808ff */
[----:B------:R-:W-:Y:S01]  /*155c0*/  STL [R1+0xb04], R13 ;  /* 0x000b040d01007387 */ /* 0x000fe20000100800 */
[----:B------:R-:W-:-:S03]  /*155d0*/  IMAD R17, R17, UR53, RZ ;  /* 0x0000003511117c24 */ /* 0x000fc6000f8e02ff */
        /* <DEDUP_REMOVED lines=8> */
[----:B------:R-:W-:Y:S02]  /*15660*/  LEA.HI.X.SX32 R83, R7, R93, 0x1, P4 ;  /* 0x0000005d07537211 */ /* 0x000fe400020f0eff */
[-C--:B------:R-:W-:Y:S01]  /*15670*/  LEA R78, P3, R24, R92.reuse, 0x1 ;  /* 0x0000005c184e7211 */ /* 0x080fe200078608ff */
[----:B------:R-:W-:Y:S01]  /*15680*/  STL [R1+0xb10], R53 ;  /* 0x000b103501007387 */ /* 0x000fe20000100800 */
[----:B------:R-:W-:-:S03]  /*15690*/  LEA R7, P4, R17, R92, 0x1 ;  /* 0x0000005c11077211 */ /* 0x000fc600078808ff */
[----:B------:R-:W-:Y:S01]  /*156a0*/  STL [R1+0xb1c], R48 ;  /* 0x000b1c3001007387 */ /* 0x000fe20000100800 */
[----:B------:R-:W-:Y:S01]  /*156b0*/  IMAD R34, R34, UR55, RZ ;  /* 0x0000003722227c24 */ /* 0x000fe2000f8e02ff */
[-C--:B------:R-:W-:Y:S02]  /*156c0*/  LEA.HI.X.SX32 R73, R38, R93.reuse, 0x1, P2 ;  /* 0x0000005d26497211 */ /* 0x080fe400010f0eff */
[----:B------:R-:W-:Y:S01]  /*156d0*/  STL [R1+0xb2c], R55 ;  /* 0x000b2c3701007387 */ /* 0x000fe20000100800 */
[----:B------:R-:W-:-:S03]  /*156e0*/  LEA.HI.X.SX32 R57, R24, R93, 0x1, P3 ;  /* 0x0000005d18397211 */ /* 0x000fc600018f0eff */
[----:B------:R-:W-:Y:S01]  /*156f0*/  STL [R1+0xb24], R90 ;  /* 0x000b245a01007387 */ /* 0x000fe20000100800 */
[----:B------:R-:W-:Y:S01]  /*15700*/  IMAD R21, R21, UR56, RZ ;  /* 0x0000003815157c24 */ /* 0x000fe2000f8e02ff */
[----:B------:R-:W-:Y:S02]  /*15710*/  LEA R24, P2, R36, R92, 0x1 ;  /* 0x0000005c24187211 */ /* 0x000fe400078408ff */
[----:B------:R-:W-:Y:S01]  /*15720*/  STL [R1+0xb18], R62 ;  /* 0x000b183e01007387 */ /* 0x000fe20000100800 */
[----:B------:R-:W-:-:S03]  /*15730*/  LEA.HI.X.SX32 R17, R17, R93, 0x1, P4 ;  /* 0x0000005d11117211 */ /* 0x000fc600020f0eff */
[----:B------:R-:W-:Y:S01]  /*15740*/  STL [R1+0xb20], R91 ;  /* 0x000b205b01007387 */ /* 0x000fe20000100800 */
[----:B------:R-:W-:-:S03]  /*15750*/  LEA R41, P3, R34, R92, 0x1 ;  /* 0x0000005c22297211 */ /* 0x000fc600078608ff */
[----:B------:R-:W-:Y:S01]  /*15760*/  STL [R1+0xb28], R83 ;  /* 0x000b285301007387 */ /* 0x000fe20000100800 */
[----:B------:R-:W-:-:S03]  /*15770*/  IMAD R25, R25, UR57, RZ ;  /* 0x0000003919197c24 */ /* 0x000fc6000f8e02ff */
        /* <DEDUP_REMOVED lines=16> */
[----:B------:R-:W-:Y:S01]  /*15880*/  STL [R1+0xb48], R38 ;  /* 0x000b482601007387 */ /* 0x000fe20000100800 */
[----:B------:R-:W-:-:S03]  /*15890*/  IMAD R19, R19, UR61, RZ ;  /* 0x0000003d13137c24 */ /* 0x000fc6000f8e02ff */
[----:B------:R-:W2:Y:S01]  /*158a0*/  LDL.LU R56, [R1+0x974] ;  /* 0x0009740001387983 */ /* 0x000ea20000300800 */
[----:B------:R-:W-:-:S03]  /*158b0*/  LEA.HI.X.SX32 R89, R25, R93, 0x1, P2 ;  /* 0x0000005d19597211 */ /* 0x000fc600010f0eff */
[----:B0-----:R-:W3:Y:S01]  /*158c0*/  LDL.LU R9, [R1+0x95c] ;  /* 0x00095c0001097983 */ /* 0x001ee20000300800 */
[----:B------:R-:W-:Y:S01]  /*158d0*/  IMAD R4, R4, UR62, RZ ;  /* 0x0000003e04047c24 */ /* 0x000fe2000f8e02ff */
[-C--:B------:R-:W-:Y:S02]  /*158e0*/  LEA.HI.X.SX32 R3, R3, R93.reuse, 0x1, P3 ;  /* 0x0000005d03037211 */ /* 0x080fe400018f0eff */
[----:B------:R-:W-:Y:S01]  /*158f0*/  STL [R1+0xb5c], R58 ;  /* 0x000b5c3a01007387 */ /* 0x000fe20000100800 */
[----:B------:R-:W-:Y:S01]  /*15900*/  IMAD R2, R2, UR63, RZ ;  /* 0x0000003f02027c24 */ /* 0x000fe2000f8e02ff */
[----:B------:R-:W-:Y:S02]  /*15910*/  LEA.HI.X.SX32 R69, R8, R93, 0x1, P4 ;  /* 0x0000005d08457211 */ /* 0x000fe400020f0eff */
[----:B------:R-:W-:Y:S01]  /*15920*/  STL [R1+0xb50], R36 ;  /* 0x000b502401007387 */ /* 0x000fe20000100800 */
[----:B------:R-:W-:Y:S01]  /*15930*/  IMAD R0, R0, UR64, RZ ;  /* 0x0000004000007c24 */ /* 0x000fe2000f8e02ff */
[----:B------:R-:W-:-:S02]  /*15940*/  LEA R64, P2, R71, R92, 0x1 ;  /* 0x0000005c47407211 */ /* 0x000fc400078408ff */
[----:B------:R-:W-:Y:S01]  /*15950*/  STL [R1+0xb58], R34 ;  /* 0x000b582201007387 */ /* 0x000fe20000100800 */
[----:B------:R-:W-:-:S03]  /*15960*/  LEA R8, P3, R19, R92, 0x1 ;  /* 0x0000005c13087211 */ /* 0x000fc600078608ff */
[----:B------:R-:W-:Y:S01]  /*15970*/  STL [R1+0xb6c], R21 ;  /* 0x000b6c1501007387 */ /* 0x000fe20000100800 */
[----:B------:R-:W-:-:S03]  /*15980*/  LEA R25, P4, R4, R92, 0x1 ;  /* 0x0000005c04197211 */ /* 0x000fc600078808ff */
[----:B------:R-:W-:Y:S01]  /*15990*/  STL [R1+0xb64], R88 ;  /* 0x000b645801007387 */ /* 0x000fe20000100800 */
[----:B------:R-:W-:-:S03]  /*159a0*/  LEA R42, P5, R2, R92, 0x1 ;  /* 0x0000005c022a7211 */ /* 0x000fc600078a08ff */
[----:B------:R-:W-:Y:S01]  /*159b0*/  STL [R1+0xb74], R84 ;  /* 0x000b745401007387 */ /* 0x000fe20000100800 */
[----:B------:R-:W-:-:S03]  /*159c0*/  LEA.HI.X.SX32 R79, R71, R93, 0x1, P2 ;  /* 0x0000005d474f7211 */ /* 0x000fc600010f0eff */
[----:B------:R-:W-:Y:S04]  /*159d0*/  STL [R1+0xb60], R89 ;  /* 0x000b605901007387 */ /* 0x000fe80000100800 */
[----:B------:R-:W-:Y:S01]  /*159e0*/  STL [R1+0xb68], R3 ;  /* 0x000b680301007387 */ /* 0x000fe20000100800 */
[----:B------:R-:W-:-:S03]  /*159f0*/  LEA.HI.X.SX32 R80, R19, R93, 0x1, P3 ;  /* 0x0000005d13507211 */ /* 0x000fc600018f0eff */
[----:B------:R0:W-:Y:S04]  /*15a00*/  STS.U16 [R61+UR4+0x2f80], R59 ;  /* 0x002f803b3d007988 */ /* 0x0001e80008000404 */
[----:B------:R-:W-:Y:S04]  /*15a10*/  STL [R1+0xb70], R69 ;  /* 0x000b704501007387 */ /* 0x000fe80000100800 */
[----:B------:R-:W-:Y:S01]  /*15a20*/  STL [R1+0xb78], R64 ;  /* 0x000b784001007387 */ /* 0x000fe20000100800 */
[----:B0-----:R-:W-:-:S03]  /*15a30*/  LEA R59, P6, R0, R92, 0x1 ;  /* 0x0000005c003b7211 */ /* 0x001fc600078c08ff */
[----:B------:R-:W4:Y:S04]  /*15a40*/  LDL R92, [R1+0x9ec] ;  /* 0x0009ec00015c7983 */ /* 0x000f280000100800 */
[----:B------:R-:W-:Y:S04]  /*15a50*/  STL [R1+0xb7c], R8 ;  /* 0x000b7c0801007387 */ /* 0x000fe80000100800 */
[----:B------:R-:W-:Y:S01]  /*15a60*/  STL [R1+0xb80], R25 ;  /* 0x000b801901007387 */ /* 0x000fe20000100800 */
[----:B------:R-:W-:-:S03]  /*15a70*/  LEA.HI.X.SX32 R4, R4, R93, 0x1, P4 ;  /* 0x0000005d04047211 */ /* 0x000fc600020f0eff */
[----:B------:R-:W-:Y:S01]  /*15a80*/  STL [R1+0xb84], R42 ;  /* 0x000b842a01007387 */ /* 0x000fe20000100800 */
[----:B------:R-:W-:-:S03]  /*15a90*/  LEA.HI.X.SX32 R19, R2, R93, 0x1, P5 ;  /* 0x0000005d02137211 */ /* 0x000fc600028f0eff */
[----:B------:R-:W-:Y:S01]  /*15aa0*/  STL [R1+0x9d4], R79 ;  /* 0x0009d44f01007387 */ /* 0x000fe20000100800 */
[----:B------:R-:W-:-:S03]  /*15ab0*/  LEA.HI.X.SX32 R71, R0, R93, 0x1, P6 ;  /* 0x0000005d00477211 */ /* 0x000fc600030f0eff */
[----:B------:R-:W-:Y:S04]  /*15ac0*/  STL [R1+0x9e4], R59 ;  /* 0x0009e43b01007387 */ /* 0x000fe80000100800 */
[----:B------:R-:W-:Y:S04]  /*15ad0*/  STL [R1+0x9d8], R80 ;  /* 0x0009d85001007387 */ /* 0x000fe80000100800 */
[----:B------:R-:W4:Y:S01]  /*15ae0*/  LDL R93, [R1+0x9e8] ;  /* 0x0009e800015d7983 */ /* 0x000f220000100800 */
[----:B------:R-:W-:-:S03]  /*15af0*/  PRMT R43, RZ, 0x7610, R43 ;  /* 0x00007610ff2b7816 */ /* 0x000fc6000000002b */
[----:B------:R-:W-:Y:S04]  /*15b00*/  STL [R1+0x9dc], R4 ;  /* 0x0009dc0401007387 */ /* 0x000fe80000100800 */
[----:B--2---:R0:W-:Y:S04]  /*15b10*/  STS.U16 [R61+UR4+0xaf80], R56 ;  /* 0x00af80383d007988 */ /* 0x0041e80008000404 */
[----:B---3--:R1:W-:Y:S04]  /*15b20*/  STS.U16 [R61+UR4+0x3380], R9 ;  /* 0x003380093d007988 */ /* 0x0083e80008000404 */
[----:B0-----:R-:W2:Y:S04]  /*15b30*/  LDL.LU R56, [R1+0x14d4] ;  /* 0x0014d40001387983 */ /* 0x001ea80000300800 */
[----:B-1----:R-:W3:Y:S04]  /*15b40*/  LDL.LU R9, [R1+0x14d0] ;  /* 0x0014d00001097983 */ /* 0x002ee80000300800 */
[----:B------:R-:W-:Y:S04]  /*15b50*/  STL [R1+0x9e0], R19 ;  /* 0x0009e01301007387 */ /* 0x000fe80000100800 */
[----:B------:R-:W-:Y:S04]  /*15b60*/  STL [R1+0x9d0], R71 ;  /* 0x0009d04701007387 */ /* 0x000fe80000100800 */
[----:B----4-:R0:W4:Y:S04]  /*15b70*/  @P0 LDG.E.U16 R43, desc[UR20][R92.64] ;  /* 0x000000145c2b0981 */ /* 0x010128000c1e1500 */
[----:B------:R-:W3:Y:S04]  /*15b80*/  LDL.LU R92, [R1+0x960] ;  /* 0x00096000015c7983 */ /* 0x000ee80000300800 */
[----:B------:R-:W4:Y:S01]  /*15b90*/  LDL R93, [R1+0xa28] ;  /* 0x000a2800015d7983 */ /* 0x000f220000100800 */
[----:B--2---:R-:W-:-:S03]  /*15ba0*/  PRMT R56, RZ, 0x7610, R56 ;  /* 0x00007610ff387816 */ /* 0x004fc60000000038 */
[----:B---3--:R0:W-:Y:S02]  /*15bb0*/  STS.U16 [R61+UR4+0xb380], R92 ;  /* 0x00b3805c3d007988 */ /* 0x0081e40008000404 */
[----:B0-----:R-:W-:Y:S02]  /*15bc0*/  @P0 IMAD.MOV.U32 R92, RZ, RZ, R65 ;  /* 0x000000ffff5c0224 */ /* 0x001fe400078e0041 */
[----:B------:R-:W2:Y:S04]  /*15bd0*/  LDL.LU R65, [R1+0x14cc] ;  /* 0x0014cc0001417983 */ /* 0x000ea80000300800 */
[----:B----4-:R0:W3:Y:S04]  /*15be0*/  @P0 LDG.E.U16 R56, desc[UR20][R92.64] ;  /* 0x000000145c380981 */ /* 0x0100e8000c1e1500 */
[----:B------:R-:W4:Y:S04]  /*15bf0*/  LDL.LU R92, [R1+0x94c] ;  /* 0x00094c00015c7983 */ /* 0x000f280000300800 */
[----:B------:R-:W2:Y:S01]  /*15c00*/  LDL R93, [R1+0xa68] ;  /* 0x000a6800015d7983 */ /* 0x000ea20000100800 */
[----:B------:R-:W-:-:S03]  /*15c10*/  PRMT R9, RZ, 0x7610, R9 ;  /* 0x00007610ff097816 */ /* 0x000fc60000000009 */
[----:B----4-:R0:W-:Y:S02]  /*15c20*/  STS.U16 [R61+UR4+0x3780], R92 ;  /* 0x0037805c3d007988 */ /* 0x0101e40008000404 */
[----:B0-----:R-:W-:Y:S02]  /*15c30*/  @P0 IMAD.MOV.U32 R92, RZ, RZ, R76 ;  /* 0x000000ffff5c0224 */ /* 0x001fe400078e004c */
[----:B------:R-:W4:Y:S04]  /*15c40*/  LDL.LU R76, [R1+0x14c8] ;  /* 0x0014c800014c7983 */ /* 0x000f280000300800 */
[----:B--2---:R0:W2:Y:S04]  /*15c50*/  @P0 LDG.E.U16 R9, desc[UR20][R92.64] ;  /* 0x000000145c090981 */ /* 0x0040a8000c1e1500 */
[----:B------:R-:W2:Y:S01]  /*15c60*/  LDL.LU R93, [R1+0x950] ;  /* 0x00095000015d7983 */ /* 0x000ea20000300800 */
[----:B------:R-:W-:Y:S01]  /*15c70*/  PRMT R65, RZ, 0x7610, R65 ;  /* 0x00007610ff417816 */ /* 0x000fe20000000041 */
[----:B0-----:R-:W-:-:S02]  /*15c80*/  @P0 IMAD.MOV.U32 R92, RZ, RZ, R10 ;  /* 0x000000ffff5c0224 */ /* 0x001fc400078e000a */
[----:B--2---:R0:W-:Y:S02]  /*15c90*/  STS.U16 [R61+UR4+0xb780], R93 ;  /* 0x00b7805d3d007988 */ /* 0x0041e40008000404 */
[----:B0-----:R-:W-:Y:S02]  /*15ca0*/  @P0 MOV R93, R40 ;  /* 0x00000028005d0202 */ /* 0x001fe40000000f00 */
[----:B------:R-:W2:Y:S04]  /*15cb0*/  LDL.LU R40, [R1+0x14c4] ;  /* 0x0014c40001287983 */ /* 0x000ea80000300800 */
[----:B------:R-:W2:Y:S04]  /*15cc0*/  LDL.LU R10, [R1+0x14c0] ;  /* 0x0014c000010a7983 */ /* 0x000ea80000300800 */
[----:B------:R0:W2:Y:S04]  /*15cd0*/  @P0 LDG.E.U16 R65, desc[UR20][R92.64] ;  /* 0x000000145c410981 */ /* 0x0000a8000c1e1500 */
[----:B------:R-:W2:Y:S01]  /*15ce0*/  LDL.LU R93, [R1+0x908] ;  /* 0x00090800015d7983 */ /* 0x000ea20000300800 */
[----:B----4-:R-:W-:Y:S01]  /*15cf0*/  PRMT R76, RZ, 0x7610, R76 ;  /* 0x00007610ff4c7816 */ /* 0x010fe2000000004c */
[----:B0-----:R-:W-:-:S02]  /*15d00*/  @P0 IMAD.MOV.U32 R92, RZ, RZ, R54 ;  /* 0x000000ffff5c0224 */ /* 0x001fc400078e0036 */
[----:B--2---:R0:W-:Y:S02]  /*15d10*/  STS.U16 [R61+UR4+0x3b80], R93 ;  /* 0x003b805d3d007988 */ /* 0x0041e40008000404 */
[----:B0-----:R-:W-:Y:S02]  /*15d20*/  @P0 IMAD.MOV.U32 R93, RZ, RZ, R77 ;  /* 0x000000ffff5d0224 */ /* 0x001fe400078e004d */
[----:B------:R-:W2:Y:S04]  /*15d30*/  LDL.LU R77, [R1+0x14bc] ;  /* 0x0014bc00014d7983 */ /* 0x000ea80000300800 */
[----:B------:R-:W4:Y:S04]  /*15d40*/  LDL.LU R54, [R1+0x14b8] ;  /* 0x0014b80001367983 */ /* 0x000f280000300800 */
[----:B------:R0:W2:Y:S04]  /*15d50*/  @P0 LDG.E.U16 R76, desc[UR20][R92.64] ;  /* 0x000000145c4c0981 */ /* 0x0000a8000c1e1500 */
[----:B------:R-:W2:Y:S01]  /*15d60*/  LDL.LU R93, [R1+0x918] ;  /* 0x00091800015d7983 */ /* 0x000ea20000300800 */
[----:B------:R-:W-:Y:S01]  /*15d70*/  PRMT R2, RZ, 0x7610, R2 ;  /* 0x00007610ff027816 */ /* 0x000fe20000000002 */
[----:B0-----:R-:W-:-:S02]  /*15d80*/  @P0 IMAD.MOV.U32 R92, RZ, RZ, R55 ;  /* 0x000000ffff5c0224 */ /* 0x001fc400078e0037 */
[----:B--2---:R0:W-:Y:S02]  /*15d90*/  STS.U16 [R61+UR4+0xbb80], R93 ;  /* 0x00bb805d3d007988 */ /* 0x0041e40008000404 */
[----:B0-----:R-:W-:Y:S02]  /*15da0*/  @P0 IMAD.MOV.U32 R93, RZ, RZ, R83 ;  /* 0x000000ffff5d0224 */ /* 0x001fe400078e0053 */
[----:B------:R-:W2:Y:S04]  /*15db0*/  LDL.LU R83, [R1+0x14b4] ;  /* 0x0014b40001537983 */ /* 0x000ea80000300800 */
[----:B------:R-:W2:Y:S04]  /*15dc0*/  LDL.LU R55, [R1+0x14b0] ;  /* 0x0014b00001377983 */ /* 0x000ea80000300800 */
        /* <DEDUP_REMOVED lines=9> */
[----:B------:R-:W2:Y:S04]  /*15e60*/  LDL.LU R92, [R1+0x914] ;  /* 0x00091400015c7983 */ /* 0x000ea80000300800 */
[----:B------:R-:W3:Y:S01]  /*15e70*/  LDL R93, [R1+0x9f0] ;  /* 0x0009f000015d7983 */ /* 0x000ee20000100800 */
[----:B------:R-:W-:-:S03]  /*15e80*/  PRMT R55, RZ, 0x7610, R55 ;  /* 0x00007610ff377816 */ /* 0x000fc60000000037 */
[----:B--2---:R0:W-:Y:S02]  /*15e90*/  STS.U16 [R61+UR4+0xbf80], R92 ;  /* 0x00bf805c3d007988 */ /* 0x0041e40008000404 */
[----:B0-----:R-:W-:Y:S02]  /*15ea0*/  @P0 IMAD.MOV.U32 R92, RZ, RZ, R83 ;  /* 0x000000ffff5c0224 */ /* 0x001fe400078e0053 */
[----:B------:R-:W2:Y:S04]  /*15eb0*/  LDL.LU R83, [R1+0x14a4] ;  /* 0x0014a40001537983 */ /* 0x000ea80000300800 */
[----:B---3--:R4:W3:Y:S04]  /*15ec0*/  @P0 LDG.E.U16 R55, desc[UR20][R92.64] ;  /* 0x000000145c370981 */ /* 0x0088e8000c1e1500 */
[----:B------:R-:W2:Y:S04]  /*15ed0*/  LDL.LU R92, [R1+0x844] ;  /* 0x00084400015c7983 */ /* 0x000ea80000300800 */
[----:B------:R-:W3:Y:S01]  /*15ee0*/  LDL R93, [R1+0xa30] ;  /* 0x000a3000015d7983 */ /* 0x000ee20000100800 */
[----:B------:R-:W-:-:S03]  /*15ef0*/  PRMT R21, RZ, 0x7610, R21 ;  /* 0x00007610ff157816 */ /* 0x000fc60000000015 */
[----:B--2---:R4:W-:Y:S02]  /*15f00*/  STS.U16 [R3+UR4+0x20000], R92 ;  /* 0x0200005c03007988 */ /* 0x0049e40008000404 */
[----:B----4-:R-:W-:Y:S02]  /*15f10*/  @P0 IMAD.MOV.U32 R92, RZ, RZ, R54 ;  /* 0x000000ffff5c0224 */ /* 0x010fe400078e0036 */
[----:B------:R-:W2:Y:S04]  /*15f20*/  LDL.LU R54, [R1+0x14a0] ;  /* 0x0014a00001367983 */ /* 0x000ea80000300800 */
[----:B---3--:R0:W3:Y:S04]  /*15f30*/  @P0 LDG.E.U16 R21, desc[UR20][R92.64] ;  /* 0x000000145c150981 */ /* 0x0080e8000c1e1500 */
[----:B------:R-:W4:Y:S01]  /*15f40*/  LDL.LU R93, [R1+0x834] ;  /* 0x00083400015d7983 */ /* 0x000f220000300800 */
[----:B------:R-:W-:Y:S01]  /*15f50*/  PRMT R83, RZ, 0x7610, R83 ;  /* 0x00007610ff537816 */ /* 0x000fe20000000053 */
[----:B0-----:R-:W-:-:S02]  /*15f60*/  @P0 IMAD.MOV.U32 R92, RZ, RZ, R20 ;  /* 0x000000ffff5c0224 */ /* 0x001fc400078e0014 */
[----:B----4-:R0:W-:Y:S02]  /*15f70*/  STS.U16 [R3+UR4+0x20400], R93 ;  /* 0x0204005d03007988 */ /* 0x0101e40008000404 */
[----:B0-----:R-:W-:Y:S02]  /*15f80*/  @P0 IMAD.MOV.U32 R93, RZ, RZ, R60 ;  /* 0x000000ffff5d0224 */ /* 0x001fe400078e003c */
[----:B------:R-:W4:Y:S04]  /*15f90*/  LDL.LU R60, [R1+0x149c] ;  /* 0x00149c00013c7983 */ /* 0x000f280000300800 */
[----:B------:R-:W3:Y:S04]  /*15fa0*/  LDL.LU R20, [R1+0x1498] ;  /* 0x0014980001147983 */ /* 0x000ee80000300800 */
[----:B------:R0:W3:Y:S04]  /*15fb0*/  @P0 LDG.E.U16 R83, desc[UR20][R92.64] ;  /* 0x000000145c530981 */ /* 0x0000e8000c1e1500 */
[----:B------:R-:W3:Y:S01]  /*15fc0*/  LDL.LU R93, [R1+0x818] ;  /* 0x00081800015d7983 */ /* 0x000ee20000300800 */
[----:B--2---:R-:W-:Y:S01]  /*15fd0*/  PRMT R54, RZ, 0x7610, R54 ;  /* 0x00007610ff367816 */ /* 0x004fe20000000036 */
[----:B0-----:R-:W-:-:S02]  /*15fe0*/  @P0 IMAD.MOV.U32 R92, RZ, RZ, R82 ;  /* 0x000000ffff5c0224 */ /* 0x001fc400078e0052 */
[----:B---3--:R0:W-:Y:S02]  /*15ff0*/  STS.U16 [R3+UR4+0x20800], R93 ;  /* 0x0208005d03007988 */ /* 0x0081e40008000404 */
[----:B0-----:R-:W-:Y:S02]  /*16000*/  @P0 IMAD.MOV.U32 R93, RZ, RZ, R87 ;  /* 0x000000ffff5d0224 */ /* 0x001fe400078e0057 */
[----:B------:R-:W2:Y:S04]  /*16010*/  LDL.LU R87, [R1+0x1494] ;  /* 0x0014940001577983 */ /* 0x000ea80000300800 */
[----:B------:R-:W3:Y:S04]  /*16020*/  LDL.LU R82, [R1+0x1490] ;  /* 0x0014900001527983 */ /* 0x000ee80000300800 */
[----:B------:R0:W2:Y:S04]  /*16030*/  @P0 LDG.E.U16 R54, desc[UR20][R92.64] ;  /* 0x000000145c360981 */ /* 0x0000a8000c1e1500 */
[----:B------:R-:W2:Y:S01]  /*16040*/  LDL.LU R93, [R1+0x80c] ;  /* 0x00080c00015d7983 */ /* 0x000ea20000300800 */
[----:B------:R-:W-:-:S02]  /*16050*/  PRMT R20, RZ, 0x7610, R20 ;  /* 0x00007610ff147816 */ /* 0x000fc40000000014 */
[----:B0-----:R-:W-:Y:S01]  /*16060*/  @P0 MOV R92, R67 ;  /* 0x00000043005c0202 */ /* 0x001fe20000000f00 */
[----:B--2---:R0:W-:Y:S02]  /*16070*/  STS.U16 [R3+UR4+0x20c00], R93 ;  /* 0x020c005d03007988 */ /* 0x0041e40008000404 */
[----:B0-----:R-:W-:Y:S02]  /*16080*/  @P0 IMAD.MOV.U32 R93, RZ, RZ, R85 ;  /* 0x000000ffff5d0224 */ /* 0x001fe400078e0055 */
[----:B------:R-:W2:Y:S04]  /*16090*/  LDL.LU R85, [R1+0x148c] ;  /* 0x00148c0001557983 */ /* 0x000ea80000300800 */
[----:B------:R-:W2:Y:S04]  /*160a0*/  LDL.LU R67, [R1+0x1488] ;  /* 0x0014880001437983 */ /* 0x000ea80000300800 */
[----:B------:R0:W2:Y:S04]  /*160b0*/  @P0 LDG.E.U16 R20, desc[UR20][R92.64] ;  /* 0x000000145c140981 */ /* 0x0000a8000c1e1500 */
[----:B------:R-:W2:Y:S01]  /*160c0*/  LDL.LU R93, [R1+0x800] ;  /* 0x00080000015d7983 */ /* 0x000ea20000300800 */
[----:B---3--:R-:W-:Y:S01]  /*160d0*/  PRMT R82, RZ, 0x7610, R82 ;  /* 0x00007610ff527816 */ /* 0x008fe20000000052 */
[----:B0-----:R-:W-:-:S02]  /*160e0*/  @P0 IMAD.MOV.U32 R92, RZ, RZ, R50 ;  /* 0x000000ffff5c0224 */ /* 0x001fc400078e0032 */
[----:B--2---:R0:W-:Y:S02]  /*160f0*/  STS.U16 [R3+UR4+0x21000], R93 ;  /* 0x0210005d03007988 */ /* 0x0041e40008000404 */
[----:B0-----:R-:W-:Y:S02]  /*16100*/  @P0 IMAD.MOV.U32 R93, RZ, RZ, R73 ;  /* 0x000000ffff5d0224 */ /* 0x001fe400078e0049 */
[----:B------:R-:W2:Y:S04]  /*16110*/  LDL.LU R73, [R1+0x1484] ;  /* 0x0014840001497983 */ /* 0x000ea80000300800 */
[----:B------:R-:W3:Y:S04]  /*16120*/  LDL.LU R50, [R1+0x1480] ;  /* 0x0014800001327983 */ /* 0x000ee80000300800 */
        /* <DEDUP_REMOVED lines=10> */
[----:B------:R-:W4:Y:S01]  /*161d0*/  LDL R93, [R1+0x9f8] ;  /* 0x0009f800015d7983 */ /* 0x000f220000100800 */
[----:B---3--:R-:W-:-:S03]  /*161e0*/  PRMT R50, RZ, 0x7610, R50 ;  /* 0x00007610ff327816 */ /* 0x008fc60000000032 */
[----:B--2---:R0:W-:Y:S02]  /*161f0*/  STS.U16 [R3+UR4+0x21800], R92 ;  /* 0x0218005c03007988 */ /* 0x0041e40008000404 */
[----:B0-----:R-:W-:Y:S02]  /*16200*/  @P0 IMAD.MOV.U32 R92, RZ, RZ, R73 ;  /* 0x000000ffff5c0224 */ /* 0x001fe400078e0049 */
[----:B------:R-:W2:Y:S04]  /*16210*/  LDL.LU R73, [R1+0x1474] ;  /* 0x0014740001497983 */ /* 0x000ea80000300800 */
[----:B----4-:R0:W3:Y:S04]  /*16220*/  @P0 LDG.E.U16 R50, desc[UR20][R92.64] ;  /* 0x000000145c320981 */ /* 0x0100e8000c1e1500 */
        /* <DEDUP_REMOVED lines=11> */
[----:B------:R-:W-:Y:S04]  /*162e0*/  STS.U16 [R3+UR4+0x22400], R43 ;  /* 0x0224002b03007988 */ /* 0x000fe80008000404 */
[----:B---3--:R0:W-:Y:S02]  /*162f0*/  STS.U16 [R3+UR4+0x22000], R93 ;  /* 0x0220005d03007988 */ /* 0x0081e40008000404 */
[----:B0-----:R-:W-:Y:S02]  /*16300*/  @P0 IMAD.MOV.U32 R93, RZ, RZ, R68 ;  /* 0x000000ffff5d0224 */ /* 0x001fe400078e0044 */
[----:B------:R-:W2:Y:S04]  /*16310*/  LDL.LU R68, [R1+0x1468] ;  /* 0x0014680001447983 */ /* 0x000ea80000300800 */
[----:B------:R-:W3:Y:S04]  /*16320*/  LDL.LU R66, [R1+0x1464] ;  /* 0x0014640001427983 */ /* 0x000ee80000300800 */
[----:B------:R0:W2:Y:S04]  /*16330*/  @P0 LDG.E.U16 R73, desc[UR20][R92.64] ;  /* 0x000000145c490981 */ /* 0x0000a8000c1e1500 */
[----:B------:R-:W2:Y:S01]  /*16340*/  LDL.LU R43, [R1+0x1460] ;  /* 0x00146000012b7983 */ /* 0x000ea20000300800 */
[----:B0-----:R-:W-:-:S02]  /*16350*/  @P0 IMAD.MOV.U32 R93, RZ, RZ, R26 ;  /* 0x000000ffff5d0224 */ /* 0x001fc400078e001a */
[----:B------:R-:W-:Y:S01]  /*16360*/  @P0 IMAD.MOV.U32 R92, RZ, RZ, R72 ;  /* 0x000000ffff5c0224 */ /* 0x000fe200078e0048 */
[----:B------:R-:W2:Y:S04]  /*16370*/  LDL.LU R26, [R1+0x145c] ;  /* 0x00145c00011a7983 */ /* 0x000ea80000300800 */
[----:B------:R-:W2:Y:S01]  /*16380*/  LDL.LU R72, [R1+0x1458] ;  /* 0x0014580001487983 */ /* 0x000ea20000300800 */
[----:B------:R-:W-:-:S03]  /*16390*/  PRMT R87, RZ, 0x7610, R87 ;  /* 0x00007610ff577816 */ /* 0x000fc60000000057 */
[----:B------:R0:W-:Y:S04]  /*163a0*/  STS.U16 [R3+UR4+0x22800], R56 ;  /* 0x0228003803007988 */ /* 0x0001e80008000404 */
[----:B------:R1:W4:Y:S04]  /*163b0*/  @P0 LDG.E.U16 R87, desc[UR20][R92.64] ;  /* 0x000000145c570981 */ /* 0x000328000c1e1500 */
[----:B0-----:R-:W4:Y:S01]  /*163c0*/  LDL.LU R56, [R1+0x1454] ;  /* 0x0014540001387983 */ /* 0x001f220000300800 */
[----:B-1----:R-:W-:Y:S01]  /*163d0*/  @P0 MOV R92, R86 ;  /* 0x00000056005c0202 */ /* 0x002fe20000000f00 */
[----:B------:R-:W-:-:S02]  /*163e0*/  @P0 IMAD.MOV.U32 R93, RZ, RZ, R47 ;  /* 0x000000ffff5d0224 */ /* 0x000fc400078e002f */
[----:B------:R-:W4:Y:S04]  /*163f0*/  LDL.LU R47, [R1+0x1450] ;  /* 0x00145000012f7983 */ /* 0x000f280000300800 */
[----:B------:R-:W4:Y:S04]  /*16400*/  LDL.LU R86, [R1+0x144c] ;  /* 0x00144c0001567983 */ /* 0x000f280000300800 */
[----:B------:R0:W-:Y:S04]  /*16410*/  STS.U16 [R3+UR4+0x22c00], R9 ;  /* 0x022c000903007988 */ /* 0x0001e80008000404 */
[----:B------:R1:W-:Y:S04]  /*16420*/  STS.U16 [R3+UR4+0x23000], R65 ;  /* 0x0230004103007988 */ /* 0x0003e80008000404 */
[----:B0-----:R-:W4:Y:S04]  /*16430*/  LDL.LU R9, [R1+0x1448] ;  /* 0x0014480001097983 */ /* 0x001f280000300800 */
[----:B------:R0:W-:Y:S01]  /*16440*/  STS.U16 [R3+UR4+0x23400], R76 ;  /* 0x0234004c03007988 */ /* 0x0001e20008000404 */
[----:B---3--:R-:W-:-:S06]  /*16450*/  PRMT R66, RZ, 0x7610, R66 ;  /* 0x00007610ff427816 */ /* 0x008fcc0000000042 */
[----:B------:R3:W4:Y:S02]  /*16460*/  @P0 LDG.E.U16 R66, desc[UR20][R92.64] ;  /* 0x000000145c420981 */ /* 0x000724000c1e1500 */
[----:B---3--:R-:W-:Y:S02]  /*16470*/  @P0 IMAD.MOV.U32 R93, RZ, RZ, R57 ;  /* 0x000000ffff5d0224 */ /* 0x008fe400078e0039 */
[----:B------:R-:W-:Y:S01]  /*16480*/  @P0 IMAD.MOV.U32 R92, RZ, RZ, R78 ;  /* 0x000000ffff5c0224 */ /* 0x000fe200078e004e */
[----:B------:R-:W3:Y:S01]  /*16490*/  LDL.LU R57, [R1+0x1444] ;  /* 0x0014440001397983 */ /* 0x000ee20000300800 */
[----:B--2---:R-:W-:-:S03]  /*164a0*/  PRMT R72, RZ, 0x7610, R72 ;  /* 0x00007610ff487816 */ /* 0x004fc60000000048 */
[----:B------:R-:W2:Y:S04]  /*164b0*/  LDL.LU R78, [R1+0x1440] ;  /* 0x00144000014e7983 */ /* 0x000ea80000300800 */
[----:B------:R0:W2:Y:S04]  /*164c0*/  @P0 LDG.E.U16 R72, desc[UR20][R92.64] ;  /* 0x000000145c480981 */ /* 0x0000a8000c1e1500 */
[----:B-1----:R-:W2:Y:S01]  /*164d0*/  LDL.LU R65, [R1+0x143c] ;  /* 0x00143c0001417983 */ /* 0x002ea20000300800 */
[----:B0-----:R-:W-:-:S03]  /*164e0*/  @P0 IMAD.MOV.U32 R93, RZ, RZ, R79 ;  /* 0x000000ffff5d0224 */ /* 0x001fc600078e004f */
[----:B------:R-:W2:Y:S01]  /*164f0*/  LDL.LU R79, [R1+0x1438] ;  /* 0x00143800014f7983 */ /* 0x000ea20000300800 */
[----:B------:R-:W-:-:S03]  /*16500*/  @P0 IMAD.MOV.U32 R92, RZ, RZ, R64 ;  /* 0x000000ffff5c0224 */ /* 0x000fc600078e0040 */
[----:B------:R-:W2:Y:S04]  /*16510*/  LDL.LU R64, [R1+0x1434] ;  /* 0x0014340001407983 */ /* 0x000ea80000300800 */
[----:B------:R-:W2:Y:S01]  /*16520*/  LDL.LU R76, [R1+0x1430] ;  /* 0x00143000014c7983 */ /* 0x000ea20000300800 */
[----:B----4-:R-:W-:-:S06]  /*16530*/  PRMT R86, RZ, 0x7610, R86 ;  /* 0x00007610ff567816 */ /* 0x010fcc0000000056 */
[----:B------:R0:W4:Y:S02]  /*16540*/  @P0 LDG.E.U16 R86, desc[UR20][R92.64] ;  /* 0x000000145c560981 */ /* 0x000124000c1e1500 */
[----:B0-----:R-:W-:Y:S02]  /*16550*/  @P0 IMAD.MOV.U32 R93, RZ, RZ, R47 ;  /* 0x000000ffff5d0224 */ /* 0x001fe400078e002f */
[----:B------:R-:W4:Y:S01]  /*16560*/  LDL.LU R47, [R1+0x142c] ;  /* 0x00142c00012f7983 */ /* 0x000f220000300800 */
[----:B---3--:R-:W-:-:S03]  /*16570*/  @P0 IMAD.MOV.U32 R92, RZ, RZ, R57 ;  /* 0x000000ffff5c0224 */ /* 0x008fc600078e0039 */
[----:B------:R-:W3:Y:S01]  /*16580*/  LDL.LU R57, [R1+0x1428] ;  /* 0x0014280001397983 */ /* 0x000ee20000300800 */
[----:B--2---:R-:W-:-:S06]  /*16590*/  PRMT R78, RZ, 0x7610, R78 ;  /* 0x00007610ff4e7816 */ /* 0x004fcc000000004e */
[----:B------:R0:W2:Y:S01]  /*165a0*/  @P0 LDG.E.U16 R78, desc[UR20][R92.64] ;  /* 0x000000145c4e0981 */ /* 0x0000a2000c1e1500 */
[----:B------:R-:W-:Y:S01]  /*165b0*/  PRMT R79, RZ, 0x7610, R79 ;  /* 0x00007610ff4f7816 */ /* 0x000fe2000000004f */
[----:B0-----:R-:W-:Y:S02]  /*165c0*/  @P0 IMAD.MOV.U32 R92, RZ, RZ, R77 ;  /* 0x000000ffff5c0224 */ /* 0x001fe400078e004d */
[----:B------:R-:W-:Y:S02]  /*165d0*/  @P0 IMAD.MOV.U32 R93, RZ, RZ, R40 ;  /* 0x000000ffff5d0224 */ /* 0x000fe400078e0028 */
[----:B------:R-:W2:Y:S01]  /*165e0*/  LDL.LU R40, [R1+0x1424] ;  /* 0x0014240001287983 */ /* 0x000ea20000300800 */
[----:B------:R-:W-:-:S03]  /*165f0*/  PRMT R76, RZ, 0x7610, R76 ;  /* 0x00007610ff4c7816 */ /* 0x000fc6000000004c */
[----:B------:R0:W2:Y:S04]  /*16600*/  @P0 LDG.E.U16 R79, desc[UR20][R92.64] ;  /* 0x000000145c4f0981 */ /* 0x0000a8000c1e1500 */
[----:B------:R-:W2:Y:S01]  /*16610*/  LDL.LU R77, [R1+0x1420] ;  /* 0x00142000014d7983 */ /* 0x000ea20000300800 */
[----:B0-----:R-:W-:Y:S02]  /*16620*/  @P0 IMAD.MOV.U32 R92, RZ, RZ, R74 ;  /* 0x000000ffff5c0224 */ /* 0x001fe400078e004a */
[----:B------:R-:W-:Y:S02]  /*16630*/  @P0 IMAD.MOV.U32 R93, RZ, RZ, R23 ;  /* 0x000000ffff5d0224 */ /* 0x000fe400078e0017 */
[----:B------:R-:W3:Y:S04]  /*16640*/  LDL.LU R23, [R1+0x141c] ;  /* 0x00141c0001177983 */ /* 0x000ee80000300800 */
[----:B------:R-:W3:Y:S04]  /*16650*/  LDL.LU R74, [R1+0x1418] ;  /* 0x00141800014a7983 */ /* 0x000ee80000300800 */
[----:B------:R0:W3:Y:S04]  /*16660*/  @P0 LDG.E.U16 R76, desc[UR20][R92.64] ;  /* 0x000000145c4c0981 */ /* 0x0000e8000c1e1500 */
[----:B------:R-:W3:Y:S01]  /*16670*/  LDL.LU R93, [R1+0x874] ;  /* 0x00087400015d7983 */ /* 0x000ee20000300800 */
[----:B0-----:R-:W-:-:S03]  /*16680*/  LOP3.LUT R92, R3, 0x10, RZ, 0x3c, !PT ;  /* 0x00000010035c7812 */ /* 0x001fc600078e3cff */
[----:B------:R-:W-:Y:S04]  /*16690*/  STS.U16 [R3+UR4+0x23800], R2 ;  /* 0x0238000203007988 */ /* 0x000fe80008000404 */
[----:B------:R-:W-:Y:S01]  /*166a0*/  STS.U16 [R3+UR4+0x23c00], R0 ;  /* 0x023c000003007988 */ /* 0x000fe20008000404 */
[----:B--2---:R-:W-:-:S03]  /*166b0*/  PRMT R77, RZ, 0x7610, R77 ;  /* 0x00007610ff4d7816 */ /* 0x004fc6000000004d */
[----:B---3--:R0:W-:Y:S02]  /*166c0*/  STS.U16 [R92+UR4+0x20080], R93 ;  /* 0x0200805d5c007988 */ /* 0x0081e40008000404 */
[----:B0-----:R-:W-:Y:S01]  /*166d0*/  @P0 IMAD.MOV.U32 R92, RZ, RZ, R75 ;  /* 0x000000ffff5c0224 */ /* 0x001fe200078e004b */
[----:B------:R-:W-:Y:S02]  /*166e0*/  @P0 MOV R93, R6 ;  /* 0x00000006005d0202 */ /* 0x000fe40000000f00 */
[----:B------:R-:W2:Y:S04]  /*166f0*/  LDL.LU R6, [R1+0x1414] ;  /* 0x0014140001067983 */ /* 0x000ea80000300800 */
[----:B------:R-:W3:Y:S04]  /*16700*/  LDL.LU R75, [R1+0x1410] ;  /* 0x00141000014b7983 */ /* 0x000ee80000300800 */
[----:B------:R0:W2:Y:S04]  /*16710*/  @P0 LDG.E.U16 R77, desc[UR20][R92.64] ;  /* 0x000000145c4d0981 */ /* 0x0000a8000c1e1500 */
[----:B------:R-:W2:Y:S01]  /*16720*/  LDL.LU R93, [R1+0x864] ;  /* 0x00086400015d7983 */ /* 0x000ea20000300800 */
[----:B0-----:R-:W-:-:S02]  /*16730*/  LOP3.LUT R92, R3, 0x10, RZ, 0x3c, !PT ;  /* 0x00000010035c7812 */ /* 0x001fc400078e3cff */
[----:B------:R-:W-:-:S03]  /*16740*/  PRMT R74, RZ, 0x7610, R74 ;  /* 0x00007610ff4a7816 */ /* 0x000fc6000000004a */
[----:B--2---:R0:W-:Y:S02]  /*16750*/  STS.U16 [R92+UR4+0x20480], R93 ;  /* 0x0204805d5c007988 */ /* 0x0041e40008000404 */
[----:B0-----:R-:W-:Y:S02]  /*16760*/  @P0 IMAD.MOV.U32 R92, RZ, RZ, R13 ;  /* 0x000000ffff5c0224 */ /* 0x001fe400078e000d */
[----:B------:R-:W-:Y:S02]  /*16770*/  @P0 IMAD.MOV.U32 R93, RZ, RZ, R81 ;  /* 0x000000ffff5d0224 */ /* 0x000fe400078e0051 */
[----:B------:R-:W2:Y:S04]  /*16780*/  LDL.LU R81, [R1+0x140c] ;  /* 0x00140c0001517983 */ /* 0x000ea80000300800 */
[----:B------:R-:W2:Y:S04]  /*16790*/  LDL.LU R13, [R1+0x1408] ;  /* 0x00140800010d7983 */ /* 0x000ea80000300800 */
[----:B------:R0:W2:Y:S04]  /*167a0*/  @P0 LDG.E.U16 R74, desc[UR20][R92.64] ;  /* 0x000000145c4a0981 */ /* 0x0000a8000c1e1500 */
[----:B------:R-:W2:Y:S01]  /*167b0*/  LDL.LU R93, [R1+0x854] ;  /* 0x00085400015d7983 */ /* 0x000ea20000300800 */
[----:B0-----:R-:W-:-:S02]  /*167c0*/  LOP3.LUT R92, R3, 0x10, RZ, 0x3c, !PT ;  /* 0x00000010035c7812 */ /* 0x001fc400078e3cff */
[----:B---3--:R-:W-:-:S03]  /*167d0*/  PRMT R75, RZ, 0x7610, R75 ;  /* 0x00007610ff4b7816 */ /* 0x008fc6000000004b */
[----:B--2---:R0:W-:Y:S02]  /*167e0*/  STS.U16 [R92+UR4+0x20880], R93 ;  /* 0x0208805d5c007988 */ /* 0x0041e40008000404 */
[----:B0-----:R-:W-:Y:S02]  /*167f0*/  @P0 IMAD.MOV.U32 R92, RZ, RZ, R7 ;  /* 0x000000ffff5c0224 */ /* 0x001fe400078e0007 */
[----:B------:R-:W-:Y:S02]  /*16800*/  @P0 IMAD.MOV.U32 R93, RZ, RZ, R17 ;  /* 0x000000ffff5d0224 */ /* 0x000fe400078e0011 */
        /* <DEDUP_REMOVED lines=43> */
[----:B0-----:R-:W-:Y:S01]  /*16ac0*/  @P0 IMAD.MOV.U32 R93, RZ, RZ, R5 ;  /* 0x000000ffff5d0224 */ /* 0x001fe200078e0005 */
[----:B------:R-:W-:Y:S01]  /*16ad0*/  @P0 MOV R92, R12 ;  /* 0x0000000c005c0202 */ /* 0x000fe20000000f00 */
[----:B------:R-:W2:Y:S04]  /*16ae0*/  LDL.LU R5, [R1+0x13dc] ;  /* 0x0013dc0001057983 */ /* 0x000ea80000300800 */
[----:B------:R-:W2:Y:S04]  /*16af0*/  LDL.LU R12, [R1+0x13d8] ;  /* 0x0013d800010c7983 */ /* 0x000ea80000300800 */
[----:B------:R0:W4:Y:S01]  /*16b00*/  @P0 LDG.E.U16 R10, desc[UR20][R92.64] ;  /* 0x000000145c0a0981 */ /* 0x000122000c1e1500 */
[----:B---3--:R-:W-:-:S02]  /*16b10*/  PRMT R11, RZ, 0x7610, R11 ;  /* 0x00007610ff0b7816 */ /* 0x008fc4000000000b */
[----:B0-----:R-:W-:Y:S01]  /*16b20*/  LOP3.LUT R93, R3, 0x10, RZ, 0x3c, !PT ;  /* 0x00000010035d7812 */ /* 0x001fe200078e3cff */
[----:B------:R-:W-:-:S04]  /*16b30*/  @P0 IMAD.MOV.U32 R92, RZ, RZ, R14 ;  /* 0x000000ffff5c0224 */ /* 0x000fc800078e000e */
[----:B------:R0:W-:Y:S04]  /*16b40*/  STS.U16 [R93+UR4+0x22080], R80 ;  /* 0x022080505d007988 */ /* 0x0001e80008000404 */
[----:B0-----:R-:W3:Y:S01]  /*16b50*/  LDL.LU R80, [R1+0x13d4] ;  /* 0x0013d40001507983 */ /* 0x001ee20000300800 */
[----:B------:R-:W-:-:S03]  /*16b60*/  @P0 IMAD.MOV.U32 R93, RZ, RZ, R51 ;  /* 0x000000ffff5d0224 */ /* 0x000fc600078e0033 */
[----:B------:R-:W3:Y:S04]  /*16b70*/  LDL.LU R51, [R1+0x13d0] ;  /* 0x0013d00001337983 */ /* 0x000ee80000300800 */
[----:B------:R-:W3:Y:S04]  /*16b80*/  LDL.LU R14, [R1+0x13cc] ;  /* 0x0013cc00010e7983 */ /* 0x000ee80000300800 */
[----:B------:R0:W4:Y:S02]  /*16b90*/  @P0 LDG.E.U16 R11, desc[UR20][R92.64] ;  /* 0x000000145c0b0981 */ /* 0x000124000c1e1500 */
[----:B0-----:R-:W-:Y:S01]  /*16ba0*/  LOP3.LUT R93, R3, 0x10, RZ, 0x3c, !PT ;  /* 0x00000010035d7812 */ /* 0x001fe200078e3cff */
[----:B------:R-:W-:-:S04]  /*16bb0*/  @P0 IMAD.MOV.U32 R92, RZ, RZ, R24 ;  /* 0x000000ffff5c0224 */ /* 0x000fc800078e0018 */
[----:B------:R0:W-:Y:S04]  /*16bc0*/  STS.U16 [R93+UR4+0x22480], R55 ;  /* 0x022480375d007988 */ /* 0x0001e80008000404 */
[----:B0-----:R-:W4:Y:S01]  /*16bd0*/  LDL.LU R55, [R1+0x13c8] ;  /* 0x0013c80001377983 */ /* 0x001f220000300800 */
[----:B------:R-:W-:-:S03]  /*16be0*/  @P0 IMAD.MOV.U32 R93, RZ, RZ, R38 ;  /* 0x000000ffff5d0224 */ /* 0x000fc600078e0026 */
[----:B------:R-:W4:Y:S04]  /*16bf0*/  LDL.LU R38, [R1+0x13c4] ;  /* 0x0013c40001267983 */ /* 0x000f280000300800 */
[----:B------:R-:W4:Y:S01]  /*16c00*/  LDL.LU R24, [R1+0x13c0] ;  /* 0x0013c00001187983 */ /* 0x000f220000300800 */
[----:B--2---:R-:W-:-:S06]  /*16c10*/  PRMT R12, RZ, 0x7610, R12 ;  /* 0x00007610ff0c7816 */ /* 0x004fcc000000000c */
[----:B------:R0:W2:Y:S02]  /*16c20*/  @P0 LDG.E.U16 R12, desc[UR20][R92.64] ;  /* 0x000000145c0c0981 */ /* 0x0000a4000c1e1500 */
[----:B0-----:R-:W-:Y:S01]  /*16c30*/  LOP3.LUT R93, R3, 0x10, RZ, 0x3c, !PT ;  /* 0x00000010035d7812 */ /* 0x001fe200078e3cff */
[----:B------:R-:W-:-:S04]  /*16c40*/  @P0 IMAD.MOV.U32 R92, RZ, RZ, R25 ;  /* 0x000000ffff5c0224 */ /* 0x000fc800078e0019 */
[----:B------:R0:W-:Y:S04]  /*16c50*/  STS.U16 [R93+UR4+0x22880], R21 ;  /* 0x022880155d007988 */ /* 0x0001e80008000404 */
[----:B0-----:R-:W2:Y:S01]  /*16c60*/  LDL.LU R21, [R1+0x13bc] ;  /* 0x0013bc0001157983 */ /* 0x001ea20000300800 */
[----:B------:R-:W-:-:S03]  /*16c70*/  @P0 IMAD.MOV.U32 R93, RZ, RZ, R4 ;  /* 0x000000ffff5d0224 */ /* 0x000fc600078e0004 */
[----:B------:R-:W2:Y:S04]  /*16c80*/  LDL.LU R4, [R1+0x13b8] ;  /* 0x0013b80001047983 */ /* 0x000ea80000300800 */
[----:B------:R-:W2:Y:S01]  /*16c90*/  LDL.LU R25, [R1+0x13b4] ;  /* 0x0013b40001197983 */ /* 0x000ea20000300800 */
[----:B---3--:R-:W-:-:S06]  /*16ca0*/  PRMT R14, RZ, 0x7610, R14 ;  /* 0x00007610ff0e7816 */ /* 0x008fcc000000000e */
[----:B------:R0:W3:Y:S02]  /*16cb0*/  @P0 LDG.E.U16 R14, desc[UR20][R92.64] ;  /* 0x000000145c0e0981 */ /* 0x0000e4000c1e1500 */
[----:B0-----:R-:W-:Y:S01]  /*16cc0*/  LOP3.LUT R93, R3, 0x10, RZ, 0x3c, !PT ;  /* 0x00000010035d7812 */ /* 0x001fe200078e3cff */
[----:B------:R-:W-:-:S04]  /*16cd0*/  @P0 IMAD.MOV.U32 R92, RZ, RZ, R26 ;  /* 0x000000ffff5c0224 */ /* 0x000fc800078e001a */
[----:B------:R0:W-:Y:S04]  /*16ce0*/  STS.U16 [R93+UR4+0x22c80], R83 ;  /* 0x022c80535d007988 */ /* 0x0001e80008000404 */
[----:B0-----:R-:W3:Y:S01]  /*16cf0*/  LDL.LU R83, [R1+0x13b0] ;  /* 0x0013b00001537983 */ /* 0x001ee20000300800 */
[----:B------:R-:W-:Y:S01]  /*16d00*/  @P0 IMAD.MOV.U32 R93, RZ, RZ, R68 ;  /* 0x000000ffff5d0224 */ /* 0x000fe200078e0044 */
[----:B----4-:R-:W-:Y:S02]  /*16d10*/  PRMT R24, RZ, 0x7610, R24 ;  /* 0x00007610ff187816 */ /* 0x010fe40000000018 */
[----:B------:R-:W4:Y:S04]  /*16d20*/  LDL.LU R68, [R1+0x13ac] ;  /* 0x0013ac0001447983 */ /* 0x000f280000300800 */
        /* <DEDUP_REMOVED lines=15> */
[----:B------:R-:W-:-:S03]  /*16e20*/  @P0 MOV R93, R30 ;  /* 0x0000001e005d0202 */ /* 0x000fc60000000f00 */
[----:B------:R-:W2:Y:S04]  /*16e30*/  LDL.LU R30, [R1+0x1394] ;  /* 0x00139400011e7983 */ /* 0x000ea80000300800 */
[----:B------:R-:W2:Y:S01]  /*16e40*/  LDL.LU R28, [R1+0x1390] ;  /* 0x00139000011c7983 */ /* 0x000ea20000300800 */
[----:B---3--:R-:W-:-:S06]  /*16e50*/  PRMT R26, RZ, 0x7610, R26 ;  /* 0x00007610ff1a7816 */ /* 0x008fcc000000001a */
[----:B------:R0:W3:Y:S02]  /*16e60*/  @P0 LDG.E.U16 R26, desc[UR20][R92.64] ;  /* 0x000000145c1a0981 */ /* 0x0000e4000c1e1500 */
[----:B0-----:R-:W-:Y:S01]  /*16e70*/  LOP3.LUT R93, R3, 0x10, RZ, 0x3c, !PT ;  /* 0x00000010035d7812 */ /* 0x001fe200078e3cff */
[----:B------:R-:W-:-:S04]  /*16e80*/  @P0 IMAD.MOV.U32 R92, RZ, RZ, R29 ;  /* 0x000000ffff5c0224 */ /* 0x000fc800078e001d */
[----:B------:R0:W-:Y:S02]  /*16e90*/  STS.U16 [R93+UR4+0x23880], R82 ;  /* 0x023880525d007988 */ /* 0x0001e40008000404 */
[----:B0-----:R-:W-:Y:S02]  /*16ea0*/  @P0 IMAD.MOV.U32 R93, RZ, RZ, R35 ;  /* 0x000000ffff5d0224 */ /* 0x001fe400078e0023 */
[----:B------:R-:W3:Y:S04]  /*16eb0*/  LDL.LU R82, [R1+0x138c] ;  /* 0x00138c0001527983 */ /* 0x000ee80000300800 */
[----:B------:R-:W3:Y:S01]  /*16ec0*/  LDL.LU R35, [R1+0x1388] ;  /* 0x0013880001237983 */ /* 0x000ee20000300800 */
[----:B----4-:R-:W-:-:S03]  /*16ed0*/  PRMT R27, RZ, 0x7610, R27 ;  /* 0x00007610ff1b7816 */ /* 0x010fc6000000001b */
[----:B------:R-:W4:Y:S04]  /*16ee0*/  LDL.LU R29, [R1+0x1384] ;  /* 0x00138400011d7983 */ /* 0x000f280000300800 */
[----:B------:R0:W3:Y:S02]  /*16ef0*/  @P0 LDG.E.U16 R27, desc[UR20][R92.64] ;  /* 0x000000145c1b0981 */ /* 0x0000e4000c1e1500 */
[----:B0-----:R-:W-:Y:S01]  /*16f00*/  LOP3.LUT R93, R3, 0x10, RZ, 0x3c, !PT ;  /* 0x00000010035d7812 */ /* 0x001fe200078e3cff */
[----:B------:R-:W-:-:S04]  /*16f10*/  @P0 IMAD.MOV.U32 R92, RZ, RZ, R31 ;  /* 0x000000ffff5c0224 */ /* 0x000fc800078e001f */
[----:B------:R0:W-:Y:S02]  /*16f20*/  STS.U16 [R93+UR4+0x23c80], R67 ;  /* 0x023c80435d007988 */ /* 0x0001e40008000404 */
[----:B0-----:R-:W-:Y:S02]  /*16f30*/  @P0 IMAD.MOV.U32 R93, RZ, RZ, R53 ;  /* 0x000000ffff5d0224 */ /* 0x001fe400078e0035 */
[----:B------:R-:W3:Y:S04]  /*16f40*/  LDL.LU R53, [R1+0x1380] ;  /* 0x0013800001357983 */ /* 0x000ee80000300800 */
[----:B------:R-:W3:Y:S01]  /*16f50*/  LDL.LU R31, [R1+0x137c] ;  /* 0x00137c00011f7983 */ /* 0x000ee20000300800 */
[----:B--2---:R-:W-:-:S06]  /*16f60*/  PRMT R28, RZ, 0x7610, R28 ;  /* 0x00007610ff1c7816 */ /* 0x004fcc000000001c */
[----:B------:R0:W2:Y:S04]  /*16f70*/  @P0 LDG.E.U16 R28, desc[UR20][R92.64] ;  /* 0x000000145c1c0981 */ /* 0x0000a8000c1e1500 */
[----:B------:R-:W2:Y:S01]  /*16f80*/  LDL.LU R93, [R1+0x8c0] ;  /* 0x0008c000015d7983 */ /* 0x000ea20000300800 */
[----:B------:R-:W-:Y:S01]  /*16f90*/  LOP3.LUT R67, R3, 0x20, RZ, 0x3c, !PT ;  /* 0x0000002003437812 */ /* 0x000fe200078e3cff */
[----:B0-----:R-:W-:Y:S01]  /*16fa0*/  @P0 IMAD.MOV.U32 R92, RZ, RZ, R41 ;  /* 0x000000ffff5c0224 */ /* 0x001fe200078e0029 */
[----:B----4-:R-:W-:-:S03]  /*16fb0*/  PRMT R29, RZ, 0x7610, R29 ;  /* 0x00007610ff1d7816 */ /* 0x010fc6000000001d */
[----:B--2---:R0:W-:Y:S02]  /*16fc0*/  STS.U16 [R67+UR4+0x20100], R93 ;  /* 0x0201005d43007988 */ /* 0x0041e40008000404 */
[----:B0-----:R-:W-:Y:S02]  /*16fd0*/  @P0 IMAD.MOV.U32 R93, RZ, RZ, R36 ;  /* 0x000000ffff5d0224 */ /* 0x001fe400078e0024 */
[----:B------:R-:W2:Y:S04]  /*16fe0*/  LDL.LU R36, [R1+0x1378] ;  /* 0x0013780001247983 */ /* 0x000ea80000300800 */
[----:B------:R-:W4:Y:S04]  /*16ff0*/  LDL.LU R41, [R1+0x1374] ;  /* 0x0013740001297983 */ /* 0x000f280000300800 */
        /* <DEDUP_REMOVED lines=26> */
[----:B----4-:R-:W-:-:S02]  /*171a0*/  PRMT R43, RZ, 0x7610, R43 ;  /* 0x00007610ff2b7816 */ /* 0x010fc4000000002b */
[----:B0-----:R-:W-:Y:S02]  /*171b0*/  @P0 MOV R92, R45 ;  /* 0x0000002d005c0202 */ /* 0x001fe40000000f00 */
[----:B---3--:R-:W-:Y:S01]  /*171c0*/  PRMT R44, RZ, 0x7610, R44 ;  /* 0x00007610ff2c7816 */ /* 0x008fe2000000002c */
[----:B--2---:R0:W-:Y:S04]  /*171d0*/  STS.U16 [R67+UR4+0x21100], R93 ;  /* 0x0211005d43007988 */ /* 0x0041e80008000404 */
[----:B------:R1:W-:Y:S01]  /*171e0*/  STS.U16 [R67+UR4+0x21500], R35 ;  /* 0x0215002343007988 */ /* 0x0003e20008000404 */
[----:B0-----:R-:W-:-:S03]  /*171f0*/  @P0 IMAD.MOV.U32 R93, RZ, RZ, R52 ;  /* 0x000000ffff5d0224 */ /* 0x001fc600078e0034 */
[----:B------:R-:W2:Y:S04]  /*17200*/  LDL.LU R52, [R1+0x1358] ;  /* 0x0013580001347983 */ /* 0x000ea80000300800 */
[----:B------:R-:W3:Y:S04]  /*17210*/  LDL.LU R45, [R1+0x1354] ;  /* 0x00135400012d7983 */ /* 0x000ee80000300800 */
[----:B------:R0:W4:Y:S04]  /*17220*/  @P0 LDG.E.U16 R43, desc[UR20][R92.64] ;  /* 0x000000145c2b0981 */ /* 0x000128000c1e1500 */
[----:B-1----:R-:W2:Y:S01]  /*17230*/  LDL.LU R35, [R1+0x1350] ;  /* 0x0013500001237983 */ /* 0x002ea20000300800 */
[----:B0-----:R-:W-:-:S02]  /*17240*/  @P0 IMAD.MOV.U32 R92, RZ, RZ, R46 ;  /* 0x000000ffff5c0224 */ /* 0x001fc400078e002e */
[----:B------:R-:W-:Y:S02]  /*17250*/  @P0 IMAD.MOV.U32 R93, RZ, RZ, R18 ;  /* 0x000000ffff5d0224 */ /* 0x000fe400078e0012 */
[----:B------:R-:W2:Y:S04]  /*17260*/  LDL.LU R18, [R1+0x134c] ;  /* 0x00134c0001127983 */ /* 0x000ea80000300800 */
[----:B------:R-:W2:Y:S04]  /*17270*/  LDL.LU R46, [R1+0x1348] ;  /* 0x00134800012e7983 */ /* 0x000ea80000300800 */
[----:B------:R0:W4:Y:S04]  /*17280*/  @P0 LDG.E.U16 R44, desc[UR20][R92.64] ;  /* 0x000000145c2c0981 */ /* 0x000128000c1e1500 */
[----:B------:R1:W-:Y:S01]  /*17290*/  STS.U16 [R67+UR4+0x21900], R68 ;  /* 0x0219004443007988 */ /* 0x0003e20008000404 */
[----:B0-----:R-:W-:-:S02]  /*172a0*/  @P0 IMAD.MOV.U32 R93, RZ, RZ, R62 ;  /* 0x000000ffff5d0224 */ /* 0x001fc400078e003e */
[----:B------:R-:W-:Y:S01]  /*172b0*/  @P0 IMAD.MOV.U32 R92, RZ, RZ, R48 ;  /* 0x000000ffff5c0224 */ /* 0x000fe200078e0030 */
[----:B-1----:R-:W4:Y:S04]  /*172c0*/  LDL.LU R68, [R1+0x1344] ;  /* 0x0013440001447983 */ /* 0x002f280000300800 */
[----:B------:R-:W4:Y:S04]  /*172d0*/  LDL.LU R62, [R1+0x1340] ;  /* 0x00134000013e7983 */ /* 0x000f280000300800 */
[----:B------:R-:W4:Y:S04]  /*172e0*/  LDL.LU R48, [R1+0x133c] ;  /* 0x00133c0001307983 */ /* 0x000f280000300800 */
[----:B------:R0:W-:Y:S04]  /*172f0*/  STS.U16 [R67+UR4+0x21d00], R51 ;  /* 0x021d003343007988 */ /* 0x0001e80008000404 */
[----:B------:R1:W-:Y:S04]  /*17300*/  STS.U16 [R67+UR4+0x22100], R17 ;  /* 0x0221001143007988 */ /* 0x0003e80008000404 */
[----:B0-----:R-:W4:Y:S01]  /*17310*/  LDL.LU R51, [R1+0x1338] ;  /* 0x0013380001337983 */ /* 0x001f220000300800 */
[----:B---3--:R-:W-:-:S06]  /*17320*/  PRMT R45, RZ, 0x7610, R45 ;  /* 0x00007610ff2d7816 */ /* 0x008fcc000000002d */
[----:B------:R0:W3:Y:S02]  /*17330*/  @P0 LDG.E.U16 R45, desc[UR20][R92.64] ;  /* 0x000000145c2d0981 */ /* 0x0000e4000c1e1500 */
[----:B0-----:R-:W-:Y:S02]  /*17340*/  @P0 IMAD.MOV.U32 R92, RZ, RZ, R58 ;  /* 0x000000ffff5c0224 */ /* 0x001fe400078e003a */
[----:B------:R-:W-:Y:S02]  /*17350*/  @P0 IMAD.MOV.U32 R93, RZ, RZ, R34 ;  /* 0x000000ffff5d0224 */ /* 0x000fe400078e0022 */
[----:B------:R-:W3:Y:S01]  /*17360*/  LDL.LU R34, [R1+0x1334] ;  /* 0x0013340001227983 */ /* 0x000ee20000300800 */
[----:B--2---:R-:W-:-:S03]  /*17370*/  PRMT R46, RZ, 0x7610, R46 ;  /* 0x00007610ff2e7816 */ /* 0x004fc6000000002e */
[----:B------:R-:W2:Y:S04]  /*17380*/  LDL.LU R58, [R1+0x1330] ;  /* 0x00133000013a7983 */ /* 0x000ea80000300800 */
[----:B------:R0:W3:Y:S04]  /*17390*/  @P0 LDG.E.U16 R46, desc[UR20][R92.64] ;  /* 0x000000145c2e0981 */ /* 0x0000e8000c1e1500 */
[----:B-1----:R-:W3:Y:S01]  /*173a0*/  LDL.LU R17, [R1+0x132c] ;  /* 0x00132c0001117983 */ /* 0x002ee20000300800 */
[----:B0-----:R-:W-:Y:S02]  /*173b0*/  @P0 IMAD.MOV.U32 R92, RZ, RZ, R59 ;  /* 0x000000ffff5c0224 */ /* 0x001fe400078e003b */
[----:B------:R-:W-:-:S02]  /*173c0*/  @P0 IMAD.MOV.U32 R93, RZ, RZ, R71 ;  /* 0x000000ffff5d0224 */ /* 0x000fc400078e0047 */
[----:B------:R-:W3:Y:S04]  /*173d0*/  LDL.LU R71, [R1+0x1328] ;  /* 0x0013280001477983 */ /* 0x000ee80000300800 */
[----:B------:R-:W3:Y:S01]  /*173e0*/  LDL.LU R59, [R1+0x1324] ;  /* 0x00132400013b7983 */ /* 0x000ee20000300800 */
[----:B----4-:R-:W-:-:S06]  /*173f0*/  PRMT R48, RZ, 0x7610, R48 ;  /* 0x00007610ff307816 */ /* 0x010fcc0000000030 */
[----:B------:R0:W4:Y:S02]  /*17400*/  @P0 LDG.E.U16 R48, desc[UR20][R92.64] ;  /* 0x000000145c300981 */ /* 0x000124000c1e1500 */
[----:B0-----:R-:W0:Y:S01]  /*17410*/  S2R R93, SR_TID.X ;  /* 0x00000000005d7919 */ /* 0x001e220000002100 */
[----:B------:R-:W-:Y:S01]  /*17420*/  @P0 IMAD.MOV.U32 R92, RZ, RZ, R60 ;  /* 0x000000ffff5c0224 */ /* 0x000fe200078e003c */
[----:B0-----:R-:W-:-:S04]  /*17430*/  SHF.R.U32.HI R93, RZ, 0x5, R93 ;  /* 0x00000005ff5d7819 */ /* 0x001fc8000001165d */
[----:B------:R-:W-:Y:S01]  /*17440*/  ISETP.NE.U32.AND P2, PT, R93, RZ, PT ;  /* 0x000000ff5d00720c */ /* 0x000fe20003f45070 */
[----:B------:R-:W-:Y:S02]  /*17450*/  @P0 IMAD.MOV.U32 R93, RZ, RZ, R85 ;  /* 0x000000ffff5d0224 */ /* 0x000fe400078e0055 */
[----:B------:R-:W4:Y:S04]  /*17460*/  LDL.LU R85, [R1+0x1320] ;  /* 0x0013200001557983 */ /* 0x000f280000300800 */
[----:B------:R-:W4:Y:S04]  /*17470*/  LDL.LU R60, [R1+0x131c] ;  /* 0x00131c00013c7983 */ /* 0x000f280000300800 */
[----:B------:R0:W-:Y:S04]  /*17480*/  STS.U16 [R67+UR4+0x22500], R50 ;  /* 0x0225003243007988 */ /* 0x0001e80008000404 */
[----:B------:R1:W-:Y:S04]  /*17490*/  STS.U16 [R67+UR4+0x22900], R84 ;  /* 0x0229005443007988 */ /* 0x0003e80008000404 */
[----:B0-----:R-:W4:Y:S04]  /*174a0*/  LDL.LU R50, [R1+0x1318] ;  /* 0x0013180001327983 */ /* 0x001f280000300800 */
[----:B------:R0:W-:Y:S04]  /*174b0*/  STS.U16 [R67+UR4+0x22d00], R73 ;  /* 0x022d004943007988 */ /* 0x0001e80008000404 */
[----:B------:R0:W-:Y:S01]  /*174c0*/  STS.U16 [R67+UR4+0x23100], R87 ;  /* 0x0231005743007988 */ /* 0x0001e20008000404 */
[----:B--2---:R-:W-:-:S06]  /*174d0*/  PRMT R58, RZ, 0x7610, R58 ;  /* 0x00007610ff3a7816 */ /* 0x004fcc000000003a */
[----:B------:R2:W4:Y:S02]  /*174e0*/  @P0 LDG.E.U16 R58, desc[UR20][R92.64] ;  /* 0x000000145c3a0981 */ /* 0x000524000c1e1500 */
[----:B--2---:R-:W-:Y:S01]  /*174f0*/  @P0 IMAD.MOV.U32 R92, RZ, RZ, R70 ;  /* 0x000000ffff5c0224 */ /* 0x004fe200078e0046 */
[----:B------:R-:W-:Y:S02]  /*17500*/  @P0 MOV R93, R16 ;  /* 0x00000010005d0202 */ /* 0x000fe40000000f00 */
[----:B------:R-:W2:Y:S01]  /*17510*/  LDL.LU R16, [R1+0x1314] ;  /* 0x0013140001107983 */ /* 0x000ea20000300800 */
[----:B---3--:R-:W-:-:S03]  /*17520*/  PRMT R59, RZ, 0x7610, R59 ;  /* 0x00007610ff3b7816 */ /* 0x008fc6000000003b */
[----:B------:R-:W3:Y:S04]  /*17530*/  LDL.LU R70, [R1+0x1310] ;  /* 0x0013100001467983 */ /* 0x000ee80000300800 */
[----:B-1----:R-:W2:Y:S04]  /*17540*/  LDL.LU R84, [R1+0x130c] ;  /* 0x00130c0001547983 */ /* 0x002ea80000300800 */
[----:B------:R1:W2:Y:S02]  /*17550*/  @P0 LDG.E.U16 R59, desc[UR20][R92.64] ;  /* 0x000000145c3b0981 */ /* 0x0002a4000c1e1500 */
[----:B-1----:R-:W-:-:S02]  /*17560*/  @P0 IMAD.MOV.U32 R92, RZ, RZ, R15 ;  /* 0x000000ffff5c0224 */ /* 0x002fc400078e000f */
[----:B------:R-:W-:Y:S02]  /*17570*/  @P0 IMAD.MOV.U32 R93, RZ, RZ, R49 ;  /* 0x000000ffff5d0224 */ /* 0x000fe400078e0031 */
[----:B------:R-:W2:Y:S04]  /*17580*/  LDL.LU R49, [R1+0x1308] ;  /* 0x0013080001317983 */ /* 0x000ea80000300800 */
[----:B------:R-:W2:Y:S04]  /*17590*/  LDL.LU R15, [R1+0x1304] ;  /* 0x00130400010f7983 */ /* 0x000ea80000300800 */
[----:B0-----:R-:W2:Y:S01]  /*175a0*/  LDL.LU R73, [R1+0x1300] ;  /* 0x0013000001497983 */ /* 0x001ea20000300800 */
[----:B----4-:R-:W-:-:S06]  /*175b0*/  PRMT R60, RZ, 0x7610, R60 ;  /* 0x00007610ff3c7816 */ /* 0x010fcc000000003c */
[----:B------:R0:W4:Y:S02]  /*175c0*/  @P0 LDG.E.U16 R60, desc[UR20][R92.64] ;  /* 0x000000145c3c0981 */ /* 0x000124000c1e1500 */
[----:B0-----:R-:W-:-:S06]  /*175d0*/  PRMT R93, RZ, 0x7610, R93 ;  /* 0x00007610ff5d7816 */ /* 0x001fcc000000005d */
[----:B------:R-:W2:Y:S04]  /*175e0*/  @P0 LDG.E.U16 R93, desc[UR20][R32.64] ;  /* 0x00000014205d0981 */ /* 0x000ea8000c1e1500 */
[----:B------:R-:W2:Y:S04]  /*175f0*/  LDL.LU.64 R32, [R1+0x12f8] ;  /* 0x0012f80001207983 */ /* 0x000ea80000300a00 */
[----:B------:R-:W2:Y:S01]  /*17600*/  LDL.LU R87, [R1+0x12f0] ;  /* 0x0012f00001577983 */ /* 0x000ea20000300800 */
[----:B------:R-:W-:Y:S02]  /*17610*/  PRMT R92, RZ, 0x7610, R92 ;  /* 0x00007610ff5c7816 */ /* 0x000fe4000000005c */
[----:B------:R-:W-:-:S02]  /*17620*/  PRMT R2, RZ, 0x7610, R2 ;  /* 0x00007610ff027816 */ /* 0x000fc40000000002 */
[----:B------:R-:W-:Y:S01]  /*17630*/  PRMT R0, RZ, 0x7610, R0 ;  /* 0x00007610ff007816 */ /* 0x000fe20000000000 */
[----:B------:R-:W-:Y:S04]  /*17640*/  STS.U16 [R67+UR4+0x23500], R66 ;  /* 0x0235004243007988 */ /* 0x000fe80008000404 */
[----:B------:R-:W3:Y:S04]  /*17650*/  @P0 LDG.E.U16 R92, desc[UR20][R90.64] ;  /* 0x000000145a5c0981 */ /* 0x000ee8000c1e1500 */
[----:B------:R0:W-:Y:S04]  /*17660*/  STS.U16 [R67+UR4+0x23900], R72 ;  /* 0x0239004843007988 */ /* 0x0001e80008000404 */
[----:B------:R-:W3:Y:S04]  /*17670*/  @P0 LDG.E.U16 R2, desc[UR20][R88.64] ;  /* 0x0000001458020981 */ /* 0x000ee8000c1e1500 */
[----:B------:R1:W5:Y:S01]  /*17680*/  LDL.LU.64 R90, [R1+0x12e8] ;  /* 0x0012e800015a7983 */ /* 0x0003620000300a00 */
[----:B0-----:R-:W-:-:S03]  /*17690*/  LOP3.LUT R72, R3, 0x30, RZ, 0x3c, !PT ;  /* 0x0000003003487812 */ /* 0x001fc600078e3cff */
[----:B------:R1:W5:Y:S04]  /*176a0*/  LDL.LU R66, [R1+0x12e0] ;  /* 0x0012e00001427983 */ /* 0x0003680000300800 */
[----:B------:R1:W5:Y:S04]  /*176b0*/  LDL.LU.64 R88, [R1+0x12d8] ;  /* 0x0012d80001587983 */ /* 0x0003680000300a00 */
[----:B------:R-:W3:Y:S04]  /*176c0*/  @P0 LDG.E.U16 R0, desc[UR20][R64.64] ;  /* 0x0000001440000981 */ /* 0x000ee8000c1e1500 */
[----:B------:R0:W-:Y:S04]  /*176d0*/  STS.U16 [R67+UR4+0x23d00], R86 ;  /* 0x023d005643007988 */ /* 0x0001e80008000404 */
[----:B------:R1:W5:Y:S04]  /*176e0*/  LDL.LU.64 R64, [R1+0x12d0] ;  /* 0x0012d00001407983 */ /* 0x0003680000300a00 */
[----:B0-----:R1:W5:Y:S04]  /*176f0*/  LDL.LU R67, [R1+0x12cc] ;  /* 0x0012cc0001437983 */ /* 0x0013680000300800 */
[----:B------:R1:W5:Y:S04]  /*17700*/  LDL.LU R86, [R1+0x12c8] ;  /* 0x0012c80001567983 */ /* 0x0003680000300800 */
[----:B--2---:R0:W-:Y:S04]  /*17710*/  STS.U16 [R72+UR4+0x20180], R87 ;  /* 0x0201805748007988 */ /* 0x0041e80008000404 */
[----:B------:R2:W-:Y:S04]  /*17720*/  STS.U16 [R72+UR4+0x20580], R84 ;  /* 0x0205805448007988 */ /* 0x0005e80008000404 */
[----:B------:R1:W-:Y:S04]  /*17730*/  STS.U16 [R72+UR4+0x20980], R85 ;  /* 0x0209805548007988 */ /* 0x0003e80008000404 */
[----:B0-----:R0:W5:Y:S04]  /*17740*/  LDL.LU R87, [R1+0x12c4] ;  /* 0x0012c40001577983 */ /* 0x0011680000300800 */
[----:B--2---:R0:W5:Y:S04]  /*17750*/  LDL.LU R84, [R1+0x12c0] ;  /* 0x0012c00001547983 */ /* 0x0041680000300800 */
[----:B-1----:R0:W5:Y:S04]  /*17760*/  LDL.LU R85, [R1+0x12bc] ;  /* 0x0012bc0001557983 */ /* 0x0021680000300800 */
[----:B------:R1:W-:Y:S04]  /*17770*/  STS.U16 [R72+UR4+0x20d80], R62 ;  /* 0x020d803e48007988 */ /* 0x0003e80008000404 */
[----:B------:R2:W-:Y:S04]  /*17780*/  STS.U16 [R72+UR4+0x21180], R63 ;  /* 0x0211803f48007988 */ /* 0x0005e80008000404 */
[----:B------:R0:W-:Y:S04]  /*17790*/  STS.U16 [R72+UR4+0x21580], R82 ;  /* 0x0215805248007988 */ /* 0x0001e80008000404 */
[----:B-1----:R-:W3:Y:S04]  /*177a0*/  LDL.LU R62, [R1+0x12b8] ;  /* 0x0012b800013e7983 */ /* 0x002ee80000300800 */
[----:B--2---:R-:W2:Y:S04]  /*177b0*/  LDL.LU R63, [R1+0x12b4] ;  /* 0x0012b400013f7983 */ /* 0x004ea80000300800 */
[----:B0-----:R0:W5:Y:S04]  /*177c0*/  LDL.LU R82, [R1+0x12b0] ;  /* 0x0012b00001527983 */ /* 0x0011680000300800 */
[----:B------:R1:W-:Y:S04]  /*177d0*/  STS.U16 [R72+UR4+0x21980], R83 ;  /* 0x0219805348007988 */ /* 0x0003e80008000404 */
[----:B------:R0:W-:Y:S04]  /*177e0*/  STS.U16 [R72+UR4+0x21d80], R80 ;  /* 0x021d805048007988 */ /* 0x0001e80008000404 */
[----:B------:R4:W-:Y:S04]  /*177f0*/  STS.U16 [R72+UR4+0x22180], R81 ;  /* 0x0221805148007988 */ /* 0x0009e80008000404 */
[----:B-1----:R1:W5:Y:S04]  /*17800*/  LDL.LU R83, [R1+0x12ac] ;  /* 0x0012ac0001537983 */ /* 0x0023680000300800 */
[----:B0-----:R1:W5:Y:S04]  /*17810*/  LDL.LU R80, [R1+0x12a8] ;  /* 0x0012a80001507983 */ /* 0x0013680000300800 */
[----:B----4-:R1:W5:Y:S04]  /*17820*/  LDL.LU R81, [R1+0x12a4] ;  /* 0x0012a40001517983 */ /* 0x0103680000300800 */
[----:B------:R0:W-:Y:S04]  /*17830*/  STS.U16 [R72+UR4+0x22580], R78 ;  /* 0x0225804e48007988 */ /* 0x0001e80008000404 */
[----:B------:R4:W-:Y:S04]  /*17840*/  STS.U16 [R72+UR4+0x22980], R79 ;  /* 0x0229804f48007988 */ /* 0x0009e80008000404 */
[----:B------:R1:W-:Y:S04]  /*17850*/  STS.U16 [R72+UR4+0x22d80], R76 ;  /* 0x022d804c48007988 */ /* 0x0003e80008000404 */
[----:B0-----:R0:W5:Y:S04]  /*17860*/  LDL.LU R78, [R1+0x12a0] ;  /* 0x0012a000014e7983 */ /* 0x0011680000300800 */
[----:B----4-:R0:W5:Y:S04]  /*17870*/  LDL.LU R79, [R1+0x129c] ;  /* 0x00129c00014f7983 */ /* 0x0101680000300800 */
[----:B-1----:R0:W5:Y:S04]  /*17880*/  LDL.LU R76, [R1+0x1298] ;  /* 0x00129800014c7983 */ /* 0x0021680000300800 */
[----:B------:R1:W-:Y:S04]  /*17890*/  STS.U16 [R72+UR4+0x23180], R77 ;  /* 0x0231804d48007988 */ /* 0x0003e80008000404 */
[----:B------:R4:W-:Y:S04]  /*178a0*/  STS.U16 [R72+UR4+0x23580], R74 ;  /* 0x0235804a48007988 */ /* 0x0009e80008000404 */
[----:B------:R0:W-:Y:S04]  /*178b0*/  STS.U16 [R72+UR4+0x23980], R75 ;  /* 0x0239804b48007988 */ /* 0x0001e80008000404 */
[----:B-1----:R1:W5:Y:S04]  /*178c0*/  LDL.LU R77, [R1+0x1294] ;  /* 0x00129400014d7983 */ /* 0x0023680000300800 */
[----:B----4-:R1:W5:Y:S04]  /*178d0*/  LDL.LU R74, [R1+0x1290] ;  /* 0x00129000014a7983 */ /* 0x0103680000300800 */
[----:B0-----:R1:W5:Y:S04]  /*178e0*/  LDL.LU R75, [R1+0x128c] ;  /* 0x00128c00014b7983 */ /* 0x0013680000300800 */
[----:B------:R0:W-:Y:S04]  /*178f0*/  STS.U16 [R72+UR4+0x23d80], R13 ;  /* 0x023d800d48007988 */ /* 0x0001e80008000404 */
[----:B0-----:R1:W5:Y:S04]  /*17900*/  LDL.LU R72, [R1+0x1288] ;  /* 0x0012880001487983 */ /* 0x0013680000300800 */
[----:B------:R-:W4:Y:S04]  /*17910*/  LDL.LU R13, [R1+0x1284] ;  /* 0x00128400010d7983 */ /* 0x000f280000300800 */
[----:B----4-:R0:W-:Y:S04]  /*17920*/  STS.U16 [R13+UR4+0x20200], R73 ;  /* 0x020200490d007988 */ /* 0x0101e80008000404 */
[----:B---3--:R3:W-:Y:S04]  /*17930*/  STS.U16 [R13+UR4+0x20600], R70 ;  /* 0x020600460d007988 */ /* 0x0087e80008000404 */
[----:B------:R4:W-:Y:S04]  /*17940*/  STS.U16 [R13+UR4+0x20a00], R71 ;  /* 0x020a00470d007988 */ /* 0x0009e80008000404 */
[----:B0-----:R1:W5:Y:S04]  /*17950*/  LDL.LU R73, [R1+0x1280] ;  /* 0x0012800001497983 */ /* 0x0013680000300800 */
[----:B---3--:R1:W5:Y:S04]  /*17960*/  LDL.LU R70, [R1+0x127c] ;  /* 0x00127c0001467983 */ /* 0x0083680000300800 */
[----:B----4-:R1:W5:Y:S04]  /*17970*/  LDL.LU R71, [R1+0x1278] ;  /* 0x0012780001477983 */ /* 0x0103680000300800 */
[----:B------:R0:W-:Y:S04]  /*17980*/  STS.U16 [R13+UR4+0x20e00], R68 ;  /* 0x020e00440d007988 */ /* 0x0001e80008000404 */
[----:B------:R3:W-:Y:S04]  /*17990*/  STS.U16 [R13+UR4+0x21200], R69 ;  /* 0x021200450d007988 */ /* 0x0007e80008000404 */
[----:B------:R4:W-:Y:S04]  /*179a0*/  STS.U16 [R13+UR4+0x21600], R30 ;  /* 0x0216001e0d007988 */ /* 0x0009e80008000404 */
[----:B0-----:R1:W5:Y:S04]  /*179b0*/  LDL.LU R68, [R1+0x1274] ;  /* 0x0012740001447983 */ /* 0x0013680000300800 */
[----:B---3--:R1:W5:Y:S04]  /*179c0*/  LDL.LU R69, [R1+0x1270] ;  /* 0x0012700001457983 */ /* 0x0083680000300800 */
[----:B----4-:R-:W3:Y:S04]  /*179d0*/  LDL.LU R30, [R1+0x126c] ;  /* 0x00126c00011e7983 */ /* 0x010ee80000300800 */
[----:B------:R0:W-:Y:S04]  /*179e0*/  STS.U16 [R13+UR4+0x21a00], R4 ;  /* 0x021a00040d007988 */ /* 0x0001e80008000404 */
        /* <DEDUP_REMOVED lines=9> */
[----:B0-----:R0:W5:Y:S04]  /*17a80*/  LDL.LU R4, [R1+0x1268] ;  /* 0x0012680001047983 */ /* 0x0011680000300800 */
[----:B----4-:R0:W5:Y:S04]  /*17a90*/  LDL.LU R5, [R1+0x1264] ;  /* 0x0012640001057983 */ /* 0x0101680000300800 */
[----:B------:R0:W5:Y:S04]  /*17aa0*/  LDL.LU R6, [R1+0x1260] ;  /* 0x0012600001067983 */ /* 0x0001680000300800 */
[----:B------:R0:W5:Y:S04]  /*17ab0*/  LDL.LU R7, [R1+0x125c] ;  /* 0x00125c0001077983 */ /* 0x0001680000300800 */
[----:B------:R0:W5:Y:S04]  /*17ac0*/  LDL.LU R8, [R1+0x1258] ;  /* 0x0012580001087983 */ /* 0x0001680000300800 */
[----:B------:R0:W5:Y:S04]  /*17ad0*/  LDL.LU R9, [R1+0x1254] ;  /* 0x0012540001097983 */ /* 0x0001680000300800 */
[----:B------:R0:W5:Y:S04]  /*17ae0*/  LDL.LU R10, [R1+0x1250] ;  /* 0x00125000010a7983 */ /* 0x0001680000300800 */
[----:B------:R0:W5:Y:S04]  /*17af0*/  LDL.LU R11, [R1+0x124c] ;  /* 0x00124c00010b7983 */ /* 0x0001680000300800 */
[----:B-1----:R0:W5:Y:S04]  /*17b00*/  LDL.LU R12, [R1+0x1248] ;  /* 0x00124800010c7983 */ /* 0x0021680000300800 */
[----:B------:R0:W5:Y:S04]  /*17b10*/  LDL.LU R13, [R1+0x1244] ;  /* 0x00124400010d7983 */ /* 0x0001680000300800 */
[----:B------:R0:W5:Y:S01]  /*17b20*/  LDL.LU R14, [R1+0x1240] ;  /* 0x00124000010e7983 */ /* 0x0001620000300800 */
[----:B------:R-:W-:-:S02]  /*17b30*/  UIADD3 UR7, UPT, UPT, UR4, 0x10000, URZ ;  /* 0x0001000004077890 */ /* 0x000fc4000fffe0ff */
[----:B------:R-:W-:Y:S02]  /*17b40*/  UIADD3 UR9, UPT, UPT, UR4, 0x28000, URZ ;  /* 0x0002800004097890 */ /* 0x000fe4000fffe0ff */
[----:B------:R-:W-:Y:S02]  /*17b50*/  USHF.R.U32.HI UR7, URZ, 0x4, UR7 ;  /* 0x00000004ff077899 */ /* 0x000fe40008011607 */
[----:B------:R-:W-:Y:S02]  /*17b60*/  USHF.R.U32.HI UR9, URZ, 0x4, UR9 ;  /* 0x00000004ff097899 */ /* 0x000fe40008011609 */
[----:B------:R-:W-:Y:S02]  /*17b70*/  USGXT.U32 UR7, UR7, 0xe ;  /* 0x0000000e0707789a */ /* 0x000fe40008000000 */
[----:B------:R-:W-:Y:S02]  /*17b80*/  USGXT.U32 UR10, UR9, 0xe ;  /* 0x0000000e090a789a */ /* 0x000fe40008000000 */
[----:B------:R-:W-:-:S02]  /*17b90*/  UIADD3 UR12, UP1, UPT, UR7, 0x4000080, URZ ;  /* 0x04000080070c7890 */ /* 0x000fc4000ff3e0ff */
[----:B------:R-:W-:Y:S01]  /*17ba0*/  UIADD3 UR14, UP2, UPT, UR10, 0x2, URZ ;  /* 0x000000020a0e7890 */ /* 0x000fe2000ff5e0ff */
[----:B------:R-:W-:Y:S01]  /*17bb0*/  UMOV UR13, URZ ;  /* 0x000000ff000d7c82 */ /* 0x000fe20008000000 */
[----:B------:R-:W-:Y:S01]  /*17bc0*/  UMOV UR15, URZ ;  /* 0x000000ff000f7c82 */ /* 0x000fe20008000000 */
[----:B------:R-:W-:Y:S02]  /*17bd0*/  UIADD3.X UR13, UPT, UPT, UR13, 0x40004040, URZ, UP1, !UPT ;  /* 0x400040400d0d7890 */ /* 0x000fe40008ffe4ff */
[----:B------:R-:W-:Y:S01]  /*17be0*/  UIADD3.X UR15, UPT, UPT, UR15, 0x40004040, URZ, UP2, !UPT ;  /* 0x400040400f0f7890 */ /* 0x000fe200097fe4ff */
[----:B---3--:R1:W-:Y:S04]  /*17bf0*/  STS.U16 [R30+UR4+0x20280], R15 ;  /* 0x0202800f1e007988 */ /* 0x0083e80008000404 */
        /* <DEDUP_REMOVED lines=44> */
[----:B-1----:R0:W5:Y:S04]  /*17ec0*/  LDL.LU R15, [R1+0x123c] ;  /* 0x00123c00010f7983 */ /* 0x0021680000300800 */
[----:B---3--:R0:W5:Y:S01]  /*17ed0*/  LDL.LU R16, [R1+0x1238] ;  /* 0x0012380001107983 */ /* 0x0081620000300800 */
[----:B----4-:R-:W-:-:S03]  /*17ee0*/  LOP3.LUT R93, R3, 0x70, RZ, 0x3c, !PT ;  /* 0x00000070035d7812 */ /* 0x010fc600078e3cff */
[----:B------:R0:W5:Y:S04]  /*17ef0*/  LDL.LU R17, [R1+0x1234] ;  /* 0x0012340001117983 */ /* 0x0001680000300800 */
[----:B------:R1:W-:Y:S04]  /*17f00*/  STS.U16 [R93+UR4+0x23780], R92 ;  /* 0x0237805c5d007988 */ /* 0x0003e80008000404 */
[----:B------:R0:W5:Y:S04]  /*17f10*/  LDL.LU R18, [R1+0x1230] ;  /* 0x0012300001127983 */ /* 0x0001680000300800 */
[----:B------:R0:W5:Y:S01]  /*17f20*/  LDL.LU R19, [R1+0x122c] ;  /* 0x00122c0001137983 */ /* 0x0001620000300800 */
[----:B-1----:R-:W1:Y:S03]  /*17f30*/  LDC R93, c[0x0][0x3a0] ;  /* 0x0000e800ff5d7b82 */ /* 0x002e660000000800 */
[----:B------:R0:W5:Y:S04]  /*17f40*/  LDL.LU R20, [R1+0x1228] ;  /* 0x0012280001147983 */ /* 0x0001680000300800 */
[----:B------:R0:W5:Y:S01]  /*17f50*/  LDL.LU R21, [R1+0x1224] ;  /* 0x0012240001157983 */ /* 0x0001620000300800 */
[----:B------:R-:W3:Y:S03]  /*17f60*/  LDC R92, c[0x0][0x3a0] ;  /* 0x0000e800ff5c7b82 */ /* 0x000ee60000000800 */
[----:B------:R0:W5:Y:S04]  /*17f70*/  LDL.LU R22, [R1+0x1220] ;  /* 0x0012200001167983 */ /* 0x0001680000300800 */
[----:B------:R0:W5:Y:S04]  /*17f80*/  LDL.LU R23, [R1+0x121c] ;  /* 0x00121c0001177983 */ /* 0x0001680000300800 */
[----:B------:R0:W5:Y:S04]  /*17f90*/  LDL.LU R24, [R1+0x1218] ;  /* 0x0012180001187983 */ /* 0x0001680000300800 */
[----:B------:R0:W5:Y:S01]  /*17fa0*/  LDL.LU R25, [R1+0x1214] ;  /* 0x0012140001197983 */ /* 0x0001620000300800 */
[----:B-1----:R-:W-:-:S03]  /*17fb0*/  VIADD R93, R93, 0x7f ;  /* 0x0000007f5d5d7836 */ /* 0x002fc60000000000 */
[----:B------:R0:W5:Y:S02]  /*17fc0*/  LDL.LU R26, [R1+0x1210] ;  /* 0x00121000011a7983 */ /* 0x0001640000300800 */
[----:B------:R-:W-:Y:S02]  /*17fd0*/  SHF.R.S32.HI R93, RZ, 0x1f, R93 ;  /* 0x0000001fff5d7819 */ /* 0x000fe4000001145d */
[----:B------:R0:W5:Y:S01]  /*17fe0*/  LDL.LU R27, [R1+0x120c] ;  /* 0x00120c00011b7983 */ /* 0x0001620000300800 */
[----:B---3--:R-:W-:-:S03]  /*17ff0*/  VIADD R92, R92, 0x7f ;  /* 0x0000007f5c5c7836 */ /* 0x008fc60000000000 */
[----:B------:R0:W5:Y:S04]  /*18000*/  LDL.LU R28, [R1+0x1208] ;  /* 0x00120800011c7983 */ /* 0x0001680000300800 */
[----:B------:R0:W5:Y:S01]  /*18010*/  LDL.LU R29, [R1+0x1204] ;  /* 0x00120400011d7983 */ /* 0x0001620000300800 */
[----:B------:R-:W-:-:S03]  /*18020*/  LEA.HI R92, R93, R92, RZ, 0x7 ;  /* 0x0000005c5d5c7211 */ /* 0x000fc600078f38ff */
[----:B------:R0:W5:Y:S01]  /*18030*/  LDL.LU R30, [R1+0x1200] ;  /* 0x00120000011e7983 */ /* 0x0001620000300800 */
[----:B------:R-:W-:-:S03]  /*18040*/  LOP3.LUT R93, R3, 0x70, RZ, 0x3c, !PT ;  /* 0x00000070035d7812 */ /* 0x000fc600078e3cff */
[----:B------:R0:W5:Y:S04]  /*18050*/  LDL.LU R31, [R1+0x11fc] ;  /* 0x0011fc00011f7983 */ /* 0x0001680000300800 */
[----:B------:R0:W5:Y:S04]  /*18060*/  LDL.LU R32, [R1+0x11f8] ;  /* 0x0011f80001207983 */ /* 0x0001680000300800 */
[----:B------:R0:W5:Y:S04]  /*18070*/  LDL.LU R33, [R1+0x11f4] ;  /* 0x0011f40001217983 */ /* 0x0001680000300800 */
[----:B------:R0:W5:Y:S04]  /*18080*/  LDL.LU R34, [R1+0x11f0] ;  /* 0x0011f00001227983 */ /* 0x0001680000300800 */
[----:B------:R0:W5:Y:S04]  /*18090*/  LDL.LU R35, [R1+0x11ec] ;  /* 0x0011ec0001237983 */ /* 0x0001680000300800 */
[----:B------:R0:W5:Y:S04]  /*180a0*/  LDL.LU R36, [R1+0x11e8] ;  /* 0x0011e80001247983 */ /* 0x0001680000300800 */
[----:B------:R0:W5:Y:S04]  /*180b0*/  LDL.LU R37, [R1+0x11e4] ;  /* 0x0011e40001257983 */ /* 0x0001680000300800 */
[----:B------:R1:W-:Y:S04]  /*180c0*/  STS.U16 [R93+UR4+0x23b80], R2 ;  /* 0x023b80025d007988 */ /* 0x0003e80008000404 */
[----:B------:R0:W5:Y:S04]  /*180d0*/  LDL.LU R38, [R1+0x11e0] ;  /* 0x0011e00001267983 */ /* 0x0001680000300800 */
[----:B------:R0:W5:Y:S01]  /*180e0*/  LDL.LU R39, [R1+0x11dc] ;  /* 0x0011dc0001277983 */ /* 0x0001620000300800 */
[----:B-1----:R-:W1:Y:S03]  /*180f0*/  LDC R93, c[0x0][0x3a0] ;  /* 0x0000e800ff5d7b82 */ /* 0x002e660000000800 */
[----:B------:R0:W5:Y:S04]  /*18100*/  LDL.LU R40, [R1+0x11d8] ;  /* 0x0011d80001287983 */ /* 0x0001680000300800 */
[----:B------:R0:W5:Y:S01]  /*18110*/  LDL.LU R41, [R1+0x11d4] ;  /* 0x0011d40001297983 */ /* 0x0001620000300800 */
[----:B------:R-:W-:-:S03]  /*18120*/  SHF.R.S32.HI R2, RZ, 0x7, R92 ;  /* 0x00000007ff027819 */ /* 0x000fc6000001145c */
        /* <DEDUP_REMOVED lines=14> */
[----:B---3--:R-:W-:-:S03]  /*18210*/  VIMNMX R0, PT, PT, R2, 0x1, !PT ;  /* 0x0000000102007848 */ /* 0x008fc60007fe0100 */
[----:B------:R0:W5:Y:S04]  /*18220*/  LDL.LU R54, [R1+0x11a0] ;  /* 0x0011a00001367983 */ /* 0x0001680000300800 */
[----:B------:R0:W5:Y:S01]  /*18230*/  LDL.LU R55, [R1+0x119c] ;  /* 0x00119c0001377983 */ /* 0x0001620000300800 */
[----:B------:R-:W-:Y:S01]  /*18240*/  VIADD R0, R0, 0xffffffff ;  /* 0xffffffff00007836 */ /* 0x000fe20000000000 */
[----:B------:R3:W-:Y:S06]  /*18250*/  MEMBAR.ALL.CTA ;  /* 0x0000000000007992 */ /* 0x0007ec0000008000 */
[----:B---3--:R-:W3:Y:S04]  /*18260*/  FENCE.VIEW.ASYNC.S ;  /* 0x00000000000073c6 */ /* 0x008ee80000000000 */
[----:B------:R0:W5:Y:S04]  /*18270*/  LDL.LU R56, [R1+0x1198] ;  /* 0x0011980001387983 */ /* 0x0001680000300800 */
[----:B------:R0:W5:Y:S04]  /*18280*/  LDL.LU R57, [R1+0x1194] ;  /* 0x0011940001397983 */ /* 0x0001680000300800 */
[----:B------:R0:W5:Y:S01]  /*18290*/  LDL.LU R58, [R1+0x1190] ;  /* 0x00119000013a7983 */ /* 0x0001620000300800 */
[----:B-1----:R-:W-:-:S03]  /*182a0*/  VIADD R93, R93, 0x7f ;  /* 0x0000007f5d5d7836 */ /* 0x002fc60000000000 */
[----:B------:R0:W5:Y:S04]  /*182b0*/  LDL.LU R59, [R1+0x118c] ;  /* 0x00118c00013b7983 */ /* 0x0001680000300800 */
[----:B------:R0:W5:Y:S04]  /*182c0*/  LDL.LU R60, [R1+0x1188] ;  /* 0x00118800013c7983 */ /* 0x0001680000300800 */
[----:B------:R0:W5:Y:S04]  /*182d0*/  LDL.LU R61, [R1+0x1184] ;  /* 0x00118400013d7983 */ /* 0x0001680000300800 */
[----:B------:R0:W-:Y:S01]  /*182e0*/  STL [R1+0x1180], R0 ;  /* 0x0011800001007387 */ /* 0x0001e20000100800 */
[----:B---3--:R-:W-:Y:S01]  /*182f0*/  BAR.SYNC.DEFER_BLOCKING 0x0 ;  /* 0x0000000000007b1d */ /* 0x008fe20000010000 */
[----:B------:R-:W-:Y:S01]  /*18300*/  ISETP.LT.OR P0, PT, R93, 0x80, P2 ;  /* 0x000000805d00780c */ /* 0x000fe20001701670 */
[----:B--2---:R-:W-:Y:S01]  /*18310*/  IMAD.SHL.U32 R2, R63, 0x80, RZ ;  /* 0x000000803f027824 */ /* 0x004fe200078e00ff */
[----:B------:R-:W-:Y:S01]  /*18320*/  ISETP.NE.U32.AND P3, PT, R0, RZ, PT ;  /* 0x000000ff0000720c */ /* 0x000fe20003f65070 */
[----:B------:R-:W-:-:S10]  /*18330*/  IMAD.SHL.U32 R63, R62, 0x80, RZ ;  /* 0x000000803e3f7824 */ /* 0x000fd400078e00ff */
[----:B0-----:R-:W-:Y:S05]  /*18340*/  @P0 BRA `(.L_x_6) ;  /* 0x00000004007c0947 */ /* 0x001fea0003800000 */
[----:B------:R-:W-:Y:S02]  /*18350*/  USHF.R.U32.HI UR58, URZ, 0x4, UR4 ;  /* 0x00000004ff3a7899 */ /* 0x000fe40008011604 */
[----:B------:R-:W-:Y:S02]  /*18360*/  UIADD3 UR11, UPT, UPT, UR4, 0x20000, URZ ;  /* 0x00020000040b7890 */ /* 0x000fe4000fffe0ff */
[----:B------:R-:W-:Y:S02]  /*18370*/  USGXT.U32 UR58, UR58, 0xe ;  /* 0x0000000e3a3a789a */ /* 0x000fe40008000000 */
[----:B------:R-:W-:Y:S02]  /*18380*/  USHF.R.U32.HI UR11, URZ, 0x4, UR11 ;  /* 0x00000004ff0b7899 */ /* 0x000fe4000801160b */
[----:B------:R-:W-:Y:S02]  /*18390*/  UIADD3 UR28, UP1, UPT, UR58, 0x4000080, URZ ;  /* 0x040000803a1c7890 */ /* 0x000fe4000ff3e0ff */
[----:B------:R-:W-:Y:S01]  /*183a0*/  USGXT.U32 UR16, UR11, 0xe ;  /* 0x0000000e0b10789a */ /* 0x000fe20008000000 */
[----:B------:R-:W-:Y:S01]  /*183b0*/  UMOV UR9, URZ ;  /* 0x000000ff00097c82 */ /* 0x000fe20008000000 */
[----:B------:R-:W-:Y:S01]  /*183c0*/  UMOV UR56, UR8 ;  /* 0x0000000800387c82 */ /* 0x000fe20008000000 */
[----:B------:R-:W-:-:S02]  /*183d0*/  UIADD3.X UR29, UPT, UPT, UR9, 0x40004040, URZ, UP1, !UPT ;  /* 0x40004040091d7890 */ /* 0x000fc40008ffe4ff */
[----:B------:R-:W-:Y:S01]  /*183e0*/  UIADD3 UR18, UP1, UPT, UR16, 0x2, URZ ;  /* 0x0000000210127890 */ /* 0x000fe2000ff3e0ff */
[----:B------:R-:W-:Y:S01]  /*183f0*/  UMOV UR57, URZ ;  /* 0x000000ff00397c82 */ /* 0x000fe20008000000 */
[----:B------:R-:W-:Y:S01]  /*18400*/  UMOV UR17, URZ ;  /* 0x000000ff00117c82 */ /* 0x000fe20008000000 */
[----:B------:R-:W-:Y:S01]  /*18410*/  UMOV UR9, UR56 ;  /* 0x0000003800097c82 */ /* 0x000fe20008000000 */
[----:B------:R-:W-:Y:S02]  /*18420*/  UIADD3.X UR19, UPT, UPT, UR17, 0x40004040, URZ, UP1, !UPT ;  /* 0x4000404011137890 */ /* 0x000fe40008ffe4ff */
[----:B------:R-:W-:Y:S02]  /*18430*/  ULOP3.LUT UR56, UR58, 0x4000000, URZ, 0xfc, !UPT ;  /* 0x040000003a387892 */ /* 0x000fe4000f8efcff */
[----:B------:R-:W-:Y:S02]  /*18440*/  UIADD3.64 UR58, UPT, UPT, UR28, 0x80, URZ ;  /* 0x000000801c3a7897 */ /* 0x000fe4000fffe0ff */
[----:B------:R-:W-:-:S02]  /*18450*/  UIADD3.64 UR64, UPT, UPT, UR18, 0x2, URZ ;  /* 0x0000000212407897 */ /* 0x000fc4000fffe0ff */
[----:B------:R-:W-:Y:S02]  /*18460*/  UIADD3.64 UR60, UPT, UPT, UR28, 0x100, URZ ;  /* 0x000001001c3c7897 */ /* 0x000fe4000fffe0ff */
[----:B------:R-:W-:Y:S01]  /*18470*/  UIADD3.64 UR68, UPT, UPT, UR18, 0x4, URZ ;  /* 0x0000000412447897 */ /* 0x000fe2000fffe0ff */
[----:B------:R-:W-:Y:S01]  /*18480*/  UMOV UR46, 0x0 ;  /* 0x00000000002e7882 */ /* 0x000fe20000000000 */
[----:B------:R-:W-:Y:S01]  /*18490*/  UMOV UR47, 0x8208010 ;  /* 0x08208010002f7882 */ /* 0x000fe20000000000 */
[----:B------:R-:W-:Y:S01]  /*184a0*/  UMOV UR17, 0x40004040 ;  /* 0x4000404000117882 */ /* 0x000fe20000000000 */
[----:B------:R-:W-:Y:S01]  /*184b0*/  UMOV UR57, 0x40004040 ;  /* 0x4000404000397882 */ /* 0x000fe20000000000 */
[----:B------:R-:W-:Y:S01]  /*184c0*/  UMOV UR40, 0x0 ;  /* 0x0000000000287882 */ /* 0x000fe20000000000 */
[----:B------:R0:W-:Y:S01]  /*184d0*/  UTCHMMA gdesc[UR56], gdesc[UR16], tmem[UR5], tmem[UR46], idesc[UR47], !UPT ;  /* 0x00ff2e10380075ea */ /* 0x0001e2000f800005 */
[----:B------:R-:W-:Y:S01]  /*184e0*/  UMOV UR41, 0x8208010 ;  /* 0x0820801000297882 */ /* 0x000fe20000000000 */
[----:B------:R-:W-:-:S02]  /*184f0*/  UIADD3.64 UR62, UPT, UPT, UR28, 0x180, URZ ;  /* 0x000001801c3e7897 */ /* 0x000fc4000fffe0ff */
[----:B------:R1:W-:Y:S01]  /*18500*/  UTCHMMA gdesc[UR28], gdesc[UR18], tmem[UR5], tmem[UR40], idesc[UR41], UPT ;  /* 0x00ff28121c0075ea */ /* 0x0003e2000b800005 */
[----:B------:R-:W-:Y:S01]  /*18510*/  UMOV UR32, 0x0 ;  /* 0x0000000000207882 */ /* 0x000fe20000000000 */
[----:B------:R-:W-:Y:S01]  /*18520*/  UMOV UR33, 0x8208010 ;  /* 0x0820801000217882 */ /* 0x000fe20000000000 */
[----:B------:R-:W-:Y:S01]  /*18530*/  UMOV UR44, 0x0 ;  /* 0x00000000002c7882 */ /* 0x000fe20000000000 */
[----:B------:R-:W-:Y:S01]  /*18540*/  UMOV UR45, 0x8208010 ;  /* 0x08208010002d7882 */ /* 0x000fe20000000000 */
[----:B------:R2:W-:Y:S01]  /*18550*/  UTCHMMA gdesc[UR58], gdesc[UR64], tmem[UR5], tmem[UR32], idesc[UR33], UPT ;  /* 0x00ff20403a0075ea */ /* 0x0005e2000b800005 */
[----:B------:R-:W-:Y:S01]  /*18560*/  UIADD3.64 UR66, UPT, UPT, UR28, 0x200, URZ ;  /* 0x000002001c427897 */ /* 0x000fe2000fffe0ff */
[----:B------:R3:W-:Y:S01]  /*18570*/  UTCHMMA gdesc[UR60], gdesc[UR68], tmem[UR5], tmem[UR44], idesc[UR45], UPT ;  /* 0x00ff2c443c0075ea */ /* 0x0007e2000b800005 */
[----:B0-----:R-:W-:Y:S02]  /*18580*/  UIADD3.64 UR56, UPT, UPT, UR18, 0x3fe, URZ ;  /* 0x000003fe12387897 */ /* 0x001fe4000fffe0ff */
[----:B------:R-:W-:Y:S01]  /*18590*/  UIADD3.64 UR46, UPT, UPT, UR28, 0x280, URZ ;  /* 0x000002801c2e7897 */ /* 0x000fe2000fffe0ff */
[----:B------:R-:W-:Y:S01]  /*185a0*/  UMOV UR54, 0x0 ;  /* 0x0000000000367882 */ /* 0x000fe20000000000 */
[----:B------:R-:W-:Y:S01]  /*185b0*/  UMOV UR55, 0x8208010 ;  /* 0x0820801000377882 */ /* 0x000fe20000000000 */
[----:B-1----:R-:W-:-:S02]  /*185c0*/  UIADD3.64 UR40, UPT, UPT, UR28, 0x300, URZ ;  /* 0x000003001c287897 */ /* 0x002fc4000fffe0ff */
[----:B--2---:R-:W-:Y:S02]  /*185d0*/  UIADD3.64 UR58, UPT, UPT, UR18, 0x400, URZ ;  /* 0x00000400123a7897 */ /* 0x004fe4000fffe0ff */
[----:B------:R0:W-:Y:S01]  /*185e0*/  UTCHMMA gdesc[UR62], gdesc[UR56], tmem[UR5], tmem[UR54], idesc[UR55], UPT ;  /* 0x00ff36383e0075ea */ /* 0x0001e2000b800005 */
[----:B---3--:R-:W-:Y:S01]  /*185f0*/  UIADD3.64 UR60, UPT, UPT, UR18, 0x402, URZ ;  /* 0x00000402123c7897 */ /* 0x008fe2000fffe0ff */
[----:B------:R-:W-:Y:S01]  /*18600*/  UMOV UR50, 0x0 ;  /* 0x0000000000327882 */ /* 0x000fe20000000000 */
[----:B------:R-:W-:Y:S01]  /*18610*/  UMOV UR51, 0x8208010 ;  /* 0x0820801000337882 */ /* 0x000fe20000000000 */
[----:B------:R-:W-:Y:S02]  /*18620*/  UIADD3 UR76, UPT, UPT, UR5, 0x80, URZ ;  /* 0x00000080054c7890 */ /* 0x000fe4000fffe0ff */
[----:B------:R-:W-:Y:S01]  /*18630*/  UIADD3.64 UR32, UPT, UPT, UR28, 0x780, URZ ;  /* 0x000007801c207897 */ /* 0x000fe2000fffe0ff */
[----:B------:R1:W-:Y:S01]  /*18640*/  UTCHMMA gdesc[UR66], gdesc[UR58], tmem[UR5], tmem[UR50], idesc[UR51], UPT ;  /* 0x00ff323a420075ea */ /* 0x0003e2000b800005 */
[----:B------:R-:W-:-:S02]  /*18650*/  UIADD3 UR75, UPT, UPT, UR5, 0x80, URZ ;  /* 0x00000080054b7890 */ /* 0x000fc4000fffe0ff */
[----:B0-----:R-:W-:Y:S02]  /*18660*/  UIADD3.64 UR62, UPT, UPT, UR18, 0x404, URZ ;  /* 0x00000404123e7897 */ /* 0x001fe4000fffe0ff */
[----:B------:R-:W-:Y:S01]  /*18670*/  UIADD3.64 UR44, UPT, UPT, UR28, 0x800, URZ ;  /* 0x000008001c2c7897 */ /* 0x000fe2000fffe0ff */
[----:B------:R-:W-:Y:S01]  /*18680*/  UMOV UR38, 0x0 ;  /* 0x0000000000267882 */ /* 0x000fe20000000000 */
[----:B------:R-:W-:Y:S01]  /*18690*/  UMOV UR39, 0x8208010 ;  /* 0x0820801000277882 */ /* 0x000fe20000000000 */
[----:B------:R-:W-:Y:S02]  /*186a0*/  UIADD3 UR74, UPT, UPT, UR5, 0x80, URZ ;  /* 0x00000080054a7890 */ /* 0x000fe4000fffe0ff */
[----:B------:R0:W-:Y:S01]  /*186b0*/  UTCHMMA gdesc[UR46], gdesc[UR60], tmem[UR5], tmem[UR38], idesc[UR39], UPT ;  /* 0x00ff263c2e0075ea */ /* 0x0001e2000b800005 */
[----:B------:R-:W-:Y:S02]  /*186c0*/  UIADD3.64 UR54, UPT, UPT, UR28, 0x880, URZ ;  /* 0x000008801c367897 */ /* 0x000fe4000fffe0ff */
[----:B------:R-:W-:-:S02]  /*186d0*/  UIADD3 UR73, UPT, UPT, UR5, 0x80, URZ ;  /* 0x0000008005497890 */ /* 0x000fc4000fffe0ff */
[----:B-1----:R-:W-:Y:S02]  /*186e0*/  UIADD3.64 UR66, UPT, UPT, UR28, 0x900, URZ ;  /* 0x000009001c427897 */ /* 0x002fe4000fffe0ff */
[----:B------:R-:W-:Y:S02]  /*186f0*/  UIADD3 UR72, UPT, UPT, UR5, 0x80, URZ ;  /* 0x0000008005487890 */ /* 0x000fe4000fffe0ff */
[----:B------:R-:W-:Y:S02]  /*18700*/  UIADD3.64 UR50, UPT, UPT, UR28, 0x980, URZ ;  /* 0x000009801c327897 */ /* 0x000fe4000fffe0ff */
[----:B------:R-:W-:Y:S02]  /*18710*/  UIADD3 UR71, UPT, UPT, UR5, 0x80, URZ ;  /* 0x0000008005477890 */ /* 0x000fe4000fffe0ff */
[----:B0-----:R-:W-:Y:S01]  /*18720*/  UIADD3.64 UR46, UPT, UPT, UR28, 0xa00, URZ ;  /* 0x00000a001c2e7897 */ /* 0x001fe2000fffe0ff */
[----:B------:R-:W-:Y:S01]  /*18730*/  UMOV UR22, 0x0 ;  /* 0x0000000000167882 */ /* 0x000fe20000000000 */
[----:B------:R-:W-:Y:S01]  /*18740*/  UMOV UR23, 0x8208010 ;  /* 0x0820801000177882 */ /* 0x000fe20000000000 */
[----:B------:R-:W-:-:S02]  /*18750*/  UIADD3 UR70, UPT, UPT, UR5, 0x80, URZ ;  /* 0x0000008005467890 */ /* 0x000fc4000fffe0ff */
[----:B------:R0:W-:Y:S01]  /*18760*/  UTCHMMA gdesc[UR40], gdesc[UR62], tmem[UR5], tmem[UR22], idesc[UR23], UPT ;  /* 0x00ff163e280075ea */ /* 0x0001e2000b800005 */
[----:B------:R-:W-:Y:S01]  /*18770*/  UIADD3.64 UR38, UPT, UPT, UR28, 0xa80, URZ ;  /* 0x00000a801c267897 */ /* 0x000fe2000fffe0ff */
[----:B------:R-:W-:Y:S01]  /*18780*/  UMOV UR34, 0x0 ;  /* 0x0000000000227882 */ /* 0x000fe20000000000 */
[----:B------:R-:W-:Y:S01]  /*18790*/  UMOV UR35, 0x8208010 ;  /* 0x0820801000237882 */ /* 0x000fe20000000000 */
[----:B------:R-:W-:Y:S01]  /*187a0*/  UIADD3 UR11, UPT, UPT, UR5, 0x80, URZ ;  /* 0x00000080050b7890 */ /* 0x000fe2000fffe0ff */
[----:B------:R0:W-:Y:S01]  /*187b0*/  UTCHMMA gdesc[UR32], gdesc[UR16], tmem[UR76], tmem[UR34], idesc[UR35], !UPT ;  /* 0x00ff2210200075ea */ /* 0x0001e2000f80004c */
[----:B------:R-:W-:Y:S01]  /*187c0*/  UIADD3.64 UR28, UPT, UPT, UR28, 0xb00, URZ ;  /* 0x00000b001c1c7897 */ /* 0x000fe2000fffe0ff */
[----:B------:R-:W-:Y:S01]  /*187d0*/  UMOV UR24, 0x0 ;  /* 0x0000000000187882 */ /* 0x000fe20000000000 */
[----:B------:R-:W-:Y:S01]  /*187e0*/  UMOV UR25, 0x8208010 ;  /* 0x0820801000197882 */ /* 0x000fe20000000000 */
[----:B------:R-:W-:Y:S01]  /*187f0*/  UMOV UR52, 0x0 ;  /* 0x0000000000347882 */ /* 0x000fe20000000000 */
[----:B------:R-:W-:Y:S01]  /*18800*/  UMOV UR53, 0x8208010 ;  /* 0x0820801000357882 */ /* 0x000fe20000000000 */
[----:B------:R-:W-:Y:S01]  /*18810*/  UMOV UR48, 0x0 ;  /* 0x0000000000307882 */ /* 0x000fe20000000000 */
[----:B------:R-:W-:Y:S01]  /*18820*/  UMOV UR49, 0x8208010 ;  /* 0x0820801000317882 */ /* 0x000fe20000000000 */
[----:B------:R0:W-:Y:S01]  /*18830*/  UTCHMMA gdesc[UR44], gdesc[UR18], tmem[UR75], tmem[UR24], idesc[UR25], UPT ;  /* 0x00ff18122c0075ea */ /* 0x0001e2000b80004b */
        /* <DEDUP_REMOVED lines=12> */
[----:B------:R0:W-:Y:S01]  /*18900*/  UTCHMMA gdesc[UR38], gdesc[UR60], tmem[UR70], tmem[UR30], idesc[UR31], UPT ;  /* 0x00ff1e3c260075ea */ /* 0x0001e2000b800046 */
[----:B------:R0:W-:Y:S01]  /*18910*/  UTCHMMA gdesc[UR28], gdesc[UR62], tmem[UR11], tmem[UR26], idesc[UR27], UPT ;  /* 0x00ff1a3e1c0075ea */ /* 0x0001e2000b80000b */
[----:B------:R0:W-:Y:S01]  /*18920*/  UTCBAR [UR9], URZ ;  /* 0x000000ff090073e9 */ /* 0x0001e200080000ff */
[----:B------:R-:W-:Y:S01]  /*18930*/  NOP ;  /* 0x0000000000007918 */ /* 0x000fe20000000000 */
.L_x_6:
[----:B------:R1:W-:Y:S01]  /*18940*/  STL [R1+0x9cc], RZ ;  /* 0x0009ccff01007387 */ /* 0x0003e20000100800 */
[----:B0-----:R-:W-:Y:S01]  /*18950*/  UMOV UR60, URZ ;  /* 0x000000ff003c7c82 */ /* 0x001fe20008000000 */
[----:B------:R-:W-:Y:S01]  /*18960*/  UMOV UR16, UR14 ;  /* 0x0000000e00107c82 */ /* 0x000fe20008000000 */
[----:B------:R-:W-:Y:S01]  /*18970*/  UMOV UR17, UR15 ;  /* 0x0000000f00117c82 */ /* 0x000fe20008000000 */
[----:B------:R-:W-:Y:S05]  /*18980*/  @!P3 BRA `(.L_x_7) ;  /* 0x000001bc00a0b947 */ /* 0x000fea0003800000 */
[----:B------:R-:W-:Y:S01]  /*18990*/  SHF.R.S32.HI R0, RZ, 0x1f, R2 ;  /* 0x0000001fff007819 */ /* 0x000fe20000011402 */
[----:B------:R-:W-:Y:S01]  /*189a0*/  ULOP3.LUT UR14, UR7, 0x4000000, URZ, 0xfc, !UPT ;  /* 0x04000000070e7892 */ /* 0x000fe2000f8efcff */
[----:B------:R-:W-:Y:S01]  /*189b0*/  SHF.R.S32.HI R62, RZ, 0x1f, R63 ;  /* 0x0000001fff3e7819 */ /* 0x000fe2000001143f */
[----:B------:R-:W-:Y:S01]  /*189c0*/  UIADD3.64 UR18, UPT, UPT, UR12, 0x80, URZ ;  /* 0x000000800c127897 */ /* 0x000fe2000fffe0ff */
[C---:B------:R-:W-:Y:S01]  /*189d0*/  SHF.L.U64.HI R0, R2.reuse, 0x1, R0 ;  /* 0x0000000102007819 */ /* 0x040fe20000010200 */
[----:B------:R-:W-:Y:S01]  /*189e0*/  IMAD.SHL.U32 R2, R2, 0x2, RZ ;  /* 0x0000000202027824 */ /* 0x000fe200078e00ff */
[C---:B------:R-:W-:Y:S01]  /*189f0*/  SHF.L.U64.HI R62, R63.reuse, 0x1, R62 ;  /* 0x000000013f3e7819 */ /* 0x040fe2000001023e */
[----:B------:R-:W-:Y:S01]  /*18a00*/  IMAD.SHL.U32 R63, R63, 0x2, RZ ;  /* 0x000000023f3f7824 */ /* 0x000fe200078e00ff */
[----:B------:R-:W-:Y:S02]  /*18a10*/  UIADD3.64 UR22, UPT, UPT, UR16, 0x2, URZ ;  /* 0x0000000210167897 */ /* 0x000fe4000fffe0ff */
[----:B------:R-:W-:-:S02]  /*18a20*/  UIADD3.64 UR24, UPT, UPT, UR12, 0x100, URZ ;  /* 0x000001000c187897 */ /* 0x000fc4000fffe0ff */
[----:B------:R-:W-:Y:S02]  /*18a30*/  UIADD3.64 UR26, UPT, UPT, UR16, 0x4, URZ ;  /* 0x00000004101a7897 */ /* 0x000fe4000fffe0ff */
[----:B------:R-:W-:Y:S02]  /*18a40*/  UIADD3.64 UR28, UPT, UPT, UR12, 0x180, URZ ;  /* 0x000001800c1c7897 */ /* 0x000fe4000fffe0ff */
[----:B------:R-:W-:Y:S02]  /*18a50*/  UIADD3.64 UR30, UPT, UPT, UR16, 0x3fe, URZ ;  /* 0x000003fe101e7897 */ /* 0x000fe4000fffe0ff */
[----:B------:R-:W-:Y:S02]  /*18a60*/  UIADD3.64 UR32, UPT, UPT, UR12, 0x200, URZ ;  /* 0x000002000c207897 */ /* 0x000fe4000fffe0ff */
        /* <DEDUP_REMOVED lines=12> */
[----:B------:R-:W-:Y:S01]  /*18b30*/  UIADD3.64 UR58, UPT, UPT, UR12, 0xb00, URZ ;  /* 0x00000b000c3a7897 */ /* 0x000fe2000fffe0ff */
[----:B------:R-:W-:Y:S01]  /*18b40*/  UMOV UR9, 0x1 ;  /* 0x0000000100097882 */ /* 0x000fe20000000000 */
[----:B------:R-:W-:Y:S01]  /*18b50*/  UMOV UR7, URZ ;  /* 0x000000ff00077c82 */ /* 0x000fe20008000000 */
[----:B------:R-:W-:-:S09]  /*18b60*/  UMOV UR11, 0x40004040 ;  /* 0x40004040000b7882 */ /* 0x000fd20000000000 */
.L_x_10:
[----:B-----5:R0:W-:Y:S04]  /*18b70*/  STL.64 [R1+0x11a0], R64 ;  /* 0x0011a04001007387 */ /* 0x0201e80000100a00 */
[----:B------:R-:W-:Y:S04]  /*18b80*/  STL.64 [R1+0x1198], R66 ;  /* 0x0011984201007387 */ /* 0x000fe80000100a00 */
[----:B------:R2:W-:Y:S01]  /*18b90*/  STL.64 [R1+0x1188], R2 ;  /* 0x0011880201007387 */ /* 0x0005e20000100a00 */
[----:B0-----:R-:W-:-:S05]  /*18ba0*/  IADD3 R64, P0, PT, R90, R63, RZ ;  /* 0x0000003f5a407210 */ /* 0x001fca0007f1e0ff */
[----:B------:R0:W-:Y:S01]  /*18bb0*/  STL [R1+0x1160], R64 ;  /* 0x0011604001007387 */ /* 0x0001e20000100800 */
[-C--:B--2---:R-:W-:Y:S02]  /*18bc0*/  IADD3 R3, P3, PT, R88, R63.reuse, RZ ;  /* 0x0000003f58037210 */ /* 0x084fe40007f7e0ff */
[----:B------:R-:W-:-:S03]  /*18bd0*/  IADD3 R2, P4, PT, R86, R63, RZ ;  /* 0x0000003f56027210 */ /* 0x000fc60007f9e0ff */
[----:B------:R2:W-:Y:S01]  /*18be0*/  STL [R1+0x1164], R3 ;  /* 0x0011640301007387 */ /* 0x0005e20000100800 */
[----:B0-----:R-:W-:-:S03]  /*18bf0*/  IADD3 R64, P5, PT, R84, R63, RZ ;  /* 0x0000003f54407210 */ /* 0x001fc60007fbe0ff */
[----:B------:R0:W-:Y:S04]  /*18c00*/  STL [R1+0x1168], R2 ;  /* 0x0011680201007387 */ /* 0x0001e80000100800 */
[----:B------:R3:W-:Y:S01]  /*18c10*/  STL [R1+0x116c], R64 ;  /* 0x00116c4001007387 */ /* 0x0007e20000100800 */
[--C-:B--2---:R-:W-:Y:S02]  /*18c20*/  IMAD.X R3, R91, 0x1, R62.reuse, P0 ;  /* 0x000000015b037824 */ /* 0x104fe400000e063e */
[----:B0-----:R-:W-:-:S03]  /*18c30*/  IMAD.X R2, R89, 0x1, R62, P3 ;  /* 0x0000000159027824 */ /* 0x001fc600018e063e */
[----:B------:R0:W-:Y:S01]  /*18c40*/  STL [R1+0x1150], R3 ;  /* 0x0011500301007387 */ /* 0x0001e20000100800 */
[----:B---3--:R-:W-:-:S03]  /*18c50*/  IADD3.X R64, PT, PT, R87, R62, RZ, P4, !PT ;  /* 0x0000003e57407210 */ /* 0x008fc600027fe4ff */
[----:B------:R2:W-:Y:S04]  /*18c60*/  STL [R1+0x1154], R2 ;  /* 0x0011540201007387 */ /* 0x0005e80000100800 */
[----:B------:R3:W-:Y:S01]  /*18c70*/  STL [R1+0x1158], R64 ;  /* 0x0011584001007387 */ /* 0x0007e20000100800 */
[----:B0-----:R-:W-:Y:S01]  /*18c80*/  IMAD.X R3, R85, 0x1, R62, P5 ;  /* 0x0000000155037824 */ /* 0x001fe200028e063e */
[----:B--2---:R-:W-:-:S04]  /*18c90*/  IADD3 R2, P0, PT, R4, R63, RZ ;  /* 0x0000003f04027210 */ /* 0x004fc80007f1e0ff */
[----:B------:R0:W-:Y:S01]  /*18ca0*/  STL [R1+0x115c], R3 ;  /* 0x00115c0301007387 */ /* 0x0001e20000100800 */
[----:B---3--:R-:W-:-:S03]  /*18cb0*/  IADD3 R64, P3, PT, R6, R63, RZ ;  /* 0x0000003f06407210 */ /* 0x008fc60007f7e0ff */
[----:B------:R2:W-:Y:S01]  /*18cc0*/  STL [R1+0x1118], R2 ;  /* 0x0011180201007387 */ /* 0x0005e20000100800 */
[----:B------:R-:W-:-:S03]  /*18cd0*/  IMAD.X R5, R5, 0x1, R62, P0 ;  /* 0x0000000105057824 */ /* 0x000fc600000e063e */
[----:B------:R-:W-:Y:S01]  /*18ce0*/  STL [R1+0x111c], R64 ;  /* 0x00111c4001007387 */ /* 0x000fe20000100800 */
[--C-:B------:R-:W-:Y:S01]  /*18cf0*/  IMAD.X R6, R7, 0x1, R62.reuse, P3 ;  /* 0x0000000107067824 */ /* 0x100fe200018e063e */
[-C--:B0-----:R-:W-:Y:S02]  /*18d00*/  IADD3 R3, P4, PT, R16, R63.reuse, RZ ;  /* 0x0000003f10037210 */ /* 0x081fe40007f9e0ff */
[-C--:B------:R-:W-:Y:S02]  /*18d10*/  IADD3 R4, P3, PT, R30, R63.reuse, RZ ;  /* 0x0000003f1e047210 */ /* 0x080fe40007f7e0ff */
[----:B--2---:R-:W-:Y:S01]  /*18d20*/  IADD3 R2, P5, PT, R18, R63, RZ ;  /* 0x0000003f12027210 */ /* 0x004fe20007fbe0ff */
[----:B------:R0:W-:Y:S01]  /*18d30*/  STL [R1+0x1120], R3 ;  /* 0x0011200301007387 */ /* 0x0001e20000100800 */
[--C-:B------:R-:W-:Y:S02]  /*18d40*/  IMAD.X R16, R17, 0x1, R62.reuse, P4 ;  /* 0x0000000111107824 */ /* 0x100fe400020e063e */
[--C-:B------:R-:W-:Y:S01]  /*18d50*/  IMAD.X R30, R31, 0x1, R62.reuse, P3 ;  /* 0x000000011f1e7824 */ /* 0x100fe200018e063e */
[----:B------:R-:W-:Y:S01]  /*18d60*/  STL [R1+0x11a8], R5 ;  /* 0x0011a80501007387 */ /* 0x000fe20000100800 */
[----:B------:R-:W-:-:S03]  /*18d70*/  IMAD.X R18, R19, 0x1, R62, P5 ;  /* 0x0000000113127824 */ /* 0x000fc600028e063e */
[----:B------:R2:W-:Y:S01]  /*18d80*/  STL [R1+0x1124], R2 ;  /* 0x0011240201007387 */ /* 0x0005e20000100800 */
[----:B0-----:R-:W-:-:S03]  /*18d90*/  IADD3 R3, P4, PT, R38, R63, RZ ;  /* 0x0000003f26037210 */ /* 0x001fc60007f9e0ff */
[----:B------:R-:W-:Y:S02]  /*18da0*/  STL [R1+0x11ac], R6 ;  /* 0x0011ac0601007387 */ /* 0x000fe40000100800 */
[----:B------:R-:W-:Y:S02]  /*18db0*/  IMAD.X R38, R39, 0x1, R62, P4 ;  /* 0x0000000127267824 */ /* 0x000fe400020e063e */
[----:B------:R-:W-:Y:S01]  /*18dc0*/  STL [R1+0x11b0], R16 ;  /* 0x0011b01001007387 */ /* 0x000fe20000100800 */
[----:B--2---:R-:W-:-:S03]  /*18dd0*/  IADD3 R2, P0, PT, R28, R63, RZ ;  /* 0x0000003f1c027210 */ /* 0x004fc60007f1e0ff */
[----:B------:R-:W-:Y:S02]  /*18de0*/  STL [R1+0x11b4], R18 ;  /* 0x0011b41201007387 */ /* 0x000fe40000100800 */
[----:B------:R-:W-:Y:S02]  /*18df0*/  IMAD.X R28, R29, 0x1, R62, P0 ;  /* 0x000000011d1c7824 */ /* 0x000fe400000e063e */
[----:B------:R0:W-:Y:S04]  /*18e00*/  STL [R1+0x1128], R2 ;  /* 0x0011280201007387 */ /* 0x0001e80000100800 */
[----:B------:R2:W-:Y:S04]  /*18e10*/  STL [R1+0x112c], R4 ;  /* 0x00112c0401007387 */ /* 0x0005e80000100800 */
[----:B------:R3:W-:Y:S01]  /*18e20*/  STL [R1+0x1130], R3 ;  /* 0x0011300301007387 */ /* 0x0007e20000100800 */
[----:B0-----:R-:W-:-:S03]  /*18e30*/  IADD3 R2, P5, PT, R40, R63, RZ ;  /* 0x0000003f28027210 */ /* 0x001fc60007fbe0ff */
[----:B------:R-:W-:Y:S01]  /*18e40*/  STL [R1+0x1190], R28 ;  /* 0x0011901c01007387 */ /* 0x000fe20000100800 */
[-C--:B--2---:R-:W-:Y:S01]  /*18e50*/  IADD3 R4, P3, PT, R48, R63.reuse, RZ ;  /* 0x0000003f30047210 */ /* 0x084fe20007f7e0ff */
[--C-:B------:R-:W-:Y:S02]  /*18e60*/  IMAD.X R40, R41, 0x1, R62.reuse, P5 ;  /* 0x0000000129287824 */ /* 0x100fe400028e063e */
[----:B------:R0:W-:Y:S01]  /*18e70*/  STL [R1+0x1134], R2 ;  /* 0x0011340201007387 */ /* 0x0001e20000100800 */
[----:B---3--:R-:W-:Y:S01]  /*18e80*/  IADD3 R3, P4, PT, R54, R63, RZ ;  /* 0x0000003f36037210 */ /* 0x008fe20007f9e0ff */
[--C-:B------:R-:W-:Y:S02]  /*18e90*/  IMAD.X R48, R49, 0x1, R62.reuse, P3 ;  /* 0x0000000131307824 */ /* 0x100fe400018e063e */
[----:B------:R-:W-:Y:S02]  /*18ea0*/  STL [R1+0x11b8], R30 ;  /* 0x0011b81e01007387 */ /* 0x000fe40000100800 */
[----:B------:R-:W-:-:S02]  /*18eb0*/  IMAD.X R54, R55, 0x1, R62, P4 ;  /* 0x0000000137367824 */ /* 0x000fc400020e063e */
[----:B------:R-:W-:Y:S01]  /*18ec0*/  STL [R1+0x11bc], R38 ;  /* 0x0011bc2601007387 */ /* 0x000fe20000100800 */
[----:B0-----:R-:W-:-:S05]  /*18ed0*/  IADD3 R2, P0, PT, R46, R63, RZ ;  /* 0x0000003f2e027210 */ /* 0x001fca0007f1e0ff */
[----:B------:R0:W-:Y:S01]  /*18ee0*/  STL [R1+0x1138], R2 ;  /* 0x0011380201007387 */ /* 0x0001e20000100800 */
[----:B------:R-:W-:-:S03]  /*18ef0*/  IMAD.X R46, R47, 0x1, R62, P0 ;  /* 0x000000012f2e7824 */ /* 0x000fc600000e063e */
[----:B------:R2:W-:Y:S04]  /*18f00*/  STL [R1+0x113c], R4 ;  /* 0x00113c0401007387 */ /* 0x0005e80000100800 */
[----:B------:R3:W-:Y:S01]  /*18f10*/  STL [R1+0x1140], R3 ;  /* 0x0011400301007387 */ /* 0x0007e20000100800 */
[-C--:B0-----:R-:W-:Y:S02]  /*18f20*/  IADD3 R2, P5, PT, R56, R63.reuse, RZ ;  /* 0x0000003f38027210 */ /* 0x081fe40007fbe0ff */
[----:B--2---:R-:W-:-:S03]  /*18f30*/  IADD3 R4, P0, PT, R82, R63, RZ ;  /* 0x0000003f52047210 */ /* 0x004fc60007f1e0ff */
[----:B------:R0:W-:Y:S01]  /*18f40*/  STL [R1+0x1144], R2 ;  /* 0x0011440201007387 */ /* 0x0001e20000100800 */
[----:B------:R-:W-:Y:S02]  /*18f50*/  IADD3.X R56, PT, PT, R57, R62, RZ, P5, !PT ;  /* 0x0000003e39387210 */ /* 0x000fe40002ffe4ff */
[-C--:B---3--:R-:W-:Y:S01]  /*18f60*/  IADD3 R3, P3, PT, R80, R63.reuse, RZ ;  /* 0x0000003f50037210 */ /* 0x088fe20007f7e0ff */
[----:B------:R2:W-:Y:S04]  /*18f70*/  STL [R1+0x1178], R4 ;  /* 0x0011780401007387 */ /* 0x0005e80000100800 */
[----:B------:R3:W-:Y:S01]  /*18f80*/  STL [R1+0x117c], R3 ;  /* 0x00117c0301007387 */ /* 0x0007e20000100800 */
[-C--:B0-----:R-:W-:Y:S02]  /*18f90*/  IADD3 R2, P4, PT, R78, R63.reuse, RZ ;  /* 0x0000003f4e027210 */ /* 0x081fe40007f9e0ff */
[----:B--2---:R-:W-:-:S03]  /*18fa0*/  IADD3 R4, P5, PT, R76, R63, RZ ;  /* 0x0000003f4c047210 */ /* 0x004fc60007fbe0ff */
[----:B------:R0:W-:Y:S01]  /*18fb0*/  STL [R1+0x1148], R2 ;  /* 0x0011480201007387 */ /* 0x0001e20000100800 */
[--C-:B------:R-:W-:Y:S02]  /*18fc0*/  IMAD.X R78, R79, 0x1, R62.reuse, P4 ;  /* 0x000000014f4e7824 */ /* 0x100fe400020e063e */
[--C-:B---3--:R-:W-:Y:S01]  /*18fd0*/  IMAD.X R3, R83, 0x1, R62.reuse, P0 ;  /* 0x0000000153037824 */ /* 0x108fe200000e063e */
[----:B------:R2:W-:Y:S01]  /*18fe0*/  STL [R1+0x114c], R4 ;  /* 0x00114c0401007387 */ /* 0x0005e20000100800 */
[----:B------:R-:W-:-:S03]  /*18ff0*/  IMAD.X R76, R77, 0x1, R62, P5 ;  /* 0x000000014d4c7824 */ /* 0x000fc600028e063e */
[----:B------:R3:W-:Y:S01]  /*19000*/  STL [R1+0x1170], R3 ;  /* 0x0011700301007387 */ /* 0x0007e20000100800 */
[----:B0-----:R-:W-:Y:S01]  /*19010*/  IMAD.X R2, R81, 0x1, R62, P3 ;  /* 0x0000000151027824 */ /* 0x001fe200018e063e */
[----:B--2---:R-:W-:-:S04]  /*19020*/  IADD3 R4, P3, PT, R10, R63, RZ ;  /* 0x0000003f0a047210 */ /* 0x004fc80007f7e0ff */
[----:B------:R0:W-:Y:S01]  /*19030*/  STL [R1+0x1174], R2 ;  /* 0x0011740201007387 */ /* 0x0001e20000100800 */
[----:B---3--:R-:W-:Y:S01]  /*19040*/  IADD3 R3, P4, PT, R20, R63, RZ ;  /* 0x0000003f14037210 */ /* 0x008fe20007f9e0ff */
[----:B------:R-:W-:-:S04]  /*19050*/  IMAD.X R10, R11, 0x1, R62, P3 ;  /* 0x000000010b0a7824 */ /* 0x000fc800018e063e */
[----:B------:R-:W-:Y:S01]  /*19060*/  IMAD.X R20, R21, 0x1, R62, P4 ;  /* 0x0000000115147824 */ /* 0x000fe200020e063e */
        /* <DEDUP_REMOVED lines=8> */
[--C-:B------:R-:W-:Y:S01]  /*190f0*/  IMAD.X R22, R23, 0x1, R62.reuse, P5 ;  /* 0x0000000117167824 */ /* 0x100fe200028e063e */
[----:B---3--:R-:W-:Y:S01]  /*19100*/  IADD3 R3, P4, PT, R42, R63, RZ ;  /* 0x0000003f2a037210 */ /* 0x008fe20007f9e0ff */
[----:B------:R-:W-:-:S04]  /*19110*/  IMAD.X R34, R35, 0x1, R62, P3 ;  /* 0x0000000123227824 */ /* 0x000fc800018e063e */
[----:B------:R-:W-:Y:S01]  /*19120*/  IMAD.X R42, R43, 0x1, R62, P4 ;  /* 0x000000012b2a7824 */ /* 0x000fe200020e063e */
[----:B0-----:R-:W-:-:S05]  /*19130*/  IADD3 R2, P0, PT, R32, R63, RZ ;  /* 0x0000003f20027210 */ /* 0x001fca0007f1e0ff */
[----:B------:R0:W-:Y:S01]  /*19140*/  STL [R1+0xfc8], R2 ;  /* 0x000fc80201007387 */ /* 0x0001e20000100800 */
[----:B------:R-:W-:-:S03]  /*19150*/  IMAD.X R32, R33, 0x1, R62, P0 ;  /* 0x0000000121207824 */ /* 0x000fc600000e063e */
[----:B------:R-:W-:Y:S04]  /*19160*/  STL [R1+0xfcc], R4 ;  /* 0x000fcc0401007387 */ /* 0x000fe80000100800 */
[----:B------:R2:W-:Y:S01]  /*19170*/  STL [R1+0xfd0], R3 ;  /* 0x000fd00301007387 */ /* 0x0005e20000100800 */
[----:B0-----:R-:W-:-:S05]  /*19180*/  IADD3 R2, P5, PT, R44, R63, RZ ;  /* 0x0000003f2c027210 */ /* 0x001fca0007fbe0ff */
[----:B------:R0:W-:Y:S01]  /*19190*/  STL [R1+0xfd4], R2 ;  /* 0x000fd40201007387 */ /* 0x0001e20000100800 */
[----:B------:R-:W-:Y:S01]  /*191a0*/  IMAD.X R44, R45, 0x1, R62, P5 ;  /* 0x000000012d2c7824 */ /* 0x000fe200028e063e */
[-C--:B--2---:R-:W-:Y:S02]  /*191b0*/  IADD3 R3, P0, PT, R50, R63.reuse, RZ ;  /* 0x0000003f32037210 */ /* 0x084fe40007f1e0ff */
[----:B------:R-:W2:Y:S04]  /*191c0*/  LDL.LU.64 R28, [R1] ;  /* 0x00000000011c7983 */ /* 0x000ea80000300a00 */
[----:B------:R3:W-:Y:S01]  /*191d0*/  STL [R1+0xfd8], R3 ;  /* 0x000fd80301007387 */ /* 0x0007e20000100800 */
[----:B0-----:R-:W-:-:S03]  /*191e0*/  IADD3 R2, P3, PT, R52, R63, RZ ;  /* 0x0000003f34027210 */ /* 0x001fc60007f7e0ff */
[----:B------:R-:W4:Y:S04]  /*191f0*/  LDL.LU.64 R6, [R1+0x8] ;  /* 0x0000080001067983 */ /* 0x000f280000300a00 */
[----:B------:R0:W-:Y:S04]  /*19200*/  STL [R1+0xfdc], R2 ;  /* 0x000fdc0201007387 */ /* 0x0001e80000100800 */
[----:B------:R-:W4:Y:S01]  /*19210*/  LDL.LU.64 R4, [R1+0x10] ;  /* 0x0000100001047983 */ /* 0x000f220000300a00 */
[----:B---3--:R-:W-:Y:S02]  /*19220*/  IADD3 R3, P4, PT, R58, R63, RZ ;  /* 0x0000003f3a037210 */ /* 0x008fe40007f9e0ff */
[----:B------:R-:W-:-:S02]  /*19230*/  IADD3.X R50, PT, PT, R51, R62, RZ, P0, !PT ;  /* 0x0000003e33327210 */ /* 0x000fc400007fe4ff */
[----:B0-----:R-:W-:Y:S01]  /*19240*/  IADD3 R2, P5, PT, R60, R63, RZ ;  /* 0x0000003f3c027210 */ /* 0x001fe20007fbe0ff */
[----:B------:R0:W-:Y:S01]  /*19250*/  STL [R1+0xfe0], R3 ;  /* 0x000fe00301007387 */ /* 0x0001e20000100800 */
[----:B------:R-:W-:-:S03]  /*19260*/  IMAD.X R52, R53, 0x1, R62, P3 ;  /* 0x0000000135347824 */ /* 0x000fc600018e063e */
[----:B------:R3:W-:Y:S01]  /*19270*/  STL [R1+0xfe4], R2 ;  /* 0x000fe40201007387 */ /* 0x0007e20000100800 */
[--C-:B------:R-:W-:Y:S01]  /*19280*/  IMAD.X R58, R59, 0x1, R62.reuse, P4 ;  /* 0x000000013b3a7824 */ /* 0x100fe200020e063e */
[-C--:B0-----:R-:W-:Y:S02]  /*19290*/  IADD3 R3, P0, PT, R74, R63.reuse, RZ ;  /* 0x0000003f4a037210 */ /* 0x081fe40007f1e0ff */
[----:B------:R-:W4:Y:S01]  /*192a0*/  LDL.LU.64 R30, [R1+0x18] ;  /* 0x00001800011e7983 */ /* 0x000f220000300a00 */
[-C--:B---3--:R-:W-:Y:S01]  /*192b0*/  IADD3 R2, P3, PT, R72, R63.reuse, RZ ;  /* 0x0000003f48027210 */ /* 0x088fe20007f7e0ff */
[--C-:B------:R-:W-:Y:S02]  /*192c0*/  IMAD.X R60, R61, 0x1, R62.reuse, P5 ;  /* 0x000000013d3c7824 */ /* 0x100fe400028e063e */
[----:B------:R-:W-:Y:S01]  /*192d0*/  STL [R1+0xfe8], R3 ;  /* 0x000fe80301007387 */ /* 0x000fe20000100800 */
[-C--:B------:R-:W-:Y:S02]  /*192e0*/  IADD3 R11, P4, PT, R70, R63.reuse, RZ ;  /* 0x0000003f460b7210 */ /* 0x080fe40007f9e0ff */
[----:B------:R-:W-:Y:S01]  /*192f0*/  IADD3 R9, P5, PT, R68, R63, RZ ;  /* 0x0000003f44097210 */ /* 0x000fe20007fbe0ff */
[----:B------:R-:W3:Y:S04]  /*19300*/  LDL.LU.64 R18, [R1+0x20] ;  /* 0x0000200001127983 */ /* 0x000ee80000300a00 */
[----:B------:R0:W-:Y:S01]  /*19310*/  STL [R1+0xfec], R2 ;  /* 0x000fec0201007387 */ /* 0x0001e20000100800 */
[----:B------:R-:W-:-:S03]  /*19320*/  IMAD.X R74, R75, 0x1, R62, P0 ;  /* 0x000000014b4a7824 */ /* 0x000fc600000e063e */
[----:B------:R-:W3:Y:S01]  /*19330*/  LDL.LU.64 R16, [R1+0x28] ;  /* 0x0000280001107983 */ /* 0x000ee20000300a00 */
[----:B------:R-:W-:-:S03]  /*19340*/  IMAD.X R72, R73, 0x1, R62, P3 ;  /* 0x0000000149487824 */ /* 0x000fc600018e063e */
[----:B0-----:R-:W3:Y:S04]  /*19350*/  LDL.LU.64 R2, [R1+0x30] ;  /* 0x0000300001027983 */ /* 0x001ee80000300a00 */
[----:B------:R0:W-:Y:S04]  /*19360*/  STL [R1+0xff0], R11 ;  /* 0x000ff00b01007387 */ /* 0x0001e80000100800 */
[----:B-1----:R1:W-:Y:S01]  /*19370*/  STL [R1+0xff4], R9 ;  /* 0x000ff40901007387 */ /* 0x0023e20000100800 */
[--C-:B------:R-:W-:Y:S01]  /*19380*/  IMAD.X R70, R71, 0x1, R62.reuse, P4 ;  /* 0x0000000147467824 */ /* 0x100fe200020e063e */
[-C--:B------:R-:W-:Y:S01]  /*19390*/  IADD3 R21, P3, PT, R14, R63.reuse, RZ ;  /* 0x0000003f0e157210 */ /* 0x080fe20007f7e0ff */
[----:B------:R-:W-:Y:S01]  /*193a0*/  IMAD.X R68, R69, 0x1, R62, P5 ;  /* 0x0000000145447824 */ /* 0x000fe200028e063e */
[----:B0-----:R-:W-:-:S02]  /*193b0*/  IADD3 R11, P4, PT, R24, R63, RZ ;  /* 0x0000003f180b7210 */ /* 0x001fc40007f9e0ff */
[----:B-1----:R-:W-:-:S05]  /*193c0*/  IADD3 R9, P0, PT, R12, R63, RZ ;  /* 0x0000003f0c097210 */ /* 0x002fca0007f1e0ff */
[----:B------:R0:W-:Y:S01]  /*193d0*/  STL [R1+0xff8], R9 ;  /* 0x000ff80901007387 */ /* 0x0001e20000100800 */
[----:B------:R-:W-:-:S03]  /*193e0*/  IMAD.X R12, R13, 0x1, R62, P0 ;  /* 0x000000010d0c7824 */ /* 0x000fc600000e063e */
[----:B------:R-:W-:Y:S01]  /*193f0*/  STL [R1+0xffc], R21 ;  /* 0x000ffc1501007387 */ /* 0x000fe20000100800 */
[--C-:B------:R-:W-:Y:S01]  /*19400*/  IMAD.X R14, R15, 0x1, R62.reuse, P3 ;  /* 0x000000010f0e7824 */ /* 0x100fe200018e063e */
[----:B0-----:R-:W-:Y:S02]  /*19410*/  IADD3 R9, P5, PT, R26, R63, RZ ;  /* 0x0000003f1a097210 */ /* 0x001fe40007fbe0ff */
[----:B------:R0:W-:Y:S01]  /*19420*/  STL [R1+0x1000], R11 ;  /* 0x0010000b01007387 */ /* 0x0001e20000100800 */
[----:B------:R-:W-:-:S03]  /*19430*/  IMAD.X R24, R25, 0x1, R62, P4 ;  /* 0x0000000119187824 */ /* 0x000fc600020e063e */
[----:B------:R4:W-:Y:S01]  /*19440*/  STL [R1+0x1004], R9 ;  /* 0x0010040901007387 */ /* 0x0009e20000100800 */
[----:B0-----:R-:W-:Y:S01]  /*19450*/  IADD3 R11, P0, PT, R36, R63, RZ ;  /* 0x0000003f240b7210 */ /* 0x001fe20007f1e0ff */
[----:B------:R-:W-:-:S04]  /*19460*/  IMAD.X R26, R27, 0x1, R62, P5 ;  /* 0x000000011b1a7824 */ /* 0x000fc800028e063e */
[----:B------:R0:W-:Y:S01]  /*19470*/  STL [R1+0x1008], R11 ;  /* 0x0010080b01007387 */ /* 0x0001e20000100800 */
[-C--:B--2---:R-:W-:Y:S02]  /*19480*/  IADD3 R13, P3, PT, R28, R63.reuse, RZ ;  /* 0x0000003f1c0d7210 */ /* 0x084fe40007f7e0ff */
[----:B----4-:R-:W-:-:S03]  /*19490*/  IADD3 R9, P4, PT, R6, R63, RZ ;  /* 0x0000003f06097210 */ /* 0x010fc60007f9e0ff */
[----:B------:R-:W-:Y:S04]  /*194a0*/  STL [R1+0x100c], R13 ;  /* 0x00100c0d01007387 */ /* 0x000fe80000100800 */
[----:B------:R1:W-:Y:S01]  /*194b0*/  STL [R1+0x1010], R9 ;  /* 0x0010100901007387 */ /* 0x0003e20000100800 */
[----:B0-----:R-:W-:Y:S01]  /*194c0*/  IADD3 R11, P5, PT, R4, R63, RZ ;  /* 0x0000003f040b7210 */ /* 0x001fe20007fbe0ff */
[----:B------:R-:W-:Y:S01]  /*194d0*/  IMAD.X R6, R7, 0x1, R62, P4 ;  /* 0x0000000107067824 */ /* 0x000fe200020e063e */
[----:B-1----:R-:W-:-:S03]  /*194e0*/  IADD3.X R9, PT, PT, R29, R62, RZ, P3, !PT ;  /* 0x0000003e1d097210 */ /* 0x002fc60001ffe4ff */
[----:B------:R-:W-:Y:S01]  /*194f0*/  STL [R1+0x1014], R11 ;  /* 0x0010140b01007387 */ /* 0x000fe20000100800 */
[----:B------:R-:W-:-:S03]  /*19500*/  IMAD.X R4, R5, 0x1, R62, P5 ;  /* 0x0000000105047824 */ /* 0x000fc600028e063e */
[----:B------:R-:W-:Y:S04]  /*19510*/  STL [R1], R9 ;  /* 0x0000000901007387 */ /* 0x000fe80000100800 */
[----:B------:R-:W2:Y:S04]  /*19520*/  LDL.LU.64 R38, [R1+0x38] ;  /* 0x0000380001267983 */ /* 0x000ea80000300a00 */
[----:B------:R0:W-:Y:S04]  /*19530*/  STL [R1+0x8], R6 ;  /* 0x0000080601007387 */ /* 0x0001e80000100800 */
[----:B------:R-:W4:Y:S04]  /*19540*/  LDL.LU.64 R28, [R1+0x40] ;  /* 0x00004000011c7983 */ /* 0x000f280000300a00 */
[----:B------:R1:W-:Y:S04]  /*19550*/  STL [R1+0x10], R4 ;  /* 0x0000100401007387 */ /* 0x0003e80000100800 */
[----:B0-----:R-:W4:Y:S04]  /*19560*/  LDL.LU.64 R6, [R1+0x48] ;  /* 0x0000480001067983 */ /* 0x001f280000300a00 */
[----:B-1----:R-:W4:Y:S01]  /*19570*/  LDL.LU.64 R4, [R1+0x50] ;  /* 0x0000500001047983 */ /* 0x002f220000300a00 */
[----:B------:R-:W-:Y:S01]  /*19580*/  IMAD.X R36, R37, 0x1, R62, P0 ;  /* 0x0000000125247824 */ /* 0x000fe200000e063e */
[----:B------:R-:W-:-:S02]  /*19590*/  IADD3 R9, P0, PT, R30, R63, RZ ;  /* 0x0000003f1e097210 */ /* 0x000fc40007f1e0ff */
[-C--:B---3--:R-:W-:Y:S02]  /*195a0*/  IADD3 R13, P3, PT, R18, R63.reuse, RZ ;  /* 0x0000003f120d7210 */ /* 0x088fe40007f7e0ff */
[-C--:B------:R-:W-:Y:S01]  /*195b0*/  IADD3 R11, P4, PT, R16, R63.reuse, RZ ;  /* 0x0000003f100b7210 */ /* 0x080fe20007f9e0ff */
[----:B------:R0:W-:Y:S04]  /*195c0*/  STL [R1+0x1018], R9 ;  /* 0x0010180901007387 */ /* 0x0001e80000100800 */
[----:B------:R1:W-:Y:S01]  /*195d0*/  STL [R1+0x101c], R13 ;  /* 0x00101c0d01007387 */ /* 0x0003e20000100800 */
[----:B0-----:R-:W-:-:S03]  /*195e0*/  IADD3 R9, P5, PT, R2, R63, RZ ;  /* 0x0000003f02097210 */ /* 0x001fc60007fbe0ff */
[----:B------:R0:W-:Y:S01]  /*195f0*/  STL [R1+0x1020], R11 ;  /* 0x0010200b01007387 */ /* 0x0001e20000100800 */
[----:B-1----:R-:W-:-:S03]  /*19600*/  IMAD.X R13, R31, 0x1, R62, P0 ;  /* 0x000000011f0d7824 */ /* 0x002fc600000e063e */
[----:B------:R1:W-:Y:S01]  /*19610*/  STL [R1+0x1024], R9 ;  /* 0x0010240901007387 */ /* 0x0003e20000100800 */
[--C-:B------:R-:W-:Y:S02]  /*19620*/  IMAD.X R2, R3, 0x1, R62.reuse, P5 ;  /* 0x0000000103027824 */ /* 0x100fe400028e063e */
[--C-:B0-----:R-:W-:Y:S01]  /*19630*/  IMAD.X R11, R19, 0x1, R62.reuse, P3 ;  /* 0x00000001130b7824 */ /* 0x101fe200018e063e */
[----:B------:R-:W-:Y:S01]  /*19640*/  STL [R1+0x18], R13 ;  /* 0x0000180d01007387 */ /* 0x000fe20000100800 */
[----:B-1----:R-:W-:-:S03]  /*19650*/  IMAD.X R9, R17, 0x1, R62, P4 ;  /* 0x0000000111097824 */ /* 0x002fc600020e063e */
[----:B------:R-:W-:Y:S04]  /*19660*/  STL [R1+0x20], R11 ;  /* 0x0000200b01007387 */ /* 0x000fe80000100800 */
[----:B------:R-:W3:Y:S04]  /*19670*/  LDL.LU.64 R30, [R1+0x58] ;  /* 0x00005800011e7983 */ /* 0x000ee80000300a00 */
[----:B------:R-:W-:Y:S04]  /*19680*/  STL [R1+0x28], R9 ;  /* 0x0000280901007387 */ /* 0x000fe80000100800 */
[----:B------:R-:W3:Y:S04]  /*19690*/  LDL.LU.64 R18, [R1+0x60] ;  /* 0x0000600001127983 */ /* 0x000ee80000300a00 */
[----:B------:R0:W-:Y:S04]  /*196a0*/  STL [R1+0x30], R2 ;  /* 0x0000300201007387 */ /* 0x0001e80000100800 */
[----:B------:R-:W3:Y:S04]  /*196b0*/  LDL.LU.64 R16, [R1+0x68] ;  /* 0x0000680001107983 */ /* 0x000ee80000300a00 */
[----:B0-----:R-:W3:Y:S01]  /*196c0*/  LDL.LU.64 R2, [R1+0x70] ;  /* 0x0000700001027983 */ /* 0x001ee20000300a00 */
[----:B--2---:R-:W-:-:S02]  /*196d0*/  IADD3 R13, P0, PT, R38, R63, RZ ;  /* 0x0000003f260d7210 */ /* 0x004fc40007f1e0ff */
[----:B----4-:R-:W-:-:S03]  /*196e0*/  IADD3 R11, P3, PT, R28, R63, RZ ;  /* 0x0000003f1c0b7210 */ /* 0x010fc60007f7e0ff */
[----:B------:R0:W-:Y:S01]  /*196f0*/  STL [R1+0x1028], R13 ;  /* 0x0010280d01007387 */ /* 0x0001e20000100800 */
[----:B------:R-:W-:-:S03]  /*19700*/  IADD3 R9, P4, PT, R6, R63, RZ ;  /* 0x0000003f06097210 */ /* 0x000fc60007f9e0ff */
[----:B------:R1:W-:Y:S04]  /*19710*/  STL [R1+0x102c], R11 ;  /* 0x00102c0b01007387 */ /* 0x0003e80000100800 */
[----:B------:R2:W-:Y:S01]  /*19720*/  STL [R1+0x1030], R9 ;  /* 0x0010300901007387 */ /* 0x0005e20000100800 */
[----:B0-----:R-:W-:Y:S01]  /*19730*/  IADD3 R13, P5, PT, R4, R63, RZ ;  /* 0x0000003f040d7210 */ /* 0x001fe20007fbe0ff */
[--C-:B------:R-:W-:Y:S02]  /*19740*/  IMAD.X R6, R7, 0x1, R62.reuse, P4 ;  /* 0x0000000107067824 */ /* 0x100fe400020e063e */
[--C-:B-1----:R-:W-:Y:S02]  /*19750*/  IMAD.X R11, R39, 0x1, R62.reuse, P0 ;  /* 0x00000001270b7824 */ /* 0x102fe400000e063e */
[----:B------:R-:W-:Y:S01]  /*19760*/  STL [R1+0x1034], R13 ;  /* 0x0010340d01007387 */ /* 0x000fe20000100800 */
[----:B--2---:R-:W-:-:S03]  /*19770*/  IMAD.X R9, R29, 0x1, R62, P3 ;  /* 0x000000011d097824 */ /* 0x004fc600018e063e */
[----:B------:R-:W-:Y:S01]  /*19780*/  STL [R1+0x38], R11 ;  /* 0x0000380b01007387 */ /* 0x000fe20000100800 */
[----:B------:R-:W-:-:S03]  /*19790*/  IMAD.X R4, R5, 0x1, R62, P5 ;  /* 0x0000000105047824 */ /* 0x000fc600028e063e */
[----:B------:R-:W-:Y:S04]  /*197a0*/  STL [R1+0x40], R9 ;  /* 0x0000400901007387 */ /* 0x000fe80000100800 */
[----:B------:R-:W2:Y:S04]  /*197b0*/  LDL.LU.64 R38, [R1+0x78] ;  /* 0x0000780001267983 */ /* 0x000ea80000300a00 */
[----:B------:R0:W-:Y:S04]  /*197c0*/  STL [R1+0x48], R6 ;  /* 0x0000480601007387 */ /* 0x0001e80000100800 */
[----:B------:R-:W4:Y:S04]  /*197d0*/  LDL.LU.64 R28, [R1+0x80] ;  /* 0x00008000011c7983 */ /* 0x000f280000300a00 */
[----:B------:R1:W-:Y:S04]  /*197e0*/  STL [R1+0x50], R4 ;  /* 0x0000500401007387 */ /* 0x0003e80000100800 */
[----:B0-----:R-:W4:Y:S04]  /*197f0*/  LDL.LU.64 R6, [R1+0x88] ;  /* 0x0000880001067983 */ /* 0x001f280000300a00 */
[----:B-1----:R-:W4:Y:S01]  /*19800*/  LDL.LU.64 R4, [R1+0x90] ;  /* 0x0000900001047983 */ /* 0x002f220000300a00 */
[----:B---3--:R-:W-:-:S02]  /*19810*/  IADD3 R9, P0, PT, R30, R63, RZ ;  /* 0x0000003f1e097210 */ /* 0x008fc40007f1e0ff */
[----:B------:R-:W-:-:S03]  /*19820*/  IADD3 R13, P3, PT, R18, R63, RZ ;  /* 0x0000003f120d7210 */ /* 0x000fc60007f7e0ff */
[----:B------:R0:W-:Y:S01]  /*19830*/  STL [R1+0x1038], R9 ;  /* 0x0010380901007387 */ /* 0x0001e20000100800 */
[----:B------:R-:W-:-:S03]  /*19840*/  IADD3 R11, P4, PT, R16, R63, RZ ;  /* 0x0000003f100b7210 */ /* 0x000fc60007f9e0ff */
[----:B------:R1:W-:Y:S01]  /*19850*/  STL [R1+0x103c], R13 ;  /* 0x00103c0d01007387 */ /* 0x0003e20000100800 */
[----:B0-----:R-:W-:-:S03]  /*19860*/  IADD3 R9, P5, PT, R2, R63, RZ ;  /* 0x0000003f02097210 */ /* 0x001fc60007fbe0ff */
[----:B------:R0:W-:Y:S01]  /*19870*/  STL [R1+0x1040], R11 ;  /* 0x0010400b01007387 */ /* 0x0001e20000100800 */
[----:B-1----:R-:W-:-:S03]  /*19880*/  IMAD.X R13, R31, 0x1, R62, P0 ;  /* 0x000000011f0d7824 */ /* 0x002fc600000e063e */
[----:B------:R1:W-:Y:S01]  /*19890*/  STL [R1+0x1044], R9 ;  /* 0x0010440901007387 */ /* 0x0003e20000100800 */
[--C-:B------:R-:W-:Y:S02]  /*198a0*/  IMAD.X R2, R3, 0x1, R62.reuse, P5 ;  /* 0x0000000103027824 */ /* 0x100fe400028e063e */
[----:B0-----:R-:W-:Y:S01]  /*198b0*/  IMAD.X R11, R19, 0x1, R62, P3 ;  /* 0x00000001130b7824 */ /* 0x001fe200018e063e */
[----:B------:R-:W-:Y:S01]  /*198c0*/  STL [R1+0x58], R13 ;  /* 0x0000580d01007387 */ /* 0x000fe20000100800 */
[----:B-1----:R-:W-:-:S03]  /*198d0*/  IADD3.X R9, PT, PT, R17, R62, RZ, P4, !PT ;  /* 0x0000003e11097210 */ /* 0x002fc600027fe4ff */
        /* <DEDUP_REMOVED lines=27> */
[----:B---3--:R-:W-:-:S05]  /*19a90*/  IADD3 R9, P0, PT, R30, R63, RZ ;  /* 0x0000003f1e097210 */ /* 0x008fca0007f1e0ff */
[----:B------:R0:W-:Y:S01]  /*19aa0*/  STL [R1+0x1058], R9 ;  /* 0x0010580901007387 */ /* 0x0001e20000100800 */
[-C--:B------:R-:W-:Y:S02]  /*19ab0*/  IADD3 R13, P3, PT, R18, R63.reuse, RZ ;  /* 0x0000003f120d7210 */ /* 0x080fe40007f7e0ff */
[----:B------:R-:W-:-:S03]  /*19ac0*/  IADD3 R11, P4, PT, R16, R63, RZ ;  /* 0x0000003f100b7210 */ /* 0x000fc60007f9e0ff */
        /* <DEDUP_REMOVED lines=28> */
[----:B------:R-:W-:-:S03]  /*19c90*/  IADD3.X R4, PT, PT, R5, R62, RZ, P5, !PT ;  /* 0x0000003e05047210 */ /* 0x000fc60002ffe4ff */
        /* <DEDUP_REMOVED lines=74> */
[----:B------:R-:W-:Y:S01]  /*1a140*/  IMAD.X R6, R7, 0x1, R62, P4 ;  /* 0x0000000107067824 */ /* 0x000fe200020e063e */
[----:B-1----:R-:W-:-:S03]  /*1a150*/  IADD3.X R11, PT, PT, R39, R62, RZ, P0, !PT ;  /* 0x0000003e270b7210 */ /* 0x002fc600007fe4ff */
        /* <DEDUP_REMOVED lines=60> */
[--C-:B------:R-:W-:Y:S01]  /*1a520*/  IMAD.X R2, R3, 0x1, R62.reuse, P5 ;  /* 0x0000000103027824 */ /* 0x100fe200028e063e */
[----:B0-----:R-:W-:Y:S02]  /*1a530*/  IADD3.X R11, PT, PT, R19, R62, RZ, P3, !PT ;  /* 0x0000003e130b7210 */ /* 0x001fe40001ffe4ff */
        /* <DEDUP_REMOVED lines=55> */
[----:B0-----:R-:W-:Y:S02]  /*1a8b0*/  IADD3 R13, P5, PT, R4, R63, RZ ;  /* 0x0000003f040d7210 */ /* 0x001fe40007fbe0ff */
[----:B------:R-:W-:Y:S01]  /*1a8c0*/  IADD3.X R6, PT, PT, R7, R62, RZ, P4, !PT ;  /* 0x0000003e07067210 */ /* 0x000fe200027fe4ff */
        /* <DEDUP_REMOVED lines=61> */
[----:B------:R-:W-:Y:S01]  /*1aca0*/  IADD3.X R2, PT, PT, R3, R62, RZ, P5, !PT ;  /* 0x0000003e03027210 */ /* 0x000fe20002ffe4ff */
[--C-:B0-----:R-:W-:Y:S02]  /*1acb0*/  IMAD.X R11, R19, 0x1, R62.reuse, P3 ;  /* 0x00000001130b7824 */ /* 0x101fe400018e063e */
        /* <DEDUP_REMOVED lines=38> */
[----:B0-----:R-:W-:-:S03]  /*1af20*/  IMAD.X R11, R19, 0x1, R62, P3 ;  /* 0x00000001130b7824 */ /* 0x001fc600018e063e */
[----:B------:R-:W-:Y:S01]  /*1af30*/  STL [R1+0x298], R13 ;  /* 0x0002980d01007387 */ /* 0x000fe20000100800 */
[--C-:B------:R-:W-:Y:S02]  /*1af40*/  IMAD.X R2, R3, 0x1, R62.reuse, P5 ;  /* 0x0000000103027824 */ /* 0x100fe400028e063e */
[----:B-1----:R-:W-:Y:S01]  /*1af50*/  IMAD.X R9, R17, 0x1, R62, P4 ;  /* 0x0000000111097824 */ /* 0x002fe200020e063e */
        /* <DEDUP_REMOVED lines=9> */
[----:B------:R0:W-:Y:S04]  /*1aff0*/  STL [R1+0x1110], R13 ;  /* 0x0011100d01007387 */ /* 0x0001e80000100800 */
[----:B------:R1:W-:Y:S01]  /*1b000*/  STL [R1+0x1114], R11 ;  /* 0x0011140b01007387 */ /* 0x0003e20000100800 */
[-C--:B------:R-:W-:Y:S02]  /*1b010*/  IADD3 R9, P4, PT, R6, R63.reuse, RZ ;  /* 0x0000003f06097210 */ /* 0x080fe40007f9e0ff */
[----:B0-----:R-:W-:Y:S01]  /*1b020*/  IADD3 R13, P5, PT, R4, R63, RZ ;  /* 0x0000003f040d7210 */ /* 0x001fe20007fbe0ff */
[--C-:B-1----:R-:W-:Y:S02]  /*1b030*/  IMAD.X R11, R39, 0x1, R62.reuse, P0 ;  /* 0x00000001270b7824 */ /* 0x102fe400000e063e */
[----:B------:R0:W-:Y:S04]  /*1b040*/  STL [R1+0x2c8], R9 ;  /* 0x0002c80901007387 */ /* 0x0001e80000100800 */
[----:B------:R-:W-:Y:S04]  /*1b050*/  STL [R1+0x2d0], R13 ;  /* 0x0002d00d01007387 */ /* 0x000fe80000100800 */
[----:B------:R-:W-:Y:S01]  /*1b060*/  STL [R1+0xfb0], R11 ;  /* 0x000fb00b01007387 */ /* 0x000fe20000100800 */
[----:B0-----:R-:W-:-:S03]  /*1b070*/  IMAD.X R9, R29, 0x1, R62, P3 ;  /* 0x000000011d097824 */ /* 0x001fc600018e063e */
[----:B------:R-:W2:Y:S01]  /*1b080*/  LDL.LU.64 R38, [R1+0x2f8] ;  /* 0x0002f80001267983 */ /* 0x000ea20000300a00 */
[----:B------:R-:W-:-:S03]  /*1b090*/  IMAD.X R81, R7, 0x1, R62, P4 ;  /* 0x0000000107517824 */ /* 0x000fc600020e063e */
[----:B------:R3:W-:Y:S01]  /*1b0a0*/  STL [R1+0xfb4], R9 ;  /* 0x000fb40901007387 */ /* 0x0007e20000100800 */
[----:B------:R-:W-:-:S03]  /*1b0b0*/  IMAD.X R82, R5, 0x1, R62, P5 ;  /* 0x0000000105527824 */ /* 0x000fc600028e063e */
[----:B------:R-:W4:Y:S04]  /*1b0c0*/  LDL.LU.64 R28, [R1+0x308] ;  /* 0x00030800011c7983 */ /* 0x000f280000300a00 */
[----:B------:R-:W4:Y:S04]  /*1b0d0*/  LDL.LU.64 R6, [R1+0x310] ;  /* 0x0003100001067983 */ /* 0x000f280000300a00 */
[----:B------:R-:W4:Y:S01]  /*1b0e0*/  LDL.LU.64 R4, [R1+0x318] ;  /* 0x0003180001047983 */ /* 0x000f220000300a00 */
[----:B---3--:R-:W-:-:S05]  /*1b0f0*/  IADD3 R9, P0, PT, R30, R63, RZ ;  /* 0x0000003f1e097210 */ /* 0x008fca0007f1e0ff */
[----:B------:R0:W-:Y:S01]  /*1b100*/  STL [R1+0x2d8], R9 ;  /* 0x0002d80901007387 */ /* 0x0001e20000100800 */
[-C--:B------:R-:W-:Y:S02]  /*1b110*/  IADD3 R13, P3, PT, R18, R63.reuse, RZ ;  /* 0x0000003f120d7210 */ /* 0x080fe40007f7e0ff */
[----:B------:R-:W-:Y:S02]  /*1b120*/  IADD3.X R83, PT, PT, R31, R62, RZ, P0, !PT ;  /* 0x0000003e1f537210 */ /* 0x000fe400007fe4ff */
[-C--:B------:R-:W-:Y:S01]  /*1b130*/  IADD3 R11, P4, PT, R16, R63.reuse, RZ ;  /* 0x0000003f100b7210 */ /* 0x080fe20007f9e0ff */
[----:B------:R-:W-:Y:S01]  /*1b140*/  STL [R1+0x2e0], R13 ;  /* 0x0002e00d01007387 */ /* 0x000fe20000100800 */
[----:B0-----:R-:W-:-:S03]  /*1b150*/  IADD3 R9, P5, PT, R2, R63, RZ ;  /* 0x0000003f02097210 */ /* 0x001fc60007fbe0ff */
[----:B------:R-:W-:Y:S04]  /*1b160*/  STL [R1+0x2e8], R11 ;  /* 0x0002e80b01007387 */ /* 0x000fe80000100800 */
[----:B------:R2:W-:Y:S01]  /*1b170*/  STL [R1+0x2f0], R9 ;  /* 0x0002f00901007387 */ /* 0x0005e20000100800 */
[----:B------:R-:W-:-:S03]  /*1b180*/  IMAD.X R84, R19, 0x1, R62, P3 ;  /* 0x0000000113547824 */ /* 0x000fc600018e063e */
[----:B------:R-:W3:Y:S01]  /*1b190*/  LDL.LU.64 R30, [R1+0x320] ;  /* 0x00032000011e7983 */ /* 0x000ee20000300a00 */
[--C-:B------:R-:W-:Y:S02]  /*1b1a0*/  IMAD.X R85, R17, 0x1, R62.reuse, P4 ;  /* 0x0000000111557824 */ /* 0x100fe400020e063e */
[----:B------:R-:W-:Y:S01]  /*1b1b0*/  IMAD.X R86, R3, 0x1, R62, P5 ;  /* 0x0000000103567824 */ /* 0x000fe200028e063e */
[----:B------:R-:W3:Y:S04]  /*1b1c0*/  LDL.LU.64 R18, [R1+0x328] ;  /* 0x0003280001127983 */ /* 0x000ee80000300a00 */
[----:B------:R-:W3:Y:S04]  /*1b1d0*/  LDL.LU.64 R16, [R1+0x330] ;  /* 0x0003300001107983 */ /* 0x000ee80000300a00 */
[----:B------:R-:W3:Y:S01]  /*1b1e0*/  LDL.LU.64 R2, [R1+0x338] ;  /* 0x0003380001027983 */ /* 0x000ee20000300a00 */
[----:B--2---:R-:W-:-:S05]  /*1b1f0*/  IADD3 R9, P0, PT, R38, R63, RZ ;  /* 0x0000003f26097210 */ /* 0x004fca0007f1e0ff */
[----:B------:R0:W-:Y:S01]  /*1b200*/  STL [R1+0x2f8], R9 ;  /* 0x0002f80901007387 */ /* 0x0001e20000100800 */
[-C--:B----4-:R-:W-:Y:S02]  /*1b210*/  IADD3 R13, P3, PT, R28, R63.reuse, RZ ;  /* 0x0000003f1c0d7210 */ /* 0x090fe40007f7e0ff */
[----:B------:R-:W-:-:S03]  /*1b220*/  IADD3 R11, P4, PT, R6, R63, RZ ;  /* 0x0000003f060b7210 */ /* 0x000fc60007f9e0ff */
[----:B------:R-:W-:Y:S01]  /*1b230*/  STL [R1+0x308], R13 ;  /* 0x0003080d01007387 */ /* 0x000fe20000100800 */
[----:B0-----:R-:W-:-:S03]  /*1b240*/  IADD3 R9, P5, PT, R4, R63, RZ ;  /* 0x0000003f04097210 */ /* 0x001fc60007fbe0ff */
[----:B------:R-:W-:Y:S01]  /*1b250*/  STL [R1+0x310], R11 ;  /* 0x0003100b01007387 */ /* 0x000fe20000100800 */
[--C-:B------:R-:W-:Y:S02]  /*1b260*/  IMAD.X R87, R39, 0x1, R62.reuse, P0 ;  /* 0x0000000127577824 */ /* 0x100fe400000e063e */
[--C-:B------:R-:W-:Y:S01]  /*1b270*/  IMAD.X R88, R29, 0x1, R62.reuse, P3 ;  /* 0x000000011d587824 */ /* 0x100fe200018e063e */
[----:B------:R3:W-:Y:S01]  /*1b280*/  STL [R1+0x318], R9 ;  /* 0x0003180901007387 */ /* 0x0007e20000100800 */
[----:B------:R-:W-:-:S03]  /*1b290*/  IMAD.X R89, R7, 0x1, R62, P4 ;  /* 0x0000000107597824 */ /* 0x000fc600020e063e */
[----:B------:R-:W2:Y:S04]  /*1b2a0*/  LDL.LU.64 R38, [R1+0x340] ;  /* 0x0003400001267983 */ /* 0x000ea80000300a00 */
[----:B------:R-:W4:Y:S01]  /*1b2b0*/  LDL.LU.64 R28, [R1+0x348] ;  /* 0x00034800011c7983 */ /* 0x000f220000300a00 */
[----:B------:R-:W-:-:S03]  /*1b2c0*/  IMAD.X R90, R5, 0x1, R62, P5 ;  /* 0x00000001055a7824 */ /* 0x000fc600028e063e */
[----:B------:R-:W4:Y:S04]  /*1b2d0*/  LDL.LU.64 R6, [R1+0x350] ;  /* 0x0003500001067983 */ /* 0x000f280000300a00 */
[----:B------:R-:W4:Y:S01]  /*1b2e0*/  LDL.LU.64 R4, [R1+0x358] ;  /* 0x0003580001047983 */ /* 0x000f220000300a00 */
[-C--:B---3--:R-:W-:Y:S02]  /*1b2f0*/  IADD3 R9, P0, PT, R30, R63.reuse, RZ ;  /* 0x0000003f1e097210 */ /* 0x088fe40007f1e0ff */
[----:B------:R-:W-:-:S03]  /*1b300*/  IADD3 R13, P3, PT, R18, R63, RZ ;  /* 0x0000003f120d7210 */ /* 0x000fc60007f7e0ff */
[----:B------:R0:W-:Y:S01]  /*1b310*/  STL [R1+0x320], R9 ;  /* 0x0003200901007387 */ /* 0x0001e20000100800 */
[----:B------:R-:W-:-:S03]  /*1b320*/  IADD3 R11, P4, PT, R16, R63, RZ ;  /* 0x0000003f100b7210 */ /* 0x000fc60007f9e0ff */
[----:B------:R-:W-:Y:S01]  /*1b330*/  STL [R1+0x328], R13 ;  /* 0x0003280d01007387 */ /* 0x000fe20000100800 */
[----:B0-----:R-:W-:-:S03]  /*1b340*/  IADD3 R9, P5, PT, R2, R63, RZ ;  /* 0x0000003f02097210 */ /* 0x001fc60007fbe0ff */
[----:B------:R-:W-:Y:S01]  /*1b350*/  STL [R1+0x330], R11 ;  /* 0x0003300b01007387 */ /* 0x000fe20000100800 */
[--C-:B------:R-:W-:Y:S02]  /*1b360*/  IMAD.X R91, R31, 0x1, R62.reuse, P0 ;  /* 0x000000011f5b7824 */ /* 0x100fe400000e063e */
[--C-:B------:R-:W-:Y:S01]  /*1b370*/  IMAD.X R2, R3, 0x1, R62.reuse, P5 ;  /* 0x0000000103027824 */ /* 0x100fe200028e063e */
[----:B------:R-:W-:Y:S01]  /*1b380*/  STL [R1+0x338], R9 ;  /* 0x0003380901007387 */ /* 0x000fe20000100800 */
[----:B------:R-:W-:-:S03]  /*1b390*/  IMAD.X R92, R19, 0x1, R62, P3 ;  /* 0x00000001135c7824 */ /* 0x000fc600018e063e */
[----:B------:R-:W3:Y:S01]  /*1b3a0*/  LDL.LU.64 R30, [R1+0x360] ;  /* 0x00036000011e7983 */ /* 0x000ee20000300a00 */
[----:B------:R-:W-:-:S03]  /*1b3b0*/  IMAD.X R93, R17, 0x1, R62, P4 ;  /* 0x00000001115d7824 */ /* 0x000fc600020e063e */
        /* <DEDUP_REMOVED lines=12> */
[----:B-1----:R-:W-:Y:S02]  /*1b480*/  IMAD.X R11, R39, 0x1, R62, P0 ;  /* 0x00000001270b7824 */ /* 0x002fe400000e063e */
[----:B------:R-:W-:Y:S01]  /*1b490*/  STL [R1+0x358], R13 ;  /* 0x0003580d01007387 */ /* 0x000fe20000100800 */
[----:B--2---:R-:W-:-:S03]  /*1b4a0*/  IADD3.X R9, PT, PT, R29, R62, RZ, P3, !PT ;  /* 0x0000003e1d097210 */ /* 0x004fc60001ffe4ff */
        /* <DEDUP_REMOVED lines=429> */
[----:B--2---:R-:W-:-:S05]  /*1cf80*/  IADD3 R11, P0, PT, R38, R63, RZ ;  /* 0x0000003f260b7210 */ /* 0x004fca0007f1e0ff */
[----:B------:R0:W-:Y:S01]  /*1cf90*/  STL [R1+0xe50], R11 ;  /* 0x000e500b01007387 */ /* 0x0001e20000100800 */
[----:B----4-:R-:W-:-:S05]  /*1cfa0*/  IADD3 R9, P3, PT, R28, R63, RZ ;  /* 0x0000003f1c097210 */ /* 0x010fca0007f7e0ff */
[----:B------:R1:W-:Y:S01]  /*1cfb0*/  STL [R1+0xe54], R9 ;  /* 0x000e540901007387 */ /* 0x0003e20000100800 */
[-C--:B------:R-:W-:Y:S02]  /*1cfc0*/  IADD3 R13, P4, PT, R6, R63.reuse, RZ ;  /* 0x0000003f060d7210 */ /* 0x080fe40007f9e0ff */
[----:B0-----:R-:W-:Y:S01]  /*1cfd0*/  IADD3 R11, P5, PT, R4, R63, RZ ;  /* 0x0000003f040b7210 */ /* 0x001fe20007fbe0ff */
[--C-:B-1----:R-:W-:Y:S02]  /*1cfe0*/  IMAD.X R9, R39, 0x1, R62.reuse, P0 ;  /* 0x0000000127097824 */ /* 0x102fe400000e063e */
[----:B------:R0:W-:Y:S04]  /*1cff0*/  STL [R1+0xeb0], R13 ;  /* 0x000eb00d01007387 */ /* 0x0001e80000100800 */
[----:B------:R1:W-:Y:S01]  /*1d000*/  STL [R1+0xeb4], R11 ;  /* 0x000eb40b01007387 */ /* 0x0003e20000100800 */
[----:B0-----:R-:W-:-:S03]  /*1d010*/  IMAD.X R13, R29, 0x1, R62, P3 ;  /* 0x000000011d0d7824 */ /* 0x001fc600018e063e */
[----:B------:R0:W-:Y:S01]  /*1d020*/  STL [R1+0x600], R9 ;  /* 0x0006000901007387 */ /* 0x0001e20000100800 */
[----:B-1----:R-:W-:-:S03]  /*1d030*/  IMAD.X R11, R7, 0x1, R62, P4 ;  /* 0x00000001070b7824 */ /* 0x002fc600020e063e */
[----:B------:R-:W-:Y:S04]  /*1d040*/  STL [R1+0x608], R13 ;  /* 0x0006080d01007387 */ /* 0x000fe80000100800 */
[----:B------:R-:W2:Y:S01]  /*1d050*/  LDL.LU.64 R6, [R1+0x640] ;  /* 0x0006400001067983 */ /* 0x000ea20000300a00 */
[----:B0-----:R-:W-:-:S03]  /*1d060*/  IMAD.X R9, R5, 0x1, R62, P5 ;  /* 0x0000000105097824 */ /* 0x001fc600028e063e */
[----:B------:R-:W-:Y:S04]  /*1d070*/  STL [R1+0x610], R11 ;  /* 0x0006100b01007387 */ /* 0x000fe80000100800 */
[----:B------:R-:W4:Y:S04]  /*1d080*/  LDL.LU.64 R4, [R1+0x648] ;  /* 0x0006480001047983 */ /* 0x000f280000300a00 */
[----:B------:R3:W-:Y:S04]  /*1d090*/  STL [R1+0x618], R9 ;  /* 0x0006180901007387 */ /* 0x0007e80000100800 */
[----:B------:R-:W4:Y:S04]  /*1d0a0*/  LDL.LU.64 R38, [R1+0x650] ;  /* 0x0006500001267983 */ /* 0x000f280000300a00 */
[----:B------:R-:W4:Y:S01]  /*1d0b0*/  LDL.LU.64 R28, [R1+0x658] ;  /* 0x00065800011c7983 */ /* 0x000f220000300a00 */
[----:B---3--:R-:W-:-:S05]  /*1d0c0*/  IADD3 R9, P0, PT, R30, R63, RZ ;  /* 0x0000003f1e097210 */ /* 0x008fca0007f1e0ff */
[----:B------:R0:W-:Y:S01]  /*1d0d0*/  STL [R1+0xeb8], R9 ;  /* 0x000eb80901007387 */ /* 0x0001e20000100800 */
[-C--:B------:R-:W-:Y:S02]  /*1d0e0*/  IADD3 R13, P3, PT, R18, R63.reuse, RZ ;  /* 0x0000003f120d7210 */ /* 0x080fe40007f7e0ff */
[----:B------:R-:W-:-:S03]  /*1d0f0*/  IADD3 R11, P4, PT, R16, R63, RZ ;  /* 0x0000003f100b7210 */ /* 0x000fc60007f9e0ff */
[----:B------:R1:W-:Y:S01]  /*1d100*/  STL [R1+0xebc], R13 ;  /* 0x000ebc0d01007387 */ /* 0x0003e20000100800 */
[----:B0-----:R-:W-:-:S03]  /*1d110*/  IADD3 R9, P5, PT, R2, R63, RZ ;  /* 0x0000003f02097210 */ /* 0x001fc60007fbe0ff */
[----:B------:R0:W-:Y:S01]  /*1d120*/  STL [R1+0xec0], R11 ;  /* 0x000ec00b01007387 */ /* 0x0001e20000100800 */
[----:B-1----:R-:W-:-:S03]  /*1d130*/  IADD3.X R13, PT, PT, R31, R62, RZ, P0, !PT ;  /* 0x0000003e1f0d7210 */ /* 0x002fc600007fe4ff */
        /* <DEDUP_REMOVED lines=10> */
[----:B0-----:R-:W3:Y:S04]  /*1d1e0*/  LDL.LU.64 R2, [R1+0x670] ;  /* 0x0006700001027983 */ /* 0x001ee80000300a00 */
[----:B------:R-:W3:Y:S01]  /*1d1f0*/  LDL.LU.64 R16, [R1+0x678] ;  /* 0x0006780001107983 */ /* 0x000ee20000300a00 */
[----:B--2---:R-:W-:-:S05]  /*1d200*/  IADD3 R13, P0, PT, R6, R63, RZ ;  /* 0x0000003f060d7210 */ /* 0x004fca0007f1e0ff */
[----:B------:R0:W-:Y:S01]  /*1d210*/  STL [R1+0xec8], R13 ;  /* 0x000ec80d01007387 */ /* 0x0001e20000100800 */
[----:B----4-:R-:W-:-:S05]  /*1d220*/  IADD3 R11, P3, PT, R4, R63, RZ ;  /* 0x0000003f040b7210 */ /* 0x010fca0007f7e0ff */
[----:B------:R1:W-:Y:S01]  /*1d230*/  STL [R1+0xecc], R11 ;  /* 0x000ecc0b01007387 */ /* 0x0003e20000100800 */
[-C--:B------:R-:W-:Y:S02]  /*1d240*/  IADD3 R9, P4, PT, R38, R63.reuse, RZ ;  /* 0x0000003f26097210 */ /* 0x080fe40007f9e0ff */
[----:B0-----:R-:W-:-:S03]  /*1d250*/  IADD3 R13, P5, PT, R28, R63, RZ ;  /* 0x0000003f1c0d7210 */ /* 0x001fc60007fbe0ff */
[----:B------:R0:W-:Y:S01]  /*1d260*/  STL [R1+0xed0], R9 ;  /* 0x000ed00901007387 */ /* 0x0001e20000100800 */
[----:B-1----:R-:W-:-:S03]  /*1d270*/  IMAD.X R11, R7, 0x1, R62, P0 ;  /* 0x00000001070b7824 */ /* 0x002fc600000e063e */
[----:B------:R1:W-:Y:S04]  /*1d280*/  STL [R1+0xed4], R13 ;  /* 0x000ed40d01007387 */ /* 0x0003e80000100800 */
[----:B------:R-:W2:Y:S01]  /*1d290*/  LDL.LU.64 R6, [R1+0x680] ;  /* 0x0006800001067983 */ /* 0x000ea20000300a00 */
[----:B0-----:R-:W-:-:S03]  /*1d2a0*/  IMAD.X R9, R5, 0x1, R62, P3 ;  /* 0x0000000105097824 */ /* 0x001fc600018e063e */
[----:B------:R-:W-:Y:S04]  /*1d2b0*/  STL [R1+0x640], R11 ;  /* 0x0006400b01007387 */ /* 0x000fe80000100800 */
[----:B------:R-:W4:Y:S04]  /*1d2c0*/  LDL.LU.64 R4, [R1+0x688] ;  /* 0x0006880001047983 */ /* 0x000f280000300a00 */
[----:B------:R0:W-:Y:S04]  /*1d2d0*/  STL [R1+0x648], R9 ;  /* 0x0006480901007387 */ /* 0x0001e80000100800 */
[----:B------:R-:W4:Y:S04]  /*1d2e0*/  LDL.LU.64 R64, [R1+0x690] ;  /* 0x0006900001407983 */ /* 0x000f280000300a00 */
[----:B------:R-:W4:Y:S01]  /*1d2f0*/  LDL.LU.64 R66, [R1+0x698] ;  /* 0x0006980001427983 */ /* 0x000f220000300a00 */
[----:B-1----:R-:W-:-:S02]  /*1d300*/  IMAD.X R13, R39, 0x1, R62, P4 ;  /* 0x00000001270d7824 */ /* 0x002fc400020e063e */
[----:B0-----:R-:W-:Y:S01]  /*1d310*/  IMAD.X R9, R29, 0x1, R62, P5 ;  /* 0x000000011d097824 */ /* 0x001fe200028e063e */
[----:B------:R0:W5:Y:S04]  /*1d320*/  LDL.LU R38, [R1+0x11bc] ;  /* 0x0011bc0001267983 */ /* 0x0001680000300800 */
[----:B------:R1:W-:Y:S04]  /*1d330*/  STL [R1+0x650], R13 ;  /* 0x0006500d01007387 */ /* 0x0003e80000100800 */
[----:B------:R0:W-:Y:S01]  /*1d340*/  STL [R1+0x658], R9 ;  /* 0x0006580901007387 */ /* 0x0001e20000100800 */
[----:B---3--:R-:W-:-:S02]  /*1d350*/  IADD3 R11, P0, PT, R30, R63, RZ ;  /* 0x0000003f1e0b7210 */ /* 0x008fc40007f1e0ff */
[----:B-1----:R-:W-:-:S03]  /*1d360*/  IADD3 R13, P3, PT, R18, R63, RZ ;  /* 0x0000003f120d7210 */ /* 0x002fc60007f7e0ff */
[----:B------:R1:W-:Y:S04]  /*1d370*/  STL [R1+0xed8], R11 ;  /* 0x000ed80b01007387 */ /* 0x0003e80000100800 */
[----:B------:R-:W-:Y:S04]  /*1d380*/  STL [R1+0xedc], R13 ;  /* 0x000edc0d01007387 */ /* 0x000fe80000100800 */
[----:B------:R-:W3:Y:S01]  /*1d390*/  LDL.LU.64 R28, [R1+0x6a0] ;  /* 0x0006a000011c7983 */ /* 0x000ee20000300a00 */
[-C--:B0-----:R-:W-:Y:S02]  /*1d3a0*/  IADD3 R9, P4, PT, R2, R63.reuse, RZ ;  /* 0x0000003f02097210 */ /* 0x081fe40007f9e0ff */
[----:B-1----:R-:W-:-:S03]  /*1d3b0*/  IADD3 R11, P5, PT, R16, R63, RZ ;  /* 0x0000003f100b7210 */ /* 0x002fc60007fbe0ff */
[----:B------:R0:W-:Y:S04]  /*1d3c0*/  STL [R1+0xee0], R9 ;  /* 0x000ee00901007387 */ /* 0x0001e80000100800 */
[----:B------:R1:W-:Y:S04]  /*1d3d0*/  STL [R1+0xee4], R11 ;  /* 0x000ee40b01007387 */ /* 0x0003e80000100800 */
[----:B------:R2:W5:Y:S01]  /*1d3e0*/  LDL.LU R30, [R1+0x11b8] ;  /* 0x0011b800011e7983 */ /* 0x0005620000300800 */
[----:B0-----:R-:W-:-:S03]  /*1d3f0*/  IMAD.X R9, R31, 0x1, R62, P0 ;  /* 0x000000011f097824 */ /* 0x001fc600000e063e */
[----:B------:R0:W5:Y:S01]  /*1d400*/  LDL.LU R18, [R1+0x11b4] ;  /* 0x0011b40001127983 */ /* 0x0001620000300800 */
[----:B-1----:R-:W-:-:S03]  /*1d410*/  IMAD.X R11, R19, 0x1, R62, P3 ;  /* 0x00000001130b7824 */ /* 0x002fc600018e063e */
[----:B------:R1:W-:Y:S02]  /*1d420*/  STL [R1+0x660], R9 ;  /* 0x0006600901007387 */ /* 0x0003e40000100800 */
[--C-:B-1----:R-:W-:Y:S02]  /*1d430*/  IMAD.X R9, R3, 0x1, R62.reuse, P4 ;  /* 0x0000000103097824 */ /* 0x102fe400020e063e */
[----:B------:R-:W3:Y:S04]  /*1d440*/  LDL.LU.64 R2, [R1+0x6a8] ;  /* 0x0006a80001027983 */ /* 0x000ee80000300a00 */
[----:B------:R1:W-:Y:S04]  /*1d450*/  STL [R1+0x668], R11 ;  /* 0x0006680b01007387 */ /* 0x0003e80000100800 */
[----:B------:R2:W-:Y:S04]  /*1d460*/  STL [R1+0x670], R9 ;  /* 0x0006700901007387 */ /* 0x0005e80000100800 */
[----:B------:R0:W5:Y:S01]  /*1d470*/  LDL.LU R16, [R1+0x11b0] ;  /* 0x0011b00001107983 */ /* 0x0001620000300800 */
[----:B-1----:R-:W-:-:S05]  /*1d480*/  IMAD.X R11, R17, 0x1, R62, P5 ;  /* 0x00000001110b7824 */ /* 0x002fca00028e063e */
[----:B------:R1:W-:Y:S01]  /*1d490*/  STL [R1+0x678], R11 ;  /* 0x0006780b01007387 */ /* 0x0003e20000100800 */
[----:B--2---:R-:W-:-:S05]  /*1d4a0*/  IADD3 R9, P0, PT, R6, R63, RZ ;  /* 0x0000003f06097210 */ /* 0x004fca0007f1e0ff */
[----:B------:R2:W-:Y:S01]  /*1d4b0*/  STL [R1+0xee8], R9 ;  /* 0x000ee80901007387 */ /* 0x0005e20000100800 */
[-C--:B----4-:R-:W-:Y:S01]  /*1d4c0*/  IADD3 R13, P3, PT, R4, R63.reuse, RZ ;  /* 0x0000003f040d7210 */ /* 0x090fe20007f7e0ff */
[----:B------:R-:W-:Y:S01]  /*1d4d0*/  IMAD.X R7, R7, 0x1, R62, P0 ;  /* 0x0000000107077824 */ /* 0x000fe200000e063e */
[----:B-1----:R-:W-:-:S03]  /*1d4e0*/  IADD3 R11, P4, PT, R64, R63, RZ ;  /* 0x0000003f400b7210 */ /* 0x002fc60007f9e0ff */
[----:B------:R-:W-:Y:S01]  /*1d4f0*/  STL [R1+0xeec], R13 ;  /* 0x000eec0d01007387 */ /* 0x000fe20000100800 */
[----:B--2---:R-:W-:-:S03]  /*1d500*/  IADD3 R9, P5, PT, R66, R63, RZ ;  /* 0x0000003f42097210 */ /* 0x004fc60007fbe0ff */
[----:B------:R-:W-:Y:S01]  /*1d510*/  STL [R1+0xef0], R11 ;  /* 0x000ef00b01007387 */ /* 0x000fe20000100800 */
[----:B------:R-:W-:-:S03]  /*1d520*/  IADD3.X R4, PT, PT, R5, R62, RZ, P3, !PT ;  /* 0x0000003e05047210 */ /* 0x000fc60001ffe4ff */
[----:B------:R0:W5:Y:S04]  /*1d530*/  LDL.LU R6, [R1+0x11ac] ;  /* 0x0011ac0001067983 */ /* 0x0001680000300800 */
[----:B------:R-:W-:Y:S04]  /*1d540*/  STL [R1+0xef4], R9 ;  /* 0x000ef40901007387 */ /* 0x000fe80000100800 */
[----:B------:R0:W5:Y:S04]  /*1d550*/  LDL.LU R5, [R1+0x11a8] ;  /* 0x0011a80001057983 */ /* 0x0001680000300800 */
[----:B------:R1:W-:Y:S02]  /*1d560*/  STL [R1+0x680], R7 ;  /* 0x0006800701007387 */ /* 0x0003e40000100800 */
[----:B-1----:R-:W-:-:S02]  /*1d570*/  IMAD.X R7, R65, 0x1, R62, P4 ;  /* 0x0000000141077824 */ /* 0x002fc400020e063e */
[----:B------:R-:W2:Y:S04]  /*1d580*/  LDL.LU.64 R64, [R1+0x11a0] ;  /* 0x0011a00001407983 */ /* 0x000ea80000300a00 */
[----:B------:R1:W-:Y:S02]  /*1d590*/  STL [R1+0x688], R4 ;  /* 0x0006880401007387 */ /* 0x0003e40000100800 */
[----:B-1----:R-:W-:Y:S02]  /*1d5a0*/  IMAD.X R4, R67, 0x1, R62, P5 ;  /* 0x0000000143047824 */ /* 0x002fe400028e063e */
[----:B------:R-:W4:Y:S04]  /*1d5b0*/  LDL.LU.64 R66, [R1+0x1198] ;  /* 0x0011980001427983 */ /* 0x000f280000300a00 */
[----:B------:R-:W-:Y:S04]  /*1d5c0*/  STL [R1+0x690], R7 ;  /* 0x0006900701007387 */ /* 0x000fe80000100800 */
[----:B------:R-:W4:Y:S04]  /*1d5d0*/  LDL.LU R19, [R1+0xb8c] ;  /* 0x000b8c0001137983 */ /* 0x000f280000300800 */
[----:B------:R-:W4:Y:S04]  /*1d5e0*/  LDL.LU R9, [R1+0x9e4] ;  /* 0x0009e40001097983 */ /* 0x000f280000300800 */
[----:B------:R3:W-:Y:S04]  /*1d5f0*/  STL [R1+0x698], R4 ;  /* 0x0006980401007387 */ /* 0x0007e80000100800 */
[----:B------:R-:W4:Y:S04]  /*1d600*/  LDL.LU R17, [R1+0xb84] ;  /* 0x000b840001117983 */ /* 0x000f280000300800 */
[----:B------:R-:W4:Y:S01]  /*1d610*/  LDL.LU R15, [R1+0xb80] ;  /* 0x000b8000010f7983 */ /* 0x000f220000300800 */
[----:B---3--:R-:W-:-:S05]  /*1d620*/  IADD3 R4, P0, PT, R28, R63, RZ ;  /* 0x0000003f1c047210 */ /* 0x008fca0007f1e0ff */
[----:B------:R1:W-:Y:S04]  /*1d630*/  STL [R1+0x6a0], R4 ;  /* 0x0006a00401007387 */ /* 0x0003e80000100800 */
[----:B------:R-:W3:Y:S04]  /*1d640*/  LDL.LU R7, [R1+0xb7c] ;  /* 0x000b7c0001077983 */ /* 0x000ee80000300800 */
[----:B------:R-:W3:Y:S04]  /*1d650*/  LDL.LU R13, [R1+0xb88] ;  /* 0x000b8800010d7983 */ /* 0x000ee80000300800 */
[----:B------:R-:W3:Y:S01]  /*1d660*/  LDL.LU R11, [R1+0xb78] ;  /* 0x000b7800010b7983 */ /* 0x000ee20000300800 */
[----:B-1----:R-:W-:-:S05]  /*1d670*/  IADD3 R4, P3, PT, R2, R63, RZ ;  /* 0x0000003f02047210 */ /* 0x002fca0007f7e0ff */
[----:B------:R1:W-:Y:S04]  /*1d680*/  STL [R1+0x6a8], R4 ;  /* 0x0006a80401007387 */ /* 0x0003e80000100800 */
[----:B-1----:R-:W3:Y:S01]  /*1d690*/  LDL.LU R4, [R1+0x9d0] ;  /* 0x0009d00001047983 */ /* 0x002ee20000300800 */
[----:B--2---:R-:W-:-:S05]  /*1d6a0*/  IADD3 R23, P4, PT, R64, R63, RZ ;  /* 0x0000003f40177210 */ /* 0x004fca0007f9e0ff */
[----:B------:R-:W-:Y:S04]  /*1d6b0*/  STL [R1+0xef8], R23 ;  /* 0x000ef81701007387 */ /* 0x000fe80000100800 */
[----:B------:R0:W5:Y:S01]  /*1d6c0*/  LDL.LU R28, [R1+0x1190] ;  /* 0x00119000011c7983 */ /* 0x0001620000300800 */
[----:B----4-:R-:W-:Y:S01]  /*1d6d0*/  IADD3 R21, P5, PT, R66, R63, RZ ;  /* 0x0000003f42157210 */ /* 0x010fe20007fbe0ff */
[----:B------:R-:W-:-:S04]  /*1d6e0*/  IMAD.X R66, R3, 0x1, R62, P3 ;  /* 0x0000000103427824 */ /* 0x000fc800018e063e */
[----:B------:R-:W-:Y:S04]  /*1d6f0*/  STL [R1+0xefc], R21 ;  /* 0x000efc1501007387 */ /* 0x000fe80000100800 */
[----:B------:R-:W2:Y:S01]  /*1d700*/  LDL.LU.64 R2, [R1+0x1188] ;  /* 0x0011880001027983 */ /* 0x000ea20000300a00 */
[--C-:B------:R-:W-:Y:S02]  /*1d710*/  IMAD.X R67, R67, 0x1, R62.reuse, P5 ;  /* 0x0000000143437824 */ /* 0x100fe400028e063e */
[--C-:B------:R-:W-:Y:S02]  /*1d720*/  IMAD.X R65, R65, 0x1, R62.reuse, P4 ;  /* 0x0000000141417824 */ /* 0x100fe400020e063e */
[----:B------:R-:W-:Y:S01]  /*1d730*/  IMAD.X R64, R29, 0x1, R62, P0 ;  /* 0x000000011d407824 */ /* 0x000fe200000e063e */
[----:B--2---:R-:W-:-:S02]  /*1d740*/  IADD3 R9, P6, PT, R9, R2, RZ ;  /* 0x0000000209097210 */ /* 0x004fc40007fde0ff */
[----:B------:R-:W-:-:S03]  /*1d750*/  IADD3 R19, P5, PT, R19, R2, RZ ;  /* 0x0000000213137210 */ /* 0x000fc60007fbe0ff */
[----:B------:R1:W-:Y:S01]  /*1d760*/  STL [R1+0x9e4], R9 ;  /* 0x0009e40901007387 */ /* 0x0003e20000100800 */
[-C--:B---3--:R-:W-:Y:S02]  /*1d770*/  IADD3 R7, P4, PT, R7, R2.reuse, RZ ;  /* 0x0000000207077210 */ /* 0x088fe40007f9e0ff */
[-C--:B------:R-:W-:Y:S01]  /*1d780*/  IADD3 R17, P0, PT, R17, R2.reuse, RZ ;  /* 0x0000000211117210 */ /* 0x080fe20007f1e0ff */
[----:B-1----:R-:W2:Y:S04]  /*1d790*/  LDL.LU R9, [R1+0xb74] ;  /* 0x000b740001097983 */ /* 0x002ea80000300800 */
[----:B------:R-:W-:Y:S04]  /*1d7a0*/  STL [R1+0xb8c], R19 ;  /* 0x000b8c1301007387 */ /* 0x000fe80000100800 */
[----:B------:R1:W-:Y:S04]  /*1d7b0*/  STL [R1+0xb7c], R7 ;  /* 0x000b7c0701007387 */ /* 0x0003e80000100800 */
[----:B------:R-:W-:Y:S04]  /*1d7c0*/  STL [R1+0xb84], R17 ;  /* 0x000b841101007387 */ /* 0x000fe80000100800 */
[----:B-1----:R-:W3:Y:S01]  /*1d7d0*/  LDL.LU R7, [R1+0x9e0] ;  /* 0x0009e00001077983 */ /* 0x002ee20000300800 */
[-C--:B------:R-:W-:Y:S01]  /*1d7e0*/  IADD3 R15, P3, PT, R15, R2.reuse, RZ ;  /* 0x000000020f0f7210 */ /* 0x080fe20007f7e0ff */
[--C-:B------:R-:W-:Y:S01]  /*1d7f0*/  IMAD.X R13, R13, 0x1, R0.reuse, P5 ;  /* 0x000000010d0d7824 */ /* 0x100fe200028e0600 */
[----:B------:R-:W-:Y:S01]  /*1d800*/  IADD3 R11, P5, PT, R11, R2, RZ ;  /* 0x000000020b0b7210 */ /* 0x000fe20007fbe0ff */
[----:B------:R-:W-:-:S02]  /*1d810*/  IMAD.X R4, R4, 0x1, R0, P6 ;  /* 0x0000000104047824 */ /* 0x000fc400030e0600 */
[----:B------:R-:W-:Y:S04]  /*1d820*/  STL [R1+0xb80], R15 ;  /* 0x000b800f01007387 */ /* 0x000fe80000100800 */
[----:B------:R-:W4:Y:S04]  /*1d830*/  LDL.LU R61, [R1+0xb6c] ;  /* 0x000b6c00013d7983 */ /* 0x000f280000300800 */
[----:B------:R-:W-:Y:S04]  /*1d840*/  STL [R1+0xb88], R13 ;  /* 0x000b880d01007387 */ /* 0x000fe80000100800 */
[----:B------:R-:W4:Y:S04]  /*1d850*/  LDL.LU R59, [R1+0x9dc] ;  /* 0x0009dc00013b7983 */ /* 0x000f280000300800 */
[----:B------:R-:W-:Y:S04]  /*1d860*/  STL [R1+0xb78], R11 ;  /* 0x000b780b01007387 */ /* 0x000fe80000100800 */
[----:B------:R-:W4:Y:S04]  /*1d870*/  LDL.LU R57, [R1+0xb64] ;  /* 0x000b640001397983 */ /* 0x000f280000300800 */
[----:B------:R1:W-:Y:S04]  /*1d880*/  STL [R1+0x9d0], R4 ;  /* 0x0009d00401007387 */ /* 0x0003e80000100800 */
        /* <DEDUP_REMOVED lines=19> */
[----:B-1----:R-:W4:Y:S04]  /*1d9c0*/  LDL.LU R4, [R1+0xb14] ;  /* 0x000b140001047983 */ /* 0x002f280000300800 */
[----:B------:R-:W4:Y:S04]  /*1d9d0*/  LDL.LU R17, [R1+0xb30] ;  /* 0x000b300001117983 */ /* 0x000f280000300800 */
[----:B------:R-:W4:Y:S01]  /*1d9e0*/  LDL.LU R15, [R1+0xb0c] ;  /* 0x000b0c00010f7983 */ /* 0x000f220000300800 */
[----:B--2---:R-:W-:-:S05]  /*1d9f0*/  IADD3 R9, P6, PT, R9, R2, RZ ;  /* 0x0000000209097210 */ /* 0x004fca0007fde0ff */
[----:B------:R1:W-:Y:S04]  /*1da00*/  STL [R1+0xb74], R9 ;  /* 0x000b740901007387 */ /* 0x0003e80000100800 */
[----:B-1----:R-:W2:Y:S01]  /*1da10*/  LDL.LU R9, [R1+0xb28] ;  /* 0x000b280001097983 */ /* 0x002ea20000300800 */
[----:B---3--:R-:W-:-:S03]  /*1da20*/  IMAD.X R7, R7, 0x1, R0, P0 ;  /* 0x0000000107077824 */ /* 0x008fc600000e0600 */
[----:B------:R-:W3:Y:S04]  /*1da30*/  LDL.LU R13, [R1+0xb04] ;  /* 0x000b0400010d7983 */ /* 0x000ee80000300800 */
[----:B------:R-:W3:Y:S04]  /*1da40*/  LDL.LU R11, [R1+0xb20] ;  /* 0x000b2000010b7983 */ /* 0x000ee80000300800 */
[----:B------:R1:W-:Y:S04]  /*1da50*/  STL [R1+0x9e0], R7 ;  /* 0x0009e00701007387 */ /* 0x0003e80000100800 */
[----:B-1----:R-:W3:Y:S01]  /*1da60*/  LDL.LU R7, [R1+0xafc] ;  /* 0x000afc0001077983 */ /* 0x002ee20000300800 */
[-C--:B----4-:R-:W-:Y:S01]  /*1da70*/  IADD3 R61, P0, PT, R61, R2.reuse, RZ ;  /* 0x000000023d3d7210 */ /* 0x090fe20007f1e0ff */
[----:B------:R-:W-:Y:S01]  /*1da80*/  IMAD.X R59, R59, 0x1, R0, P3 ;  /* 0x000000013b3b7824 */ /* 0x000fe200018e0600 */
[----:B------:R-:W-:-:S03]  /*1da90*/  IADD3 R57, P3, PT, R57, R2, RZ ;  /* 0x0000000239397210 */ /* 0x000fc60007f7e0ff */
[----:B------:R-:W-:Y:S04]  /*1daa0*/  STL [R1+0xb6c], R61 ;  /* 0x000b6c3d01007387 */ /* 0x000fe80000100800 */
[----:B------:R-:W-:Y:S01]  /*1dab0*/  STL [R1+0x9dc], R59 ;  /* 0x0009dc3b01007387 */ /* 0x000fe20000100800 */
[----:B------:R-:W-:-:S03]  /*1dac0*/  IMAD.X R55, R55, 0x1, R0, P4 ;  /* 0x0000000137377824 */ /* 0x000fc600020e0600 */
[----:B------:R-:W-:Y:S01]  /*1dad0*/  STL [R1+0xb64], R57 ;  /* 0x000b643901007387 */ /* 0x000fe20000100800 */
[----:B------:R-:W-:-:S03]  /*1dae0*/  IADD3 R53, P4, PT, R53, R2, RZ ;  /* 0x0000000235357210 */ /* 0x000fc60007f9e0ff */
[----:B------:R-:W-:Y:S01]  /*1daf0*/  STL [R1+0x9d8], R55 ;  /* 0x0009d83701007387 */ /* 0x000fe20000100800 */
[----:B------:R-:W-:-:S03]  /*1db00*/  IMAD.X R51, R51, 0x1, R0, P5 ;  /* 0x0000000133337824 */ /* 0x000fc600028e0600 */
[----:B------:R-:W-:Y:S01]  /*1db10*/  STL [R1+0xb5c], R53 ;  /* 0x000b5c3501007387 */ /* 0x000fe20000100800 */
[----:B------:R-:W-:-:S03]  /*1db20*/  IADD3 R49, P5, PT, R49, R2, RZ ;  /* 0x0000000231317210 */ /* 0x000fc60007fbe0ff */
[----:B------:R-:W-:Y:S01]  /*1db30*/  STL [R1+0x9d4], R51 ;  /* 0x0009d43301007387 */ /* 0x000fe20000100800 */
[----:B------:R-:W-:-:S03]  /*1db40*/  IADD3.X R47, PT, PT, R47, R0, RZ, P6, !PT ;  /* 0x000000002f2f7210 */ /* 0x000fc600037fe4ff */
[----:B------:R-:W-:Y:S01]  /*1db50*/  STL [R1+0xb54], R49 ;  /* 0x000b543101007387 */ /* 0x000fe20000100800 */
[----:B------:R-:W-:-:S03]  /*1db60*/  IADD3 R45, P6, PT, R45, R2, RZ ;  /* 0x000000022d2d7210 */ /* 0x000fc60007fde0ff */
        /* <DEDUP_REMOVED lines=23> */
[-C--:B------:R-:W-:Y:S01]  /*1dce0*/  IADD3 R21, P0, PT, R21, R2.reuse, RZ ;  /* 0x0000000215157210 */ /* 0x080fe20007f1e0ff */
[--C-:B------:R-:W-:Y:S01]  /*1dcf0*/  IMAD.X R19, R19, 0x1, R0.reuse, P3 ;  /* 0x0000000113137824 */ /* 0x100fe200018e0600 */
[----:B------:R-:W-:Y:S01]  /*1dd00*/  IADD3 R4, P3, PT, R4, R2, RZ ;  /* 0x0000000204047210 */ /* 0x000fe20007f7e0ff */
[----:B------:R-:W-:Y:S04]  /*1dd10*/  STL [R1+0xb40], R23 ;  /* 0x000b401701007387 */ /* 0x000fe80000100800 */
[----:B------:R1:W-:Y:S04]  /*1dd20*/  STL [R1+0xb14], R4 ;  /* 0x000b140401007387 */ /* 0x0003e80000100800 */
[----:B------:R-:W-:Y:S01]  /*1dd30*/  STL [R1+0xb1c], R21 ;  /* 0x000b1c1501007387 */ /* 0x000fe20000100800 */
[----:B------:R-:W-:-:S03]  /*1dd40*/  IMAD.X R17, R17, 0x1, R0, P4 ;  /* 0x0000000111117824 */ /* 0x000fc600020e0600 */
[----:B-1----:R-:W4:Y:S01]  /*1dd50*/  LDL.LU R4, [R1+0xb18] ;  /* 0x000b180001047983 */ /* 0x002f220000300800 */
[----:B------:R-:W-:-:S03]  /*1dd60*/  IADD3 R15, P4, PT, R15, R2, RZ ;  /* 0x000000020f0f7210 */ /* 0x000fc60007f9e0ff */
[----:B------:R-:W-:Y:S01]  /*1dd70*/  STL [R1+0xb38], R19 ;  /* 0x000b381301007387 */ /* 0x000fe20000100800 */
[----:B--2---:R-:W-:Y:S01]  /*1dd80*/  IMAD.X R9, R9, 0x1, R0, P5 ;  /* 0x0000000109097824 */ /* 0x004fe200028e0600 */
[----:B---3--:R-:W-:-:S04]  /*1dd90*/  IADD3 R13, P5, PT, R13, R2, RZ ;  /* 0x000000020d0d7210 */ /* 0x008fc80007fbe0ff */
[----:B------:R1:W-:Y:S01]  /*1dda0*/  STL [R1+0xb28], R9 ;  /* 0x000b280901007387 */ /* 0x0003e20000100800 */
[----:B------:R-:W-:-:S03]  /*1ddb0*/  IMAD.X R11, R11, 0x1, R0, P6 ;  /* 0x000000010b0b7824 */ /* 0x000fc600030e0600 */
[----:B------:R-:W-:Y:S04]  /*1ddc0*/  STL [R1+0xb30], R17 ;  /* 0x000b301101007387 */ /* 0x000fe80000100800 */
[----:B-1----:R-:W2:Y:S04]  /*1ddd0*/  LDL.LU R9, [R1+0xaf4] ;  /* 0x000af40001097983 */ /* 0x002ea80000300800 */
[----:B------:R-:W-:Y:S01]  /*1dde0*/  STL [R1+0xb0c], R15 ;  /* 0x000b0c0f01007387 */ /* 0x000fe20000100800 */
[----:B------:R-:W-:-:S03]  /*1ddf0*/  IADD3 R7, P6, PT, R7, R2, RZ ;  /* 0x0000000207077210 */ /* 0x000fc60007fde0ff */
[----:B------:R-:W3:Y:S04]  /*1de00*/  LDL.LU R61, [R1+0xb10] ;  /* 0x000b1000013d7983 */ /* 0x000ee80000300800 */
[----:B------:R-:W-:Y:S04]  /*1de10*/  STL [R1+0xb04], R13 ;  /* 0x000b040d01007387 */ /* 0x000fe80000100800 */
[----:B------:R-:W3:Y:S04]  /*1de20*/  LDL.LU R59, [R1+0xaec] ;  /* 0x000aec00013b7983 */ /* 0x000ee80000300800 */
[----:B------:R-:W-:Y:S04]  /*1de30*/  STL [R1+0xb20], R11 ;  /* 0x000b200b01007387 */ /* 0x000fe80000100800 */
[----:B------:R-:W3:Y:S04]  /*1de40*/  LDL.LU R57, [R1+0xb08] ;  /* 0x000b080001397983 */ /* 0x000ee80000300800 */
[----:B------:R1:W-:Y:S04]  /*1de50*/  STL [R1+0xafc], R7 ;  /* 0x000afc0701007387 */ /* 0x0003e80000100800 */
[----:B------:R-:W3:Y:S04]  /*1de60*/  LDL.LU R55, [R1+0xae4] ;  /* 0x000ae40001377983 */ /* 0x000ee80000300800 */
        /* <DEDUP_REMOVED lines=18> */
[----:B-1----:R-:W3:Y:S04]  /*1df90*/  LDL.LU R7, [R1+0xab8] ;  /* 0x000ab80001077983 */ /* 0x002ee80000300800 */
[----:B------:R-:W3:Y:S01]  /*1dfa0*/  LDL.LU R17, [R1+0xa94] ;  /* 0x000a940001117983 */ /* 0x000ee20000300800 */
[----:B----4-:R-:W-:-:S03]  /*1dfb0*/  IMAD.X R4, R4, 0x1, R0, P0 ;  /* 0x0000000104047824 */ /* 0x010fc600000e0600 */
[----:B------:R-:W4:Y:S04]  /*1dfc0*/  LDL.LU R15, [R1+0xab0] ;  /* 0x000ab000010f7983 */ /* 0x000f280000300800 */
[----:B------:R1:W-:Y:S04]  /*1dfd0*/  STL [R1+0xb18], R4 ;  /* 0x000b180401007387 */ /* 0x0003e80000100800 */
[----:B-1----:R-:W4:Y:S04]  /*1dfe0*/  LDL.LU R4, [R1+0xa8c] ;  /* 0x000a8c0001047983 */ /* 0x002f280000300800 */
[----:B------:R-:W4:Y:S04]  /*1dff0*/  LDL.LU R13, [R1+0xaa8] ;  /* 0x000aa800010d7983 */ /* 0x000f280000300800 */
[----:B------:R-:W4:Y:S01]  /*1e000*/  LDL.LU R11, [R1+0xa84] ;  /* 0x000a8400010b7983 */ /* 0x000f220000300800 */
[----:B--2---:R-:W-:-:S05]  /*1e010*/  IADD3 R9, P0, PT, R9, R2, RZ ;  /* 0x0000000209097210 */ /* 0x004fca0007f1e0ff */
[----:B------:R1:W-:Y:S01]  /*1e020*/  STL [R1+0xaf4], R9 ;  /* 0x000af40901007387 */ /* 0x0003e20000100800 */
[----:B---3--:R-:W-:-:S03]  /*1e030*/  IMAD.X R61, R61, 0x1, R0, P3 ;  /* 0x000000013d3d7824 */ /* 0x008fc600018e0600 */
[----:B-1----:R-:W2:Y:S01]  /*1e040*/  LDL.LU R9, [R1+0xaa0] ;  /* 0x000aa00001097983 */ /* 0x002ea20000300800 */
        /* <DEDUP_REMOVED lines=40> */
[----:B------:R-:W-:-:S05]  /*1e2d0*/  IMAD.X R7, R7, 0x1, R0, P4 ;  /* 0x0000000107077824 */ /* 0x000fca00020e0600 */
[----:B------:R1:W-:Y:S04]  /*1e2e0*/  STL [R1+0xab8], R7 ;  /* 0x000ab80701007387 */ /* 0x0003e80000100800 */
[----:B------:R-:W-:Y:S04]  /*1e2f0*/  STL [R1+0xac0], R21 ;  /* 0x000ac01501007387 */ /* 0x000fe80000100800 */
[----:B-1----:R-:W3:Y:S01]  /*1e300*/  LDL.LU R7, [R1+0xa7c] ;  /* 0x000a7c0001077983 */ /* 0x002ee20000300800 */
[-C--:B------:R-:W-:Y:S01]  /*1e310*/  IADD3 R19, P3, PT, R19, R2.reuse, RZ ;  /* 0x0000000213137210 */ /* 0x080fe20007f7e0ff */
[----:B----4-:R-:W-:Y:S01]  /*1e320*/  IMAD.X R15, R15, 0x1, R0, P5 ;  /* 0x000000010f0f7824 */ /* 0x010fe200028e0600 */
[----:B------:R-:W-:-:S02]  /*1e330*/  IADD3 R17, P4, PT, R17, R2, RZ ;  /* 0x0000000211117210 */ /* 0x000fc40007f9e0ff */
[----:B------:R-:W-:Y:S01]  /*1e340*/  IADD3 R4, P5, PT, R4, R2, RZ ;  /* 0x0000000204047210 */ /* 0x000fe20007fbe0ff */
[----:B------:R-:W-:Y:S01]  /*1e350*/  STL [R1+0xa9c], R19 ;  /* 0x000a9c1301007387 */ /* 0x000fe20000100800 */
[----:B------:R-:W-:-:S03]  /*1e360*/  IMAD.X R13, R13, 0x1, R0, P6 ;  /* 0x000000010d0d7824 */ /* 0x000fc600030e0600 */
[----:B------:R1:W-:Y:S01]  /*1e370*/  STL [R1+0xa8c], R4 ;  /* 0x000a8c0401007387 */ /* 0x0003e20000100800 */
[----:B------:R-:W-:-:S03]  /*1e380*/  IADD3 R11, P6, PT, R11, R2, RZ ;  /* 0x000000020b0b7210 */ /* 0x000fc60007fde0ff */
[----:B------:R-:W-:Y:S04]  /*1e390*/  STL [R1+0xa94], R17 ;  /* 0x000a941101007387 */ /* 0x000fe80000100800 */
[----:B-1----:R-:W4:Y:S04]  /*1e3a0*/  LDL.LU R4, [R1+0xa98] ;  /* 0x000a980001047983 */ /* 0x002f280000300800 */
[----:B------:R-:W-:Y:S04]  /*1e3b0*/  STL [R1+0xab0], R15 ;  /* 0x000ab00f01007387 */ /* 0x000fe80000100800 */
[----:B------:R-:W4:Y:S04]  /*1e3c0*/  LDL.LU R61, [R1+0xa74] ;  /* 0x000a7400013d7983 */ /* 0x000f280000300800 */
[----:B------:R-:W-:Y:S04]  /*1e3d0*/  STL [R1+0xaa8], R13 ;  /* 0x000aa80d01007387 */ /* 0x000fe80000100800 */
[----:B------:R-:W4:Y:S04]  /*1e3e0*/  LDL.LU R59, [R1+0xa90] ;  /* 0x000a9000013b7983 */ /* 0x000f280000300800 */
[----:B------:R-:W-:Y:S04]  /*1e3f0*/  STL [R1+0xa84], R11 ;  /* 0x000a840b01007387 */ /* 0x000fe80000100800 */
[----:B------:R-:W4:Y:S01]  /*1e400*/  LDL.LU R57, [R1+0xa6c] ;  /* 0x000a6c0001397983 */ /* 0x000f220000300800 */
[----:B--2---:R-:W-:-:S05]  /*1e410*/  IADD3.X R9, PT, PT, R9, R0, RZ, P0, !PT ;  /* 0x0000000009097210 */ /* 0x004fca00007fe4ff */
[----:B------:R1:W-:Y:S04]  /*1e420*/  STL [R1+0xaa0], R9 ;  /* 0x000aa00901007387 */ /* 0x0003e80000100800 */
[----:B------:R-:W2:Y:S04]  /*1e430*/  LDL.LU R55, [R1+0xa88] ;  /* 0x000a880001377983 */ /* 0x000ea80000300800 */
        /* <DEDUP_REMOVED lines=18> */
[----:B-1----:R-:W2:Y:S04]  /*1e560*/  LDL.LU R9, [R1+0xa1c] ;  /* 0x000a1c0001097983 */ /* 0x002ea80000300800 */
[----:B------:R-:W2:Y:S04]  /*1e570*/  LDL.LU R17, [R1+0xa38] ;  /* 0x000a380001117983 */ /* 0x000ea80000300800 */
[----:B------:R-:W2:Y:S01]  /*1e580*/  LDL.LU R15, [R1+0xa14] ;  /* 0x000a1400010f7983 */ /* 0x000ea20000300800 */
[----:B---3--:R-:W-:-:S05]  /*1e590*/  IADD3 R7, P0, PT, R7, R2, RZ ;  /* 0x0000000207077210 */ /* 0x008fca0007f1e0ff */
[----:B------:R1:W-:Y:S04]  /*1e5a0*/  STL [R1+0xa7c], R7 ;  /* 0x000a7c0701007387 */ /* 0x0003e80000100800 */
[----:B-1----:R-:W3:Y:S04]  /*1e5b0*/  LDL.LU R7, [R1+0xa30] ;  /* 0x000a300001077983 */ /* 0x002ee80000300800 */
[----:B------:R-:W3:Y:S01]  /*1e5c0*/  LDL.LU R13, [R1+0xa0c] ;  /* 0x000a0c00010d7983 */ /* 0x000ee20000300800 */
[----:B----4-:R-:W-:-:S03]  /*1e5d0*/  IMAD.X R4, R4, 0x1, R0, P3 ;  /* 0x0000000104047824 */ /* 0x010fc600018e0600 */
[----:B------:R-:W4:Y:S04]  /*1e5e0*/  LDL.LU R11, [R1+0xa28] ;  /* 0x000a2800010b7983 */ /* 0x000f280000300800 */
[----:B------:R1:W-:Y:S01]  /*1e5f0*/  STL [R1+0xa98], R4 ;  /* 0x000a980401007387 */ /* 0x0003e20000100800 */
[----:B------:R-:W-:-:S03]  /*1e600*/  IADD3 R61, P3, PT, R61, R2, RZ ;  /* 0x000000023d3d7210 */ /* 0x000fc60007f7e0ff */
[----:B-1----:R-:W4:Y:S01]  /*1e610*/  LDL.LU R4, [R1+0xa04] ;  /* 0x000a040001047983 */ /* 0x002f220000300800 */
[----:B------:R-:W-:-:S03]  /*1e620*/  IMAD.X R59, R59, 0x1, R0, P4 ;  /* 0x000000013b3b7824 */ /* 0x000fc600020e0600 */
[----:B------:R-:W-:Y:S01]  /*1e630*/  STL [R1+0xa74], R61 ;  /* 0x000a743d01007387 */ /* 0x000fe20000100800 */
[----:B------:R-:W-:-:S03]  /*1e640*/  IADD3 R57, P4, PT, R57, R2, RZ ;  /* 0x0000000239397210 */ /* 0x000fc60007f9e0ff */
[----:B------:R-:W-:Y:S04]  /*1e650*/  STL [R1+0xa90], R59 ;  /* 0x000a903b01007387 */ /* 0x000fe80000100800 */
[----:B------:R-:W-:Y:S01]  /*1e660*/  STL [R1+0xa6c], R57 ;  /* 0x000a6c3901007387 */ /* 0x000fe20000100800 */
[----:B--2---:R-:W-:Y:S01]  /*1e670*/  IMAD.X R55, R55, 0x1, R0, P5 ;  /* 0x0000000137377824 */ /* 0x004fe200028e0600 */
[----:B------:R-:W-:-:S04]  /*1e680*/  IADD3 R53, P5, PT, R53, R2, RZ ;  /* 0x0000000235357210 */ /* 0x000fc80007fbe0ff */
        /* <DEDUP_REMOVED lines=32> */
[----:B------:R-:W-:Y:S01]  /*1e890*/  IMAD.X R19, R19, 0x1, R0, P4 ;  /* 0x0000000113137824 */ /* 0x000fe200020e0600 */
[----:B------:R-:W-:Y:S01]  /*1e8a0*/  IADD3 R9, P4, PT, R9, R2, RZ ;  /* 0x0000000209097210 */ /* 0x000fe20007f9e0ff */
[----:B------:R-:W-:Y:S04]  /*1e8b0*/  STL [R1+0xa48], R23 ;  /* 0x000a481701007387 */ /* 0x000fe80000100800 */
[----:B------:R1:W-:Y:S04]  /*1e8c0*/  STL [R1+0xa1c], R9 ;  /* 0x000a1c0901007387 */ /* 0x0003e80000100800 */
[----:B------:R-:W-:Y:S01]  /*1e8d0*/  STL [R1+0xa24], R21 ;  /* 0x000a241501007387 */ /* 0x000fe20000100800 */
[----:B------:R-:W-:-:S03]  /*1e8e0*/  IADD3.X R17, PT, PT, R17, R0, RZ, P5, !PT ;  /* 0x0000000011117210 */ /* 0x000fc60002ffe4ff */
[----:B-1----:R-:W2:Y:S04]  /*1e8f0*/  LDL.LU R9, [R1+0xa20] ;  /* 0x000a200001097983 */ /* 0x002ea80000300800 */
[----:B------:R-:W-:Y:S01]  /*1e900*/  STL [R1+0xa40], R19 ;  /* 0x000a401301007387 */ /* 0x000fe20000100800 */
[----:B---3--:R-:W-:-:S05]  /*1e910*/  IMAD.X R7, R7, 0x1, R0, P6 ;  /* 0x0000000107077824 */ /* 0x008fca00030e0600 */
[----:B------:R1:W-:Y:S04]  /*1e920*/  STL [R1+0xa30], R7 ;  /* 0x000a300701007387 */ /* 0x0003e80000100800 */
[----:B------:R-:W-:Y:S04]  /*1e930*/  STL [R1+0xa38], R17 ;  /* 0x000a381101007387 */ /* 0x000fe80000100800 */
[----:B-1----:R-:W3:Y:S01]  /*1e940*/  LDL.LU R7, [R1+0x9fc] ;  /* 0x0009fc0001077983 */ /* 0x002ee20000300800 */
[-C--:B------:R-:W-:Y:S02]  /*1e950*/  IADD3 R15, P5, PT, R15, R2.reuse, RZ ;  /* 0x000000020f0f7210 */ /* 0x080fe40007fbe0ff */
[----:B------:R-:W-:Y:S01]  /*1e960*/  IADD3 R13, P6, PT, R13, R2, RZ ;  /* 0x000000020d0d7210 */ /* 0x000fe20007fde0ff */
[----:B----4-:R-:W-:-:S02]  /*1e970*/  IMAD.X R11, R11, 0x1, R0, P0 ;  /* 0x000000010b0b7824 */ /* 0x010fc400000e0600 */
[----:B------:R-:W-:Y:S01]  /*1e980*/  STL [R1+0xa14], R15 ;  /* 0x000a140f01007387 */ /* 0x000fe20000100800 */
[----:B------:R-:W-:-:S03]  /*1e990*/  IADD3 R4, P0, PT, R4, R2, RZ ;  /* 0x0000000204047210 */ /* 0x000fc60007f1e0ff */
        /* <DEDUP_REMOVED lines=28> */
[----:B--2---:R-:W-:-:S05]  /*1eb60*/  IMAD.X R9, R9, 0x1, R0, P3 ;  /* 0x0000000109097824 */ /* 0x004fca00018e0600 */
[----:B------:R1:W-:Y:S04]  /*1eb70*/  STL [R1+0xa20], R9 ;  /* 0x000a200901007387 */ /* 0x0003e80000100800 */
[----:B-1----:R-:W2:Y:S04]  /*1eb80*/  LDL.LU R9, [R1+0xd8c] ;  /* 0x000d8c0001097983 */ /* 0x002ea80000300800 */
[----:B------:R-:W2:Y:S04]  /*1eb90*/  LDL.LU R13, [R1+0xda8] ;  /* 0x000da800010d7983 */ /* 0x000ea80000300800 */
[----:B------:R-:W2:Y:S01]  /*1eba0*/  LDL.LU R11, [R1+0xd84] ;  /* 0x000d8400010b7983 */ /* 0x000ea20000300800 */
[----:B---3--:R-:W-:-:S05]  /*1ebb0*/  IADD3 R7, P3, PT, R7, R2, RZ ;  /* 0x0000000207077210 */ /* 0x008fca0007f7e0ff */
[----:B------:R1:W-:Y:S04]  /*1ebc0*/  STL [R1+0x9fc], R7 ;  /* 0x0009fc0701007387 */ /* 0x0003e80000100800 */
[----:B-1----:R-:W3:Y:S01]  /*1ebd0*/  LDL.LU R7, [R1+0xda0] ;  /* 0x000da00001077983 */ /* 0x002ee20000300800 */
[----:B----4-:R-:W-:Y:S01]  /*1ebe0*/  IMAD.X R61, R61, 0x1, R0, P4 ;  /* 0x000000013d3d7824 */ /* 0x010fe200020e0600 */
        /* <DEDUP_REMOVED lines=40> */
[-C--:B------:R-:W-:Y:S01]  /*1ee70*/  IADD3 R19, P4, PT, R19, R2.reuse, RZ ;  /* 0x0000000213137210 */ /* 0x080fe20007f9e0ff */
[----:B------:R-:W-:Y:S01]  /*1ee80*/  IMAD.X R4, R4, 0x1, R0, P5 ;  /* 0x0000000104047824 */ /* 0x000fe200028e0600 */
[----:B------:R-:W-:-:S04]  /*1ee90*/  IADD3 R17, P5, PT, R17, R2, RZ ;  /* 0x0000000211117210 */ /* 0x000fc80007fbe0ff */
[----:B------:R1:W-:Y:S01]  /*1eea0*/  STL [R1+0xdb8], R4 ;  /* 0x000db80401007387 */ /* 0x0003e20000100800 */
[----:B------:R-:W-:-:S03]  /*1eeb0*/  IMAD.X R15, R15, 0x1, R0, P6 ;  /* 0x000000010f0f7824 */ /* 0x000fc600030e0600 */
[----:B------:R-:W-:Y:S04]  /*1eec0*/  STL [R1+0xdc0], R21 ;  /* 0x000dc01501007387 */ /* 0x000fe80000100800 */
[----:B-1----:R-:W4:Y:S04]  /*1eed0*/  LDL.LU R4, [R1+0xd7c] ;  /* 0x000d7c0001047983 */ /* 0x002f280000300800 */
[----:B------:R-:W-:Y:S01]  /*1eee0*/  STL [R1+0xd9c], R19 ;  /* 0x000d9c1301007387 */ /* 0x000fe20000100800 */
[----:B--2---:R-:W-:Y:S01]  /*1eef0*/  IADD3 R9, P6, PT, R9, R2, RZ ;  /* 0x0000000209097210 */ /* 0x004fe20007fde0ff */
[----:B------:R-:W-:-:S04]  /*1ef00*/  IMAD.X R13, R13, 0x1, R0, P0 ;  /* 0x000000010d0d7824 */ /* 0x000fc800000e0600 */
[----:B------:R1:W-:Y:S01]  /*1ef10*/  STL [R1+0xd8c], R9 ;  /* 0x000d8c0901007387 */ /* 0x0003e20000100800 */
[----:B------:R-:W-:-:S03]  /*1ef20*/  IADD3 R11, P0, PT, R11, R2, RZ ;  /* 0x000000020b0b7210 */ /* 0x000fc60007f1e0ff */
[----:B------:R-:W-:Y:S04]  /*1ef30*/  STL [R1+0xd94], R17 ;  /* 0x000d941101007387 */ /* 0x000fe80000100800 */
[----:B-1----:R-:W2:Y:S04]  /*1ef40*/  LDL.LU R9, [R1+0xd98] ;  /* 0x000d980001097983 */ /* 0x002ea80000300800 */
[----:B------:R-:W-:Y:S04]  /*1ef50*/  STL [R1+0xdb0], R15 ;  /* 0x000db00f01007387 */ /* 0x000fe80000100800 */
[----:B------:R-:W2:Y:S04]  /*1ef60*/  LDL.LU R61, [R1+0xd74] ;  /* 0x000d7400013d7983 */ /* 0x000ea80000300800 */
[----:B------:R-:W-:Y:S04]  /*1ef70*/  STL [R1+0xda8], R13 ;  /* 0x000da80d01007387 */ /* 0x000fe80000100800 */
[----:B------:R-:W2:Y:S04]  /*1ef80*/  LDL.LU R59, [R1+0xd90] ;  /* 0x000d9000013b7983 */ /* 0x000ea80000300800 */
[----:B------:R-:W-:Y:S01]  /*1ef90*/  STL [R1+0xd84], R11 ;  /* 0x000d840b01007387 */ /* 0x000fe20000100800 */
[----:B---3--:R-:W-:-:S03]  /*1efa0*/  IMAD.X R7, R7, 0x1, R0, P3 ;  /* 0x0000000107077824 */ /* 0x008fc600018e0600 */
        /* <DEDUP_REMOVED lines=22> */
[----:B------:R-:W3:Y:S04]  /*1f110*/  LDL.LU R17, [R1+0xd38] ;  /* 0x000d380001117983 */ /* 0x000ee80000300800 */
[----:B------:R-:W3:Y:S01]  /*1f120*/  LDL.LU R15, [R1+0xd14] ;  /* 0x000d1400010f7983 */ /* 0x000ee20000300800 */
[----:B----4-:R-:W-:-:S05]  /*1f130*/  IADD3 R4, P3, PT, R4, R2, RZ ;  /* 0x0000000204047210 */ /* 0x010fca0007f7e0ff */
[----:B------:R1:W-:Y:S04]  /*1f140*/  STL [R1+0xd7c], R4 ;  /* 0x000d7c0401007387 */ /* 0x0003e80000100800 */
[----:B-1----:R-:W4:Y:S04]  /*1f150*/  LDL.LU R4, [R1+0xd30] ;  /* 0x000d300001047983 */ /* 0x002f280000300800 */
[----:B------:R-:W4:Y:S04]  /*1f160*/  LDL.LU R13, [R1+0xd0c] ;  /* 0x000d0c00010d7983 */ /* 0x000f280000300800 */
[----:B------:R-:W4:Y:S01]  /*1f170*/  LDL.LU R11, [R1+0xd28] ;  /* 0x000d2800010b7983 */ /* 0x000f220000300800 */
[----:B--2---:R-:W-:-:S05]  /*1f180*/  IMAD.X R9, R9, 0x1, R0, P4 ;  /* 0x0000000109097824 */ /* 0x004fca00020e0600 */
[----:B------:R1:W-:Y:S01]  /*1f190*/  STL [R1+0xd98], R9 ;  /* 0x000d980901007387 */ /* 0x0003e20000100800 */
[----:B------:R-:W-:-:S03]  /*1f1a0*/  IADD3 R61, P4, PT, R61, R2, RZ ;  /* 0x000000023d3d7210 */ /* 0x000fc60007f9e0ff */
[----:B-1----:R-:W2:Y:S01]  /*1f1b0*/  LDL.LU R9, [R1+0xd04] ;  /* 0x000d040001097983 */ /* 0x002ea20000300800 */
[----:B------:R-:W-:-:S03]  /*1f1c0*/  IMAD.X R59, R59, 0x1, R0, P5 ;  /* 0x000000013b3b7824 */ /* 0x000fc600028e0600 */
[----:B------:R-:W-:Y:S01]  /*1f1d0*/  STL [R1+0xd74], R61 ;  /* 0x000d743d01007387 */ /* 0x000fe20000100800 */
[----:B---3--:R-:W-:-:S03]  /*1f1e0*/  IADD3 R57, P5, PT, R57, R2, RZ ;  /* 0x0000000239397210 */ /* 0x008fc60007fbe0ff */
        /* <DEDUP_REMOVED lines=37> */
[-C--:B------:R-:W-:Y:S01]  /*1f440*/  IADD3 R7, P5, PT, R7, R2.reuse, RZ ;  /* 0x0000000207077210 */ /* 0x080fe20007fbe0ff */
[----:B------:R-:W-:Y:S04]  /*1f450*/  STL [R1+0xd48], R23 ;  /* 0x000d481701007387 */ /* 0x000fe80000100800 */
[----:B------:R1:W-:Y:S04]  /*1f460*/  STL [R1+0xd1c], R7 ;  /* 0x000d1c0701007387 */ /* 0x0003e80000100800 */
[----:B------:R-:W-:Y:S04]  /*1f470*/  STL [R1+0xd24], R21 ;  /* 0x000d241501007387 */ /* 0x000fe80000100800 */
[----:B-1----:R-:W3:Y:S01]  /*1f480*/  LDL.LU R7, [R1+0xd20] ;  /* 0x000d200001077983 */ /* 0x002ee20000300800 */
[----:B------:R-:W-:Y:S01]  /*1f490*/  IMAD.X R17, R17, 0x1, R0, P6 ;  /* 0x0000000111117824 */ /* 0x000fe200030e0600 */
[----:B------:R-:W-:-:S02]  /*1f4a0*/  IADD3 R15, P6, PT, R15, R2, RZ ;  /* 0x000000020f0f7210 */ /* 0x000fc40007fde0ff */
[----:B------:R-:W-:Y:S01]  /*1f4b0*/  STL [R1+0xd40], R19 ;  /* 0x000d401301007387 */ /* 0x000fe20000100800 */
[----:B----4-:R-:W-:Y:S01]  /*1f4c0*/  IMAD.X R4, R4, 0x1, R0, P0 ;  /* 0x0000000104047824 */ /* 0x010fe200000e0600 */
[----:B------:R-:W-:-:S04]  /*1f4d0*/  IADD3 R13, P0, PT, R13, R2, RZ ;  /* 0x000000020d0d7210 */ /* 0x000fc80007f1e0ff */
[----:B------:R1:W-:Y:S01]  /*1f4e0*/  STL [R1+0xd30], R4 ;  /* 0x000d300401007387 */ /* 0x0003e20000100800 */
[----:B------:R-:W-:-:S03]  /*1f4f0*/  IMAD.X R11, R11, 0x1, R0, P3 ;  /* 0x000000010b0b7824 */ /* 0x000fc600018e0600 */
        /* <DEDUP_REMOVED lines=8> */
[----:B--2---:R-:W-:-:S05]  /*1f580*/  IADD3 R9, P3, PT, R9, R2, RZ ;  /* 0x0000000209097210 */ /* 0x004fca0007f7e0ff */
        /* <DEDUP_REMOVED lines=23> */
[----:B---3--:R-:W-:-:S05]  /*1f700*/  IMAD.X R7, R7, 0x1, R0, P4 ;  /* 0x0000000107077824 */ /* 0x008fca00020e0600 */
[----:B------:R1:W-:Y:S04]  /*1f710*/  STL [R1+0xd20], R7 ;  /* 0x000d200701007387 */ /* 0x0003e80000100800 */
[----:B-1----:R-:W3:Y:S04]  /*1f720*/  LDL.LU R7, [R1+0xc94] ;  /* 0x000c940001077983 */ /* 0x002ee80000300800 */
[----:B------:R-:W3:Y:S04]  /*1f730*/  LDL.LU R13, [R1+0xcb0] ;  /* 0x000cb000010d7983 */ /* 0x000ee80000300800 */
[----:B------:R-:W3:Y:S01]  /*1f740*/  LDL.LU R11, [R1+0xc8c] ;  /* 0x000c8c00010b7983 */ /* 0x000ee20000300800 */
[----:B----4-:R-:W-:-:S05]  /*1f750*/  IADD3 R4, P4, PT, R4, R2, RZ ;  /* 0x0000000204047210 */ /* 0x010fca0007f9e0ff */
[----:B------:R1:W-:Y:S01]  /*1f760*/  STL [R1+0xcfc], R4 ;  /* 0x000cfc0401007387 */ /* 0x0003e20000100800 */
[----:B------:R-:W-:-:S03]  /*1f770*/  IMAD.X R61, R61, 0x1, R0, P5 ;  /* 0x000000013d3d7824 */ /* 0x000fc600028e0600 */
[----:B-1----:R-:W4:Y:S01]  /*1f780*/  LDL.LU R4, [R1+0xca8] ;  /* 0x000ca80001047983 */ /* 0x002f220000300800 */
[----:B------:R-:W-:-:S03]  /*1f790*/  IADD3 R59, P5, PT, R59, R2, RZ ;  /* 0x000000023b3b7210 */ /* 0x000fc60007fbe0ff */
[----:B------:R-:W-:Y:S01]  /*1f7a0*/  STL [R1+0xd18], R61 ;  /* 0x000d183d01007387 */ /* 0x000fe20000100800 */
[----:B------:R-:W-:-:S03]  /*1f7b0*/  IMAD.X R57, R57, 0x1, R0, P6 ;  /* 0x0000000139397824 */ /* 0x000fc600030e0600 */
[----:B------:R-:W-:Y:S04]  /*1f7c0*/  STL [R1+0xcf4], R59 ;  /* 0x000cf43b01007387 */ /* 0x000fe80000100800 */
[----:B------:R-:W-:Y:S01]  /*1f7d0*/  STL [R1+0xd10], R57 ;  /* 0x000d103901007387 */ /* 0x000fe20000100800 */
[----:B--2---:R-:W-:Y:S01]  /*1f7e0*/  IADD3 R55, P6, PT, R55, R2, RZ ;  /* 0x0000000237377210 */ /* 0x004fe20007fde0ff */
[----:B------:R-:W-:-:S04]  /*1f7f0*/  IMAD.X R53, R53, 0x1, R0, P0 ;  /* 0x0000000135357824 */ /* 0x000fc800000e0600 */
        /* <DEDUP_REMOVED lines=39> */
[----:B-1----:R-:W2:Y:S04]  /*1fa70*/  LDL.LU R9, [R1+0xc84] ;  /* 0x000c840001097983 */ /* 0x002ea80000300800 */
[----:B------:R-:W-:Y:S01]  /*1fa80*/  STL [R1+0xca4], R19 ;  /* 0x000ca41301007387 */ /* 0x000fe20000100800 */
[----:B---3--:R-:W-:-:S05]  /*1fa90*/  IADD3 R7, P0, PT, R7, R2, RZ ;  /* 0x0000000207077210 */ /* 0x008fca0007f1e0ff */
[----:B------:R1:W-:Y:S04]  /*1faa0*/  STL [R1+0xc94], R7 ;  /* 0x000c940701007387 */ /* 0x0003e80000100800 */
[----:B------:R-:W-:Y:S04]  /*1fab0*/  STL [R1+0xc9c], R17 ;  /* 0x000c9c1101007387 */ /* 0x000fe80000100800 */
[----:B-1----:R-:W3:Y:S01]  /*1fac0*/  LDL.LU R7, [R1+0xca0] ;  /* 0x000ca00001077983 */ /* 0x002ee20000300800 */
[----:B------:R-:W-:Y:S01]  /*1fad0*/  IMAD.X R13, R13, 0x1, R0, P3 ;  /* 0x000000010d0d7824 */ /* 0x000fe200018e0600 */
[----:B------:R-:W-:-:S02]  /*1fae0*/  IADD3 R11, P3, PT, R11, R2, RZ ;  /* 0x000000020b0b7210 */ /* 0x000fc40007f7e0ff */
[----:B------:R-:W-:Y:S04]  /*1faf0*/  STL [R1+0xcb8], R15 ;  /* 0x000cb80f01007387 */ /* 0x000fe80000100800 */
[----:B------:R-:W3:Y:S04]  /*1fb00*/  LDL.LU R61, [R1+0xc7c] ;  /* 0x000c7c00013d7983 */ /* 0x000ee80000300800 */
[----:B------:R-:W-:Y:S04]  /*1fb10*/  STL [R1+0xcb0], R13 ;  /* 0x000cb00d01007387 */ /* 0x000fe80000100800 */
[----:B------:R-:W3:Y:S04]  /*1fb20*/  LDL.LU R59, [R1+0xc98] ;  /* 0x000c9800013b7983 */ /* 0x000ee80000300800 */
[----:B------:R-:W-:Y:S04]  /*1fb30*/  STL [R1+0xc8c], R11 ;  /* 0x000c8c0b01007387 */ /* 0x000fe80000100800 */
[----:B------:R-:W3:Y:S01]  /*1fb40*/  LDL.LU R57, [R1+0xc74] ;  /* 0x000c740001397983 */ /* 0x000ee20000300800 */
[----:B----4-:R-:W-:-:S05]  /*1fb50*/  IMAD.X R4, R4, 0x1, R0, P4 ;  /* 0x0000000104047824 */ /* 0x010fca00020e0600 */
        /* <DEDUP_REMOVED lines=22> */
[----:B------:R-:W4:Y:S04]  /*1fcc0*/  LDL.LU R15, [R1+0xc1c] ;  /* 0x000c1c00010f7983 */ /* 0x000f280000300800 */
[----:B------:R-:W4:Y:S01]  /*1fcd0*/  LDL.LU R13, [R1+0xc38] ;  /* 0x000c3800010d7983 */ /* 0x000f220000300800 */
[----:B--2---:R-:W-:-:S05]  /*1fce0*/  IADD3 R9, P4, PT, R9, R2, RZ ;  /* 0x0000000209097210 */ /* 0x004fca0007f9e0ff */
[----:B------:R1:W-:Y:S04]  /*1fcf0*/  STL [R1+0xc84], R9 ;  /* 0x000c840901007387 */ /* 0x0003e80000100800 */
[----:B------:R-:W2:Y:S04]  /*1fd00*/  LDL.LU R11, [R1+0xc30] ;  /* 0x000c3000010b7983 */ /* 0x000ea80000300800 */
[----:B-1----:R-:W2:Y:S01]  /*1fd10*/  LDL.LU R9, [R1+0xc14] ;  /* 0x000c140001097983 */ /* 0x002ea20000300800 */
[----:B---3--:R-:W-:-:S05]  /*1fd20*/  IMAD.X R7, R7, 0x1, R0, P5 ;  /* 0x0000000107077824 */ /* 0x008fca00028e0600 */
[----:B------:R1:W-:Y:S04]  /*1fd30*/  STL [R1+0xca0], R7 ;  /* 0x000ca00701007387 */ /* 0x0003e80000100800 */
[----:B-1----:R-:W3:Y:S01]  /*1fd40*/  LDL.LU R7, [R1+0xc28] ;  /* 0x000c280001077983 */ /* 0x002ee20000300800 */
[----:B------:R-:W-:Y:S01]  /*1fd50*/  IADD3 R61, P5, PT, R61, R2, RZ ;  /* 0x000000023d3d7210 */ /* 0x000fe20007fbe0ff */
[----:B------:R-:W-:-:S04]  /*1fd60*/  IMAD.X R59, R59, 0x1, R0, P6 ;  /* 0x000000013b3b7824 */ /* 0x000fc800030e0600 */
[----:B------:R1:W-:Y:S01]  /*1fd70*/  STL [R1+0xc7c], R61 ;  /* 0x000c7c3d01007387 */ /* 0x0003e20000100800 */
[----:B------:R-:W-:-:S03]  /*1fd80*/  IADD3 R57, P6, PT, R57, R2, RZ ;  /* 0x0000000239397210 */ /* 0x000fc60007fde0ff */
[----:B------:R0:W-:Y:S04]  /*1fd90*/  STL [R1+0xc98], R59 ;  /* 0x000c983b01007387 */ /* 0x0001e80000100800 */
[----:B------:R0:W-:Y:S01]  /*1fda0*/  STL [R1+0xc74], R57 ;  /* 0x000c743901007387 */ /* 0x0001e20000100800 */
[----:B----4-:R-:W-:Y:S02]  /*1fdb0*/  IADD3.X R55, PT, PT, R55, R0, RZ, P0, !PT ;  /* 0x0000000037377210 */ /* 0x010fe400007fe4ff */
[----:B------:R-:W-:-:S03]  /*1fdc0*/  IADD3 R53, P0, PT, R53, R2, RZ ;  /* 0x0000000235357210 */ /* 0x000fc60007f1e0ff */
[----:B------:R4:W-:Y:S01]  /*1fdd0*/  STL [R1+0xc90], R55 ;  /* 0x000c903701007387 */ /* 0x0009e20000100800 */
[----:B------:R-:W-:-:S03]  /*1fde0*/  IMAD.X R51, R51, 0x1, R0, P3 ;  /* 0x0000000133337824 */ /* 0x000fc600018e0600 */
[----:B------:R0:W-:Y:S01]  /*1fdf0*/  STL [R1+0xc6c], R53 ;  /* 0x000c6c3501007387 */ /* 0x0001e20000100800 */
        /* <DEDUP_REMOVED lines=28> */
[-C--:B------:R-:W-:Y:S01]  /*1ffc0*/  IADD3 R21, P5, PT, R21, R2.reuse, RZ ;  /* 0x0000000215157210 */ /* 0x080fe20007fbe0ff */
[--C-:B------:R-:W-:Y:S01]  /*1ffd0*/  IMAD.X R19, R19, 0x1, R0.reuse, P6 ;  /* 0x0000000113137824 */ /* 0x100fe200030e0600 */
[----:B------:R-:W-:Y:S01]  /*1ffe0*/  IADD3 R4, P6, PT, R4, R2, RZ ;  /* 0x0000000204047210 */ /* 0x000fe20007fde0ff */
[----:B------:R0:W-:Y:S01]  /*1fff0*/  STL [R1+0xc50], R23 ;  /* 0x000c501701007387 */ /* 0x0001e20000100800 */
[----:B------:R-:W-:-:S03]  /*20000*/  IMAD.X R17, R17, 0x1, R0, P0 ;  /* 0x0000000111117824 */ /* 0x000fc600000e0600 */
[----:B------:R-:W-:Y:S01]  /*20010*/  STL [R1+0xc24], R4 ;  /* 0x000c240401007387 */ /* 0x000fe20000100800 */
[----:B------:R-:W-:-:S03]  /*20020*/  IADD3 R15, P0, PT, R15, R2, RZ ;  /* 0x000000020f0f7210 */ /* 0x000fc60007f1e0ff */
[----:B------:R0:W-:Y:S01]  /*20030*/  STL [R1+0xc2c], R21 ;  /* 0x000c2c1501007387 */ /* 0x0001e20000100800 */
[----:B------:R-:W-:-:S03]  /*20040*/  IMAD.X R13, R13, 0x1, R0, P3 ;  /* 0x000000010d0d7824 */ /* 0x000fc600018e0600 */
[----:B------:R0:W-:Y:S04]  /*20050*/  STL [R1+0xc48], R19 ;  /* 0x000c481301007387 */ /* 0x0001e80000100800 */
[----:B------:R0:W-:Y:S04]  /*20060*/  STL [R1+0xc40], R17 ;  /* 0x000c401101007387 */ /* 0x0001e80000100800 */
[----:B------:R0:W-:Y:S04]  /*20070*/  STL [R1+0xc1c], R15 ;  /* 0x000c1c0f01007387 */ /* 0x0001e80000100800 */
[----:B------:R0:W-:Y:S04]  /*20080*/  STL [R1+0xc38], R13 ;  /* 0x000c380d01007387 */ /* 0x0001e80000100800 */
[----:B------:R-:W4:Y:S01]  /*20090*/  LDL.LU R73, [R1+0xc0c] ;  /* 0x000c0c0001497983 */ /* 0x000f220000300800 */
[----:B--2---:R-:W-:-:S02]  /*200a0*/  IADD3.X R11, PT, PT, R11, R0, RZ, P4, !PT ;  /* 0x000000000b0b7210 */ /* 0x004fc400027fe4ff */
[----:B------:R-:W-:-:S03]  /*200b0*/  IADD3 R9, P4, PT, R9, R2, RZ ;  /* 0x0000000209097210 */ /* 0x000fc60007f9e0ff */
[----:B------:R2:W-:Y:S04]  /*200c0*/  STL [R1+0xc30], R11 ;  /* 0x000c300b01007387 */ /* 0x0005e80000100800 */
[----:B------:R-:W4:Y:S04]  /*200d0*/  LDL.LU R71, [R1+0xc20] ;  /* 0x000c200001477983 */ /* 0x000f280000300800 */
[----:B------:R0:W-:Y:S04]  /*200e0*/  STL [R1+0xc14], R9 ;  /* 0x000c140901007387 */ /* 0x0001e80000100800 */
[----:B------:R-:W4:Y:S01]  /*200f0*/  LDL.LU R69, [R1+0xc04] ;  /* 0x000c040001457983 */ /* 0x000f220000300800 */
[----:B---3--:R-:W-:-:S05]  /*20100*/  IMAD.X R7, R7, 0x1, R0, P5 ;  /* 0x0000000107077824 */ /* 0x008fca00028e0600 */
[----:B------:R3:W-:Y:S04]  /*20110*/  STL [R1+0xc28], R7 ;  /* 0x000c280701007387 */ /* 0x0007e80000100800 */
[----:B-1----:R-:W4:Y:S04]  /*20120*/  LDL.LU R61, [R1+0xc18] ;  /* 0x000c1800013d7983 */ /* 0x002f280000300800 */
[----:B0-----:R-:W4:Y:S04]  /*20130*/  LDL.LU R59, [R1+0xbfc] ;  /* 0x000bfc00013b7983 */ /* 0x001f280000300800 */
[----:B------:R-:W4:Y:S04]  /*20140*/  LDL.LU R57, [R1+0xc10] ;  /* 0x000c100001397983 */ /* 0x000f280000300800 */
[----:B----4-:R-:W4:Y:S04]  /*20150*/  LDL.LU R55, [R1+0xbf4] ;  /* 0x000bf40001377983 */ /* 0x010f280000300800 */
        /* <DEDUP_REMOVED lines=21> */
[----:B--2---:R-:W2:Y:S04]  /*202b0*/  LDL.LU R11, [R1+0xbb0] ;  /* 0x000bb000010b7983 */ /* 0x004ea80000300800 */
[----:B------:R-:W2:Y:S04]  /*202c0*/  LDL.LU R9, [R1+0xba8] ;  /* 0x000ba80001097983 */ /* 0x000ea80000300800 */
[----:B---3--:R-:W3:Y:S01]  /*202d0*/  LDL.LU R7, [R1+0xba0] ;  /* 0x000ba00001077983 */ /* 0x008ee20000300800 */
[----:B------:R-:W-:Y:S01]  /*202e0*/  USHF.L.U32 UR15, UR60, 0x1f, URZ ;  /* 0x0000001f3c0f7899 */ /* 0x000fe200080006ff */
[----:B------:R-:W-:-:S05]  /*202f0*/  IADD3 R73, P5, PT, R73, R2, RZ ;  /* 0x0000000249497210 */ /* 0x000fca0007fbe0ff */
[----:B------:R-:W-:Y:S01]  /*20300*/  IMAD.U32 R4, RZ, RZ, UR15 ;  /* 0x0000000fff047e24 */ /* 0x000fe2000f8e00ff */
[----:B------:R0:W-:Y:S03]  /*20310*/  STL [R1+0xc0c], R73 ;  /* 0x000c0c4901007387 */ /* 0x0001e60000100800 */
[----:B------:R-:W1:Y:S01]  /*20320*/  SYNCS.PHASECHK.TRANS64.TRYWAIT P3, [UR8], R4 ;  /* 0x00000004ff0075a7 */ /* 0x000e620008061108 */
[----:B------:R-:W-:Y:S01]  /*20330*/  IMAD.X R71, R71, 0x1, R0, P6 ;  /* 0x0000000147477824 */ /* 0x000fe200030e0600 */
[----:B------:R-:W-:-:S04]  /*20340*/  IADD3 R69, P6, PT, R69, R2, RZ ;  /* 0x0000000245457210 */ /* 0x000fc80007fde0ff */
[----:B------:R0:W-:Y:S04]  /*20350*/  STL [R1+0xc20], R71 ;  /* 0x000c204701007387 */ /* 0x0001e80000100800 */
[----:B------:R0:W-:Y:S01]  /*20360*/  STL [R1+0xc04], R69 ;  /* 0x000c044501007387 */ /* 0x0001e20000100800 */
[----:B------:R-:W-:Y:S01]  /*20370*/  IMAD.X R61, R61, 0x1, R0, P0 ;  /* 0x000000013d3d7824 */ /* 0x000fe200000e0600 */
[----:B------:R-:W-:-:S04]  /*20380*/  IADD3 R59, P0, PT, R59, R2, RZ ;  /* 0x000000023b3b7210 */ /* 0x000fc80007f1e0ff */
[----:B------:R0:W-:Y:S01]  /*20390*/  STL [R1+0xc18], R61 ;  /* 0x000c183d01007387 */ /* 0x0001e20000100800 */
[----:B------:R-:W-:-:S03]  /*203a0*/  IMAD.X R57, R57, 0x1, R0, P4 ;  /* 0x0000000139397824 */ /* 0x000fc600020e0600 */
[----:B------:R0:W-:Y:S01]  /*203b0*/  STL [R1+0xbfc], R59 ;  /* 0x000bfc3b01007387 */ /* 0x0001e20000100800 */
[----:B----4-:R-:W-:-:S03]  /*203c0*/  IADD3 R55, P4, PT, R55, R2, RZ ;  /* 0x0000000237377210 */ /* 0x010fc60007f9e0ff */
        /* <DEDUP_REMOVED lines=20> */
[----:B------:R-:W-:Y:S02]  /*20510*/  IMAD.X R33, R33, 0x1, R0, P6 ;  /* 0x0000000121217824 */ /* 0x000fe400030e0600 */
        /* <DEDUP_REMOVED lines=11> */
[----:B------:R-:W-:-:S03]  /*205d0*/  IADD3.X R21, PT, PT, R21, R0, RZ, P5, !PT ;  /* 0x0000000015157210 */ /* 0x000fc60002ffe4ff */
[----:B------:R0:W-:Y:S01]  /*205e0*/  STL [R1+0xbd0], R25 ;  /* 0x000bd01901007387 */ /* 0x0001e20000100800 */
[-C--:B------:R-:W-:Y:S01]  /*205f0*/  IADD3 R19, P5, PT, R19, R2.reuse, RZ ;  /* 0x0000000213137210 */ /* 0x080fe20007fbe0ff */
[--C-:B------:R-:W-:Y:S01]  /*20600*/  IMAD.X R17, R17, 0x1, R0.reuse, P6 ;  /* 0x0000000111117824 */ /* 0x100fe200030e0600 */
[----:B------:R-:W-:Y:S01]  /*20610*/  IADD3 R15, P6, PT, R15, R2, RZ ;  /* 0x000000020f0f7210 */ /* 0x000fe20007fde0ff */
[----:B------:R0:W-:Y:S01]  /*20620*/  STL [R1+0xbb4], R23 ;  /* 0x000bb41701007387 */ /* 0x0001e20000100800 */
[----:B------:R-:W-:-:S03]  /*20630*/  IMAD.X R13, R13, 0x1, R0, P0 ;  /* 0x000000010d0d7824 */ /* 0x000fc600000e0600 */
[----:B------:R0:W-:Y:S01]  /*20640*/  STL [R1+0xbc8], R21 ;  /* 0x000bc81501007387 */ /* 0x0001e20000100800 */
[----:B--2---:R-:W-:-:S03]  /*20650*/  IMAD.X R11, R11, 0x1, R0, P4 ;  /* 0x000000010b0b7824 */ /* 0x004fc600020e0600 */
[----:B------:R0:W-:Y:S01]  /*20660*/  STL [R1+0xbac], R19 ;  /* 0x000bac1301007387 */ /* 0x0001e20000100800 */
[----:B------:R-:W-:-:S03]  /*20670*/  IMAD.X R9, R9, 0x1, R0, P5 ;  /* 0x0000000109097824 */ /* 0x000fc600028e0600 */
[----:B------:R0:W-:Y:S01]  /*20680*/  STL [R1+0xbc0], R17 ;  /* 0x000bc01101007387 */ /* 0x0001e20000100800 */
[----:B---3--:R-:W-:-:S03]  /*20690*/  IMAD.X R7, R7, 0x1, R0, P6 ;  /* 0x0000000107077824 */ /* 0x008fc600030e0600 */
[----:B------:R0:W-:Y:S04]  /*206a0*/  STL [R1+0xba4], R15 ;  /* 0x000ba40f01007387 */ /* 0x0001e80000100800 */
[----:B------:R0:W-:Y:S04]  /*206b0*/  STL [R1+0xbb8], R13 ;  /* 0x000bb80d01007387 */ /* 0x0001e80000100800 */
[----:B------:R0:W-:Y:S04]  /*206c0*/  STL [R1+0xba0], R7 ;  /* 0x000ba00701007387 */ /* 0x0001e80000100800 */
[----:B------:R0:W-:Y:S04]  /*206d0*/  STL [R1+0xbb0], R11 ;  /* 0x000bb00b01007387 */ /* 0x0001e80000100800 */
[----:B------:R0:W-:Y:S01]  /*206e0*/  STL [R1+0xba8], R9 ;  /* 0x000ba80901007387 */ /* 0x0001e20000100800 */
[----:B-1----:R-:W-:Y:S05]  /*206f0*/  @!P3 BRA `(.L_x_8) ;  /* 0x000001c80034b947 */ /* 0x002fea0003800000 */
.L_x_16:
        /* <DEDUP_REMOVED lines=67> */
[----:B------:R1:W-:Y:S04]  /*20b30*/  STL [R1+0x1e34], R80 ;  /* 0x001e345001007387 */ /* 0x0003e80000100800 */
        /* <DEDUP_REMOVED lines=34> */
[----:B-----5:R-:W-:Y:S04]  /*20d60*/  STL [R1+0x1c9c], R5 ;  /* 0x001c9c0501007387 */ /* 0x020fe80000100800 */
        /* <DEDUP_REMOVED lines=51> */
[----:B0-----:R-:W2:Y:S01]  /*210a0*/  LDL.LU R15, [R1+0x9cc] ;  /* 0x0009cc00010f7983 */ /* 0x001ea20000300800 */
[----:B-1----:R-:W-:-:S03]  /*210b0*/  PRMT R80, RZ, 0x7610, R80 ;  /* 0x00007610ff507816 */ /* 0x002fc60000000050 */
        /* <DEDUP_REMOVED lines=50> */
[----:B------:R0:W-:Y:S04]  /*213e0*/  STL.S16 [R1+0x9c8], R80 ;  /* 0x0009c85001007387 */ /* 0x0001e80000100600 */
[----:B0-----:R-:W3:Y:S01]  /*213f0*/  LDL.LU R80, [R1+0x1e34] ;  /* 0x001e340001507983 */ /* 0x001ee20000300800 */
[----:B--2---:R-:W-:Y:S01]  /*21400*/  VIADD R15, R15, 0x1 ;  /* 0x000000010f0f7836 */ /* 0x004fe20000000000 */
[----:B---3--:R-:W-:-:S05]  /*21410*/  PRMT R80, RZ, 0x7610, R80 ;  /* 0x00007610ff507816 */ /* 0x008fca0000000050 */
[----:B------:R0:W-:Y:S04]  /*21420*/  STL.S16 [R1+0x9c4], R80 ;  /* 0x0009c45001007387 */ /* 0x0001e80000100600 */
[----:B0-----:R-:W2:Y:S04]  /*21430*/  LDL.LU R80, [R1+0x1e30] ;  /* 0x001e300001507983 */ /* 0x001ea80000300800 */
[----:B------:R-:W-:Y:S01]  /*21440*/  STL [R1+0x9cc], R15 ;  /* 0x0009cc0f01007387 */ /* 0x000fe20000100800 */
[----:B--2---:R-:W-:-:S05]  /*21450*/  PRMT R80, RZ, 0x7610, R80 ;  /* 0x00007610ff507816 */ /* 0x004fca0000000050 */
[----:B------:R0:W-:Y:S04]  /*21460*/  STL.S16 [R1+0x9c0], R80 ;  /* 0x0009c05001007387 */ /* 0x0001e80000100600 */
[----:B0-----:R-:W2:Y:S02]  /*21470*/  LDL.LU R80, [R1+0x1e2c] ;  /* 0x001e2c0001507983 */ /* 0x001ea40000300800 */
        /* <DEDUP_REMOVED lines=125> */
[----:B0-----:R-:W2:Y:S01]  /*21c50*/  LDL.LU R80, [R1+0x1d84] ;  /* 0x001d840001507983 */ /* 0x001ea20000300800 */
[----:B------:R-:W-:-:S05]  /*21c60*/  PRMT R63, RZ, 0x7610, R63 ;  /* 0x00007610ff3f7816 */ /* 0x000fca000000003f */
        /* <DEDUP_REMOVED lines=43> */
[----:B------:R-:W-:Y:S02]  /*21f20*/  PRMT R0, RZ, 0x7610, R0 ;  /* 0x00007610ff007816 */ /* 0x000fe40000000000 */
[----:B------:R-:W-:-:S03]  /*21f30*/  PRMT R62, RZ, 0x7610, R62 ;  /* 0x00007610ff3e7816 */ /* 0x000fc6000000003e */
[----:B------:R-:W-:Y:S04]  /*21f40*/  STL [R1+0x19d0], R0 ;  /* 0x0019d00001007387 */ /* 0x000fe80000100800 */
        /* <DEDUP_REMOVED lines=26> */
[----:B------:R-:W-:Y:S02]  /*220f0*/  PRMT R77, RZ, 0x7610, R77 ;  /* 0x00007610ff4d7816 */ /* 0x000fe4000000004d */
[----:B------:R-:W-:Y:S02]  /*22100*/  PRMT R75, RZ, 0x7610, R75 ;  /* 0x00007610ff4b7816 */ /* 0x000fe4000000004b */
[----:B------:R-:W-:-:S02]  /*22110*/  PRMT R73, RZ, 0x7610, R73 ;  /* 0x00007610ff497816 */ /* 0x000fc40000000049 */
[----:B------:R-:W-:Y:S02]  /*22120*/  PRMT R71, RZ, 0x7610, R71 ;  /* 0x00007610ff477816 */ /* 0x000fe40000000047 */
[----:B------:R-:W-:Y:S02]  /*22130*/  PRMT R69, RZ, 0x7610, R69 ;  /* 0x00007610ff457816 */ /* 0x000fe40000000045 */
        /* <DEDUP_REMOVED lines=33> */
[----:B--2---:R-:W-:-:S05]  /*22350*/  PRMT R80, RZ, 0x7610, R80 ;  /* 0x00007610ff507816 */ /* 0x004fca0000000050 */
[----:B------:R0:W-:Y:S04]  /*22360*/  STL.S16 [R1+0x8d0], R80 ;  /* 0x0008d05001007387 */ /* 0x0001e80000100600 */
[----:B0-----:R-:W2:Y:S04]  /*22370*/  LDL.LU R80, [R1+0x1d28] ;  /* 0x001d280001507983 */ /* 0x001ea80000300800 */
[----:B------:R0:W-:Y:S04]  /*22380*/  STL.S16 [R1+0x8cc], R79 ;  /* 0x0008cc4f01007387 */ /* 0x0001e80000100600 */
[----:B0-----:R-:W3:Y:S04]  /*22390*/  LDL.LU R79, [R1+0x1d24] ;  /* 0x001d2400014f7983 */ /* 0x001ee80000300800 */
[----:B------:R0:W-:Y:S04]  /*223a0*/  STL.S16 [R1+0x8c8], R77 ;  /* 0x0008c84d01007387 */ /* 0x0001e80000100600 */
[----:B0-----:R-:W4:Y:S04]  /*223b0*/  LDL.LU R77, [R1+0x1d20] ;  /* 0x001d2000014d7983 */ /* 0x001f280000300800 */
[----:B------:R0:W-:Y:S04]  /*223c0*/  STL.S16 [R1+0x8c4], R75 ;  /* 0x0008c44b01007387 */ /* 0x0001e80000100600 */
[----:B0-----:R-:W2:Y:S04]  /*223d0*/  LDL.LU R75, [R1+0x1d1c] ;  /* 0x001d1c00014b7983 */ /* 0x001ea80000300800 */
        /* <DEDUP_REMOVED lines=58> */
[----:B------:R0:W-:Y:S01]  /*22780*/  STL.S16 [R1+0x86c], R17 ;  /* 0x00086c1101007387 */ /* 0x0001e20000100600 */
[----:B------:R-:W-:-:S03]  /*22790*/  PRMT R30, RZ, 0x7610, R30 ;  /* 0x00007610ff1e7816 */ /* 0x000fc6000000001e */
        /* <DEDUP_REMOVED lines=75> */
[----:B0-----:R-:W3:Y:S04]  /*22c50*/  LDL.LU R52, [R1+0x1c40] ;  /* 0x001c400001347983 */ /* 0x001ee80000300800 */
[----:B------:R0:W-:Y:S01]  /*22c60*/  STL.S16 [R1+0x81c], R58 ;  /* 0x00081c3a01007387 */ /* 0x0001e20000100600 */
[----:B------:R-:W-:-:S03]  /*22c70*/  PRMT R14, RZ, 0x7610, R14 ;  /* 0x00007610ff0e7816 */ /* 0x000fc6000000000e */
[----:B0-----:R-:W4:Y:S04]  /*22c80*/  LDL.LU R58, [R1+0x1c3c] ;  /* 0x001c3c00013a7983 */ /* 0x001f280000300800 */
        /* <DEDUP_REMOVED lines=61> */
[----:B--2---:R-:W-:-:S03]  /*23060*/  PRMT R80, RZ, 0x7610, R80 ;  /* 0x00007610ff507816 */ /* 0x004fc60000000050 */
[----:B0-----:R-:W2:Y:S04]  /*23070*/  LDL.LU R91, [R1+0x1be8] ;  /* 0x001be800015b7983 */ /* 0x001ea80000300800 */
[----:B------:R0:W-:Y:S01]  /*23080*/  STL.S16 [R1+0x7c4], R92 ;  /* 0x0007c45c01007387 */ /* 0x0001e20000100600 */
[----:B---3--:R-:W-:-:S03]  /*23090*/  PRMT R79, RZ, 0x7610, R79 ;  /* 0x00007610ff4f7816 */ /* 0x008fc6000000004f */
[----:B0-----:R-:W3:Y:S04]  /*230a0*/  LDL.LU R92, [R1+0x1be4] ;  /* 0x001be400015c7983 */ /* 0x001ee80000300800 */
[----:B------:R0:W-:Y:S01]  /*230b0*/  STL.S16 [R1+0x7c0], R93 ;  /* 0x0007c05d01007387 */ /* 0x0001e20000100600 */
[----:B----4-:R-:W-:Y:S02]  /*230c0*/  PRMT R77, RZ, 0x7610, R77 ;  /* 0x00007610ff4d7816 */ /* 0x010fe4000000004d */
[----:B------:R-:W-:Y:S01]  /*230d0*/  PRMT R75, RZ, 0x7610, R75 ;  /* 0x00007610ff4b7816 */ /* 0x000fe2000000004b */
[----:B0-----:R-:W3:Y:S04]  /*230e0*/  LDL.LU R93, [R1+0x1be0] ;  /* 0x001be000015d7983 */ /* 0x001ee80000300800 */
[----:B------:R0:W-:Y:S01]  /*230f0*/  STL.S16 [R1+0x7bc], R64 ;  /* 0x0007bc4001007387 */ /* 0x0001e20000100600 */
[----:B------:R-:W-:-:S02]  /*23100*/  PRMT R73, RZ, 0x7610, R73 ;  /* 0x00007610ff497816 */ /* 0x000fc40000000049 */
[----:B------:R-:W-:Y:S01]  /*23110*/  PRMT R71, RZ, 0x7610, R71 ;  /* 0x00007610ff477816 */ /* 0x000fe20000000047 */
[----:B0-----:R-:W4:Y:S04]  /*23120*/  LDL.LU R64, [R1+0x1bdc] ;  /* 0x001bdc0001407983 */ /* 0x001f280000300800 */
[----:B------:R0:W-:Y:S01]  /*23130*/  STL.S16 [R1+0x7b8], R66 ;  /* 0x0007b84201007387 */ /* 0x0001e20000100600 */
[----:B------:R-:W-:Y:S02]  /*23140*/  PRMT R69, RZ, 0x7610, R69 ;  /* 0x00007610ff457816 */ /* 0x000fe40000000045 */
[----:B------:R-:W-:Y:S01]  /*23150*/  PRMT R63, RZ, 0x7610, R63 ;  /* 0x00007610ff3f7816 */ /* 0x000fe2000000003f */
[----:B0-----:R-:W2:Y:S04]  /*23160*/  LDL.LU R66, [R1+0x1bd8] ;  /* 0x001bd80001427983 */ /* 0x001ea80000300800 */
[----:B------:R0:W-:Y:S01]  /*23170*/  STL.S16 [R1+0x7b4], R65 ;  /* 0x0007b44101007387 */ /* 0x0001e20000100600 */
[----:B------:R-:W-:-:S02]  /*23180*/  PRMT R62, RZ, 0x7610, R62 ;  /* 0x00007610ff3e7816 */ /* 0x000fc4000000003e */
[----:B------:R-:W-:Y:S01]  /*23190*/  PRMT R61, RZ, 0x7610, R61 ;  /* 0x00007610ff3d7816 */ /* 0x000fe2000000003d */
[----:B0-----:R-:W2:Y:S04]  /*231a0*/  LDL.LU R65, [R1+0x1bd4] ;  /* 0x001bd40001417983 */ /* 0x001ea80000300800 */
[----:B------:R0:W-:Y:S01]  /*231b0*/  STL.S16 [R1+0x7b0], R67 ;  /* 0x0007b04301007387 */ /* 0x0001e20000100600 */
[----:B------:R-:W-:Y:S02]  /*231c0*/  PRMT R59, RZ, 0x7610, R59 ;  /* 0x00007610ff3b7816 */ /* 0x000fe4000000003b */
[----:B------:R-:W-:Y:S01]  /*231d0*/  PRMT R57, RZ, 0x7610, R57 ;  /* 0x00007610ff397816 */ /* 0x000fe20000000039 */
[----:B0-----:R-:W2:Y:S04]  /*231e0*/  LDL.LU R67, [R1+0x1bd0] ;  /* 0x001bd00001437983 */ /* 0x001ea80000300800 */
[----:B------:R0:W-:Y:S04]  /*231f0*/  STL.S16 [R1+0x7ac], R80 ;  /* 0x0007ac5001007387 */ /* 0x0001e80000100600 */
[----:B------:R-:W-:Y:S04]  /*23200*/  STL.S16 [R1+0x7a8], R79 ;  /* 0x0007a84f01007387 */ /* 0x000fe80000100600 */
[----:B------:R-:W-:Y:S01]  /*23210*/  STL.S16 [R1+0x7a4], R77 ;  /* 0x0007a44d01007387 */ /* 0x000fe20000100600 */
[----:B------:R-:W-:Y:S01]  /*23220*/  PRMT R55, RZ, 0x7610, R55 ;  /* 0x00007610ff377816 */ /* 0x000fe20000000037 */
[----:B0-----:R-:W0:Y:S02]  /*23230*/  LDC R80, c[0x0][0x3a0] ;  /* 0x0000e800ff507b82 */ /* 0x001e240000000800 */
[----:B------:R-:W-:Y:S04]  /*23240*/  STL.S16 [R1+0x798], R75 ;  /* 0x0007984b01007387 */ /* 0x000fe80000100600 */
[----:B------:R-:W-:Y:S01]  /*23250*/  STL.S16 [R1+0x794], R73 ;  /* 0x0007944901007387 */ /* 0x000fe20000100600 */
[----:B------:R-:W-:-:S03]  /*23260*/  PRMT R53, RZ, 0x7610, R53 ;  /* 0x00007610ff357816 */ /* 0x000fc60000000035 */
[----:B------:R-:W-:Y:S01]  /*23270*/  STL.S16 [R1+0x790], R71 ;  /* 0x0007904701007387 */ /* 0x000fe20000100600 */
[----:B------:R-:W-:-:S03]  /*23280*/  PRMT R51, RZ, 0x7610, R51 ;  /* 0x00007610ff337816 */ /* 0x000fc60000000033 */
[----:B------:R-:W-:Y:S01]  /*23290*/  STL.S16 [R1+0x78c], R69 ;  /* 0x00078c4501007387 */ /* 0x000fe20000100600 */
[----:B------:R-:W-:-:S03]  /*232a0*/  PRMT R2, RZ, 0x7610, R2 ;  /* 0x00007610ff027816 */ /* 0x000fc60000000002 */
[----:B------:R-:W-:Y:S04]  /*232b0*/  STL.S16 [R1+0x788], R63 ;  /* 0x0007883f01007387 */ /* 0x000fe80000100600 */
[----:B------:R-:W-:Y:S04]  /*232c0*/  STL.S16 [R1+0x784], R62 ;  /* 0x0007843e01007387 */ /* 0x000fe80000100600 */
[----:B------:R-:W-:Y:S04]  /*232d0*/  STL.S16 [R1+0x780], R61 ;  /* 0x0007803d01007387 */ /* 0x000fe80000100600 */
[----:B------:R-:W-:Y:S01]  /*232e0*/  STL.S16 [R1+0x77c], R59 ;  /* 0x00077c3b01007387 */ /* 0x000fe20000100600 */
[----:B------:R-:W-:-:S03]  /*232f0*/  PRMT R49, RZ, 0x7610, R49 ;  /* 0x00007610ff317816 */ /* 0x000fc60000000031 */
[----:B------:R-:W-:Y:S01]  /*23300*/  STL.S16 [R1+0x778], R57 ;  /* 0x0007783901007387 */ /* 0x000fe20000100600 */
[----:B------:R-:W-:-:S03]  /*23310*/  PRMT R7, RZ, 0x7610, R7 ;  /* 0x00007610ff077816 */ /* 0x000fc60000000007 */
[----:B------:R-:W-:Y:S04]  /*23320*/  STL.S16 [R1+0x774], R55 ;  /* 0x0007743701007387 */ /* 0x000fe80000100600 */
[----:B------:R-:W-:Y:S04]  /*23330*/  STL.S16 [R1+0x768], R53 ;  /* 0x0007683501007387 */ /* 0x000fe80000100600 */
[----:B------:R-:W-:Y:S04]  /*23340*/  STL.S16 [R1+0x764], R51 ;  /* 0x0007643301007387 */ /* 0x000fe80000100600 */
[----:B------:R1:W-:Y:S04]  /*23350*/  STL.S16 [R1+0x760], R2 ;  /* 0x0007600201007387 */ /* 0x0003e80000100600 */
[----:B-1----:R-:W2:Y:S04]  /*23360*/  LDL.LU R2, [R1+0x1118] ;  /* 0x0011180001027983 */ /* 0x002ea80000300800 */
[----:B------:R-:W-:Y:S04]  /*23370*/  STL.S16 [R1+0x75c], R49 ;  /* 0x00075c3101007387 */ /* 0x000fe80000100600 */
[----:B------:R1:W-:Y:S04]  /*23380*/  STL.S16 [R1+0x758], R7 ;  /* 0x0007580701007387 */ /* 0x0003e80000100600 */
[----:B-1----:R-:W3:Y:S01]  /*23390*/  LDL.LU R7, [R1+0x111c] ;  /* 0x00111c0001077983 */ /* 0x002ee20000300800 */
[----:B------:R-:W-:-:S02]  /*233a0*/  PRMT R47, RZ, 0x7610, R47 ;  /* 0x00007610ff2f7816 */ /* 0x000fc4000000002f */
[----:B------:R-:W-:-:S03]  /*233b0*/  PRMT R0, RZ, 0x7610, R0 ;  /* 0x00007610ff007816 */ /* 0x000fc60000000000 */
[----:B------:R-:W-:Y:S04]  /*233c0*/  STL.S16 [R1+0x754], R47 ;  /* 0x0007542f01007387 */ /* 0x000fe80000100600 */
[----:B------:R1:W-:Y:S04]  /*233d0*/  STL.S16 [R1+0x750], R0 ;  /* 0x0007500001007387 */ /* 0x0003e80000100600 */
[----:B-1----:R-:W4:Y:S01]  /*233e0*/  LDL.LU R0, [R1+0x1120] ;  /* 0x0011200001007983 */ /* 0x002f220000300800 */
[----:B------:R-:W-:Y:S02]  /*233f0*/  PRMT R45, RZ, 0x7610, R45 ;  /* 0x00007610ff2d7816 */ /* 0x000fe4000000002d */
[----:B------:R-:W-:-:S02]  /*23400*/  PRMT R13, RZ, 0x7610, R13 ;  /* 0x00007610ff0d7816 */ /* 0x000fc4000000000d */
[----:B------:R-:W-:Y:S01]  /*23410*/  PRMT R43, RZ, 0x7610, R43 ;  /* 0x00007610ff2b7816 */ /* 0x000fe2000000002b */
[----:B------:R-:W-:Y:S01]  /*23420*/  STL.S16 [R1+0x74c], R45 ;  /* 0x00074c2d01007387 */ /* 0x000fe20000100600 */
[----:B------:R-:W-:Y:S02]  /*23430*/  PRMT R9, RZ, 0x7610, R9 ;  /* 0x00007610ff097816 */ /* 0x000fe40000000009 */
[----:B------:R-:W-:Y:S01]  /*23440*/  PRMT R41, RZ, 0x7610, R41 ;  /* 0x00007610ff297816 */ /* 0x000fe20000000029 */
[----:B------:R1:W-:Y:S01]  /*23450*/  STL.S16 [R1+0x738], R13 ;  /* 0x0007380d01007387 */ /* 0x0003e20000100600 */
[----:B------:R-:W-:Y:S02]  /*23460*/  PRMT R39, RZ, 0x7610, R39 ;  /* 0x00007610ff277816 */ /* 0x000fe40000000027 */
[----:B------:R-:W-:Y:S02]  /*23470*/  PRMT R37, RZ, 0x7610, R37 ;  /* 0x00007610ff257816 */ /* 0x000fe40000000025 */
[----:B------:R-:W-:Y:S01]  /*23480*/  PRMT R35, RZ, 0x7610, R35 ;  /* 0x00007610ff237816 */ /* 0x000fe20000000023 */
[----:B-1----:R-:W4:Y:S01]  /*23490*/  LDL.LU R13, [R1+0x1124] ;  /* 0x00112400010d7983 */ /* 0x002f220000300800 */
[----:B------:R-:W-:-:S03]  /*234a0*/  PRMT R33, RZ, 0x7610, R33 ;  /* 0x00007610ff217816 */ /* 0x000fc60000000021 */
[----:B------:R-:W-:Y:S01]  /*234b0*/  STL.S16 [R1+0x734], R43 ;  /* 0x0007342b01007387 */ /* 0x000fe20000100600 */
[----:B------:R-:W-:-:S03]  /*234c0*/  PRMT R31, RZ, 0x7610, R31 ;  /* 0x00007610ff1f7816 */ /* 0x000fc6000000001f */
[----:B------:R1:W-:Y:S01]  /*234d0*/  STL.S16 [R1+0x730], R9 ;  /* 0x0007300901007387 */ /* 0x0003e20000100600 */
[----:B------:R-:W-:Y:S02]  /*234e0*/  PRMT R29, RZ, 0x7610, R29 ;  /* 0x00007610ff1d7816 */ /* 0x000fe4000000001d */
[----:B------:R-:W-:Y:S02]  /*234f0*/  PRMT R27, RZ, 0x7610, R27 ;  /* 0x00007610ff1b7816 */ /* 0x000fe4000000001b */
[----:B------:R-:W-:Y:S01]  /*23500*/  PRMT R11, RZ, 0x7610, R11 ;  /* 0x00007610ff0b7816 */ /* 0x000fe2000000000b */
[----:B-1----:R-:W4:Y:S04]  /*23510*/  LDL.LU R9, [R1+0x1128] ;  /* 0x0011280001097983 */ /* 0x002f280000300800 */
[----:B------:R-:W-:Y:S04]  /*23520*/  STL.S16 [R1+0x72c], R41 ;  /* 0x00072c2901007387 */ /* 0x000fe80000100600 */
[----:B------:R-:W-:Y:S04]  /*23530*/  STL.S16 [R1+0x728], R39 ;  /* 0x0007282701007387 */ /* 0x000fe80000100600 */
[----:B------:R-:W-:Y:S04]  /*23540*/  STL.S16 [R1+0x724], R37 ;  /* 0x0007242501007387 */ /* 0x000fe80000100600 */
[----:B------:R-:W-:Y:S04]  /*23550*/  STL.S16 [R1+0x720], R35 ;  /* 0x0007202301007387 */ /* 0x000fe80000100600 */
[----:B------:R-:W-:Y:S04]  /*23560*/  STL.S16 [R1+0x708], R33 ;  /* 0x0007082101007387 */ /* 0x000fe80000100600 */
[----:B------:R-:W-:Y:S04]  /*23570*/  STL.S16 [R1+0x704], R31 ;  /* 0x0007041f01007387 */ /* 0x000fe80000100600 */
[----:B------:R-:W-:Y:S04]  /*23580*/  STL.S16 [R1+0x700], R29 ;  /* 0x0007001d01007387 */ /* 0x000fe80000100600 */
[----:B------:R-:W-:Y:S01]  /*23590*/  STL.S16 [R1+0x6fc], R27 ;  /* 0x0006fc1b01007387 */ /* 0x000fe20000100600 */
[----:B------:R-:W-:-:S03]  /*235a0*/  PRMT R25, RZ, 0x7610, R25 ;  /* 0x00007610ff197816 */ /* 0x000fc60000000019 */
[----:B------:R1:W-:Y:S01]  /*235b0*/  STL.S16 [R1+0x6f8], R11 ;  /* 0x0006f80b01007387 */ /* 0x0003e20000100600 */
[----:B------:R-:W-:Y:S02]  /*235c0*/  PRMT R23, RZ, 0x7610, R23 ;  /* 0x00007610ff177816 */ /* 0x000fe40000000017 */
[----:B------:R-:W-:Y:S02]  /*235d0*/  PRMT R21, RZ, 0x7610, R21 ;  /* 0x00007610ff157816 */ /* 0x000fe40000000015 */
[----:B------:R-:W-:Y:S01]  /*235e0*/  PRMT R19, RZ, 0x7610, R19 ;  /* 0x00007610ff137816 */ /* 0x000fe20000000013 */
[----:B-1----:R-:W4:Y:S01]  /*235f0*/  LDL.LU R11, [R1+0x112c] ;  /* 0x00112c00010b7983 */ /* 0x002f220000300800 */
[----:B------:R-:W-:Y:S02]  /*23600*/  PRMT R17, RZ, 0x7610, R17 ;  /* 0x00007610ff117816 */ /* 0x000fe40000000011 */
[----:B------:R-:W-:Y:S01]  /*23610*/  PRMT R3, RZ, 0x7610, R3 ;  /* 0x00007610ff037816 */ /* 0x000fe20000000003 */
[----:B------:R-:W-:Y:S04]  /*23620*/  STL.S16 [R1+0x6f4], R25 ;  /* 0x0006f41901007387 */ /* 0x000fe80000100600 */
[----:B------:R-:W-:Y:S04]  /*23630*/  STL.S16 [R1+0x6d8], R23 ;  /* 0x0006d81701007387 */ /* 0x000fe80000100600 */
[----:B------:R1:W-:Y:S04]  /*23640*/  STL.S16 [R1+0x6d4], R21 ;  /* 0x0006d41501007387 */ /* 0x0003e80000100600 */
[----:B------:R-:W-:Y:S04]  /*23650*/  STL.S16 [R1+0x6d0], R19 ;  /* 0x0006d01301007387 */ /* 0x000fe80000100600 */
[----:B-1----:R-:W4:Y:S04]  /*23660*/  LDL.LU R21, [R1+0x1130] ;  /* 0x0011300001157983 */ /* 0x002f280000300800 */
[----:B------:R-:W-:Y:S04]  /*23670*/  STL.S16 [R1+0x6cc], R17 ;  /* 0x0006cc1101007387 */ /* 0x000fe80000100600 */
[----:B------:R1:W-:Y:S01]  /*23680*/  STL.S16 [R1+0x6c8], R3 ;  /* 0x0006c80301007387 */ /* 0x0003e20000100600 */
[----:B------:R-:W-:-:S03]  /*23690*/  PRMT R4, RZ, 0x7610, R4 ;  /* 0x00007610ff047816 */ /* 0x000fc60000000004 */
[----:B-1----:R-:W4:Y:S04]  /*236a0*/  LDL.LU R3, [R1+0x1134] ;  /* 0x0011340001037983 */ /* 0x002f280000300800 */
[----:B------:R2:W-:Y:S01]  /*236b0*/  STL.S16 [R1+0x6c4], R4 ;  /* 0x0006c40401007387 */ /* 0x0005e20000100600 */
[----:B0-----:R-:W-:Y:S02]  /*236c0*/  IMAD R80, R15, -0x80, R80 ;  /* 0xffffff800f507824 */ /* 0x001fe400078e0250 */
[----:B------:R-:W-:Y:S02]  /*236d0*/  IMAD.MOV.U32 R17, RZ, RZ, R16 ;  /* 0x000000ffff117224 */ /* 0x000fe400078e0010 */
[----:B--2---:R-:W-:Y:S02]  /*236e0*/  IMAD.MOV.U32 R4, RZ, RZ, R2 ;  /* 0x000000ffff047224 */ /* 0x004fe400078e0002 */
[----:B------:R-:W2:Y:S04]  /*236f0*/  LDL.LU R2, [R1+0x1138] ;  /* 0x0011380001027983 */ /* 0x000ea80000300800 */
[----:B------:R-:W-:Y:S01]  /*23700*/  STL.64 [R1+0x15e0], R4 ;  /* 0x0015e00401007387 */ /* 0x000fe20000100a00 */
[----:B---3--:R-:W-:-:S04]  /*23710*/  LOP3.LUT R7, R7, R6, RZ, 0x3c, !PT ;  /* 0x0000000607077212 */ /* 0x008fc800078e3cff */
[----:B------:R-:W-:-:S04]  /*23720*/  LOP3.LUT R6, R7, R6, RZ, 0x3c, !PT ;  /* 0x0000000607067212 */ /* 0x000fc800078e3cff */
[----:B------:R-:W-:-:S05]  /*23730*/  LOP3.LUT R7, R7, R6, RZ, 0x3c, !PT ;  /* 0x0000000607077212 */ /* 0x000fca00078e3cff */
[----:B------:R0:W-:Y:S04]  /*23740*/  STL.64 [R1+0x15e8], R6 ;  /* 0x0015e80601007387 */ /* 0x0001e80000100a00 */
[----:B------:R-:W3:Y:S01]  /*23750*/  LDL.LU R15, [R1+0x113c] ;  /* 0x00113c00010f7983 */ /* 0x000ee20000300800 */
[----:B----4-:R-:W-:-:S03]  /*23760*/  IMAD.MOV.U32 R16, RZ, RZ, R0 ;  /* 0x000000ffff107224 */ /* 0x010fc600078e0000 */
[----:B------:R-:W4:Y:S01]  /*23770*/  LDL.LU R0, [R1+0x1140] ;  /* 0x0011400001007983 */ /* 0x000f220000300800 */
[----:B------:R-:W-:Y:S02]  /*23780*/  IMAD.MOV.U32 R19, RZ, RZ, R18 ;  /* 0x000000ffff137224 */ /* 0x000fe400078e0012 */
[----:B------:R-:W-:Y:S01]  /*23790*/  IMAD.MOV.U32 R29, RZ, RZ, R28 ;  /* 0x000000ffff1d7224 */ /* 0x000fe200078e001c */
[----:B------:R1:W-:Y:S01]  /*237a0*/  STL.64 [R1+0x1600], R16 ;  /* 0x0016001001007387 */ /* 0x0003e20000100a00 */
[----:B------:R-:W-:Y:S02]  /*237b0*/  IMAD.MOV.U32 R31, RZ, RZ, R30 ;  /* 0x000000ffff1f7224 */ /* 0x000fe400078e001e */
[----:B------:R-:W-:Y:S02]  /*237c0*/  IMAD.MOV.U32 R18, RZ, RZ, R13 ;  /* 0x000000ffff127224 */ /* 0x000fe400078e000d */
[----:B------:R-:W4:Y:S04]  /*237d0*/  LDL.LU R13, [R1+0x1144] ;  /* 0x00114400010d7983 */ /* 0x000f280000300800 */
[----:B------:R0:W-:Y:S01]  /*237e0*/  STL.64 [R1+0x1608], R18 ;  /* 0x0016081201007387 */ /* 0x0001e20000100a00 */
[----:B------:R-:W-:-:S03]  /*237f0*/  MOV R28, R9 ;  /* 0x00000009001c7202 */ /* 0x000fc60000000f00 */
[----:B------:R-:W4:Y:S04]  /*23800*/  LDL.LU R9, [R1+0x1148] ;  /* 0x0011480001097983 */ /* 0x000f280000300800 */
[----:B0-----:R-:W4:Y:S04]  /*23810*/  LDL.LU R7, [R1+0x114c] ;  /* 0x00114c0001077983 */ /* 0x001f280000300800 */
[----:B------:R-:W4:Y:S04]  /*23820*/  LDL.LU R6, [R1+0xfb8] ;  /* 0x000fb80001067983 */ /* 0x000f280000300800 */
[----:B------:R-:W-:Y:S04]  /*23830*/  STL [R1+0x161c], R28 ;  /* 0x00161c1c01007387 */ /* 0x000fe80000100800 */
[----:B------:R-:W-:Y:S04]  /*23840*/  STL [R1+0x1620], R28 ;  /* 0x0016201c01007387 */ /* 0x000fe80000100800 */
[----:B------:R-:W-:Y:S04]  /*23850*/  STL [R1+0x1638], R28 ;  /* 0x0016381c01007387 */ /* 0x000fe80000100800 */
[----:B------:R-:W-:Y:S04]  /*23860*/  STL [R1+0x1618], R29 ;  /* 0x0016181d01007387 */ /* 0x000fe80000100800 */
[----:B------:R-:W-:Y:S04]  /*23870*/  STL [R1+0x1624], R29 ;  /* 0x0016241d01007387 */ /* 0x000fe80000100800 */
[----:B------:R-:W-:Y:S01]  /*23880*/  STL [R1+0x1648], R29 ;  /* 0x0016481d01007387 */ /* 0x000fe20000100800 */
[----:B------:R-:W-:-:S02]  /*23890*/  IMAD.MOV.U32 R39, RZ, RZ, R38 ;  /* 0x000000ffff277224 */ /* 0x000fc400078e0026 */
[----:B------:R-:W-:Y:S02]  /*238a0*/  IMAD.MOV.U32 R30, RZ, RZ, R11 ;  /* 0x000000ffff1e7224 */ /* 0x000fe400078e000b */
[----:B------:R-:W4:Y:S01]  /*238b0*/  LDL.LU R11, [R1+0xfbc] ;  /* 0x000fbc00010b7983 */ /* 0x000f220000300800 */
[----:B------:R-:W-:-:S03]  /*238c0*/  IMAD.MOV.U32 R41, RZ, RZ, R40 ;  /* 0x000000ffff297224 */ /* 0x000fc600078e0028 */
[----:B------:R-:W4:Y:S04]  /*238d0*/  LDL.LU R5, [R1+0xfc0] ;  /* 0x000fc00001057983 */ /* 0x000f280000300800 */
[----:B------:R-:W-:Y:S04]  /*238e0*/  STL [R1+0x1658], R30 ;  /* 0x0016581e01007387 */ /* 0x000fe80000100800 */
[----:B------:R-:W-:Y:S04]  /*238f0*/  STL [R1+0x1628], R31 ;  /* 0x0016281f01007387 */ /* 0x000fe80000100800 */
[----:B------:R-:W4:Y:S01]  /*23900*/  LDL.LU R4, [R1+0xfc4] ;  /* 0x000fc40001047983 */ /* 0x000f220000300800 */
[----:B------:R-:W-:-:S05]  /*23910*/  IMAD.MOV.U32 R38, RZ, RZ, R21 ;  /* 0x000000ffff267224 */ /* 0x000fca00078e0015 */
[----:B------:R-:W-:Y:S04]  /*23920*/  STL.64 [R1+0x16a0], R38 ;  /* 0x0016a02601007387 */ /* 0x000fe80000100a00 */
[----:B-1----:R-:W4:Y:S01]  /*23930*/  LDL.LU R17, [R1+0xfc8] ;  /* 0x000fc80001117983 */ /* 0x002f220000300800 */
[----:B------:R-:W-:-:S05]  /*23940*/  IMAD.MOV.U32 R40, RZ, RZ, R3 ;  /* 0x000000ffff287224 */ /* 0x000fca00078e0003 */
[----:B------:R-:W-:Y:S04]  /*23950*/  STL.64 [R1+0x16a8], R40 ;  /* 0x0016a82801007387 */ /* 0x000fe80000100a00 */
[----:B------:R-:W4:Y:S01]  /*23960*/  LDL.LU R3, [R1+0xfcc] ;  /* 0x000fcc0001037983 */ /* 0x000f220000300800 */
[----:B------:R-:W-:Y:S02]  /*23970*/  IMAD.MOV.U32 R47, RZ, RZ, R46 ;  /* 0x000000ffff2f7224 */ /* 0x000fe400078e002e */
[----:B------:R-:W-:Y:S02]  /*23980*/  IMAD.MOV.U32 R49, RZ, RZ, R48 ;  /* 0x000000ffff317224 */ /* 0x000fe400078e0030 */
[----:B------:R-:W-:Y:S02]  /*23990*/  IMAD.MOV.U32 R55, RZ, RZ, R54 ;  /* 0x000000ffff377224 */ /* 0x000fe400078e0036 */
[----:B--2---:R-:W-:-:S02]  /*239a0*/  IMAD.MOV.U32 R46, RZ, RZ, R2 ;  /* 0x000000ffff2e7224 */ /* 0x004fc400078e0002 */
[----:B------:R-:W2:Y:S04]  /*239b0*/  LDL.LU R2, [R1+0xfd0] ;  /* 0x000fd00001027983 */ /* 0x000ea80000300800 */
[----:B------:R-:W-:Y:S01]  /*239c0*/  STL.64 [R1+0x16d0], R46 ;  /* 0x0016d02e01007387 */ /* 0x000fe20000100a00 */
[----:B---3--:R-:W-:-:S05]  /*239d0*/  IMAD.MOV.U32 R48, RZ, RZ, R15 ;  /* 0x000000ffff307224 */ /* 0x008fca00078e000f */
[----:B------:R-:W-:Y:S01]  /*239e0*/  STL.64 [R1+0x16d8], R48 ;  /* 0x0016d83001007387 */ /* 0x000fe20000100a00 */
[----:B----4-:R-:W-:-:S03]  /*239f0*/  IMAD.MOV.U32 R54, RZ, RZ, R0 ;  /* 0x000000ffff367224 */ /* 0x010fc600078e0000 */
[----:B------:R-:W3:Y:S04]  /*23a00*/  LDL.LU R0, [R1+0xfd4] ;  /* 0x000fd40001007983 */ /* 0x000ee80000300800 */
[----:B------:R-:W-:Y:S01]  /*23a10*/  STL.64 [R1+0x1720], R54 ;  /* 0x0017203601007387 */ /* 0x000fe20000100a00 */
[----:B------:R-:W-:-:S03]  /*23a20*/  MOV R57, R56 ;  /* 0x0000003800397202 */ /* 0x000fc60000000f00 */
[----:B------:R-:W4:Y:S04]  /*23a30*/  LDL.LU R16, [R1+0xfd8] ;  /* 0x000fd80001107983 */ /* 0x000f280000300800 */
[----:B------:R-:W4:Y:S01]  /*23a40*/  LDL.LU R15, [R1+0xfdc] ;  /* 0x000fdc00010f7983 */ /* 0x000f220000300800 */
[----:B------:R-:W-:Y:S02]  /*23a50*/  IMAD.MOV.U32 R56, RZ, RZ, R13 ;  /* 0x000000ffff387224 */ /* 0x000fe400078e000d */
[----:B------:R-:W-:-:S03]  /*23a60*/  IMAD.MOV.U32 R79, RZ, RZ, R78 ;  /* 0x000000ffff4f7224 */ /* 0x000fc600078e004e */
[----:B------:R-:W-:Y:S01]  /*23a70*/  STL.64 [R1+0x1728], R56 ;  /* 0x0017283801007387 */ /* 0x000fe20000100a00 */
[----:B------:R-:W-:-:S03]  /*23a80*/  IMAD.MOV.U32 R77, RZ, RZ, R76 ;  /* 0x000000ffff4d7224 */ /* 0x000fc600078e004c */
[----:B------:R-:W4:Y:S01]  /*23a90*/  LDL.LU R13, [R1+0xfe0] ;  /* 0x000fe000010d7983 */ /* 0x000f220000300800 */
[----:B------:R-:W-:Y:S02]  /*23aa0*/  IMAD.MOV.U32 R21, RZ, RZ, R20 ;  /* 0x000000ffff157224 */ /* 0x000fe400078e0014 */
[----:B------:R-:W-:Y:S02]  /*23ab0*/  IMAD.MOV.U32 R78, RZ, RZ, R9 ;  /* 0x000000ffff4e7224 */ /* 0x000fe400078e0009 */
[----:B------:R-:W-:Y:S02]  /*23ac0*/  IMAD.MOV.U32 R9, RZ, RZ, R8 ;  /* 0x000000ffff097224 */ /* 0x000fe400078e0008 */
[----:B------:R-:W-:Y:S01]  /*23ad0*/  IMAD.MOV.U32 R76, RZ, RZ, R7 ;  /* 0x000000ffff4c7224 */ /* 0x000fe200078e0007 */
[----:B------:R-:W-:Y:S01]  /*23ae0*/  STL.64 [R1+0x1520], R78 ;  /* 0x0015204e01007387 */ /* 0x000fe20000100a00 */
[----:B------:R-:W-:-:S03]  /*23af0*/  IMAD.MOV.U32 R8, RZ, RZ, R6 ;  /* 0x000000ffff087224 */ /* 0x000fc600078e0006 */
[----:B------:R-:W4:Y:S04]  /*23b00*/  LDL.LU R7, [R1+0xfe4] ;  /* 0x000fe40001077983 */ /* 0x000f280000300800 */
[----:B------:R-:W-:Y:S04]  /*23b10*/  STL.64 [R1+0x1528], R76 ;  /* 0x0015284c01007387 */ /* 0x000fe80000100a00 */
[----:B------:R-:W4:Y:S04]  /*23b20*/  LDL.LU R6, [R1+0xfe8] ;  /* 0x000fe80001067983 */ /* 0x000f280000300800 */
[----:B------:R-:W-:Y:S01]  /*23b30*/  STL.64 [R1+0x15f0], R8 ;  /* 0x0015f00801007387 */ /* 0x000fe20000100a00 */
[----:B------:R-:W-:-:S02]  /*23b40*/  IMAD.MOV.U32 R23, RZ, RZ, R22 ;  /* 0x000000ffff177224 */ /* 0x000fc400078e0016 */
[----:B------:R-:W-:Y:S02]  /*23b50*/  IMAD.MOV.U32 R33, RZ, RZ, R32 ;  /* 0x000000ffff217224 */ /* 0x000fe400078e0020 */
[----:B------:R-:W-:Y:S01]  /*23b60*/  IMAD.MOV.U32 R35, RZ, RZ, R34 ;  /* 0x000000ffff237224 */ /* 0x000fe200078e0022 */
[----:B------:R-:W-:-:S04]  /*23b70*/  LOP3.LUT R11, R11, R10, RZ, 0x3c, !PT ;  /* 0x0000000a0b0b7212 */ /* 0x000fc800078e3cff */
[----:B------:R-:W-:Y:S01]  /*23b80*/  LOP3.LUT R10, R11, R10, RZ, 0x3c, !PT ;  /* 0x0000000a0b0a7212 */ /* 0x000fe200078e3cff */
[----:B------:R-:W-:-:S03]  /*23b90*/  IMAD.MOV.U32 R20, RZ, RZ, R5 ;  /* 0x000000ffff147224 */ /* 0x000fc600078e0005 */
[----:B------:R-:W-:-:S05]  /*23ba0*/  LOP3.LUT R11, R11, R10, RZ, 0x3c, !PT ;  /* 0x0000000a0b0b7212 */ /* 0x000fca00078e3cff */
[----:B------:R0:W-:Y:S04]  /*23bb0*/  STL.64 [R1+0x15f8], R10 ;  /* 0x0015f80a01007387 */ /* 0x0001e80000100a00 */
[----:B------:R1:W-:Y:S01]  /*23bc0*/  STL.64 [R1+0x1610], R20 ;  /* 0x0016101401007387 */ /* 0x0003e20000100a00 */
[----:B------:R-:W-:-:S03]  /*23bd0*/  IMAD.MOV.U32 R22, RZ, RZ, R4 ;  /* 0x000000ffff167224 */ /* 0x000fc600078e0004 */
[----:B------:R-:W4:Y:S01]  /*23be0*/  LDL.LU R5, [R1+0xfec] ;  /* 0x000fec0001057983 */ /* 0x000f220000300800 */
[----:B------:R-:W-:-:S03]  /*23bf0*/  IMAD.MOV.U32 R43, RZ, RZ, R42 ;  /* 0x000000ffff2b7224 */ /* 0x000fc600078e002a */
[----:B------:R-:W4:Y:S01]  /*23c00*/  LDL.LU R4, [R1+0xff0] ;  /* 0x000ff00001047983 */ /* 0x000f220000300800 */
[----:B------:R-:W-:-:S03]  /*23c10*/  MOV R32, R17 ;  /* 0x0000001100207202 */ /* 0x000fc60000000f00 */
[----:B------:R0:W-:Y:S04]  /*23c20*/  STL.64 [R1+0x1630], R22 ;  /* 0x0016301601007387 */ /* 0x0001e80000100a00 */
[----:B------:R-:W-:Y:S01]  /*23c30*/  STL.64 [R1+0x1640], R32 ;  /* 0x0016402001007387 */ /* 0x000fe20000100a00 */
[----:B------:R-:W-:-:S05]  /*23c40*/  IMAD.MOV.U32 R34, RZ, RZ, R3 ;  /* 0x000000ffff227224 */ /* 0x000fca00078e0003 */
[----:B------:R-:W-:Y:S04]  /*23c50*/  STL.64 [R1+0x1650], R34 ;  /* 0x0016502201007387 */ /* 0x000fe80000100a00 */
[----:B------:R-:W4:Y:S01]  /*23c60*/  LDL.LU R3, [R1+0xff4] ;  /* 0x000ff40001037983 */ /* 0x000f220000300800 */
[----:B------:R-:W-:Y:S02]  /*23c70*/  IMAD.MOV.U32 R45, RZ, RZ, R44 ;  /* 0x000000ffff2d7224 */ /* 0x000fe400078e002c */
[----:B--2---:R-:W-:Y:S02]  /*23c80*/  IMAD.MOV.U32 R42, RZ, RZ, R2 ;  /* 0x000000ffff2a7224 */ /* 0x004fe400078e0002 */
[----:B------:R-:W2:Y:S04]  /*23c90*/  LDL.LU R2, [R1+0xff8] ;  /* 0x000ff80001027983 */ /* 0x000ea80000300800 */
[----:B------:R-:W-:Y:S01]  /*23ca0*/  STL.64 [R1+0x16b0], R42 ;  /* 0x0016b02a01007387 */ /* 0x000fe20000100a00 */
[----:B---3--:R-:W-:-:S03]  /*23cb0*/  IMAD.MOV.U32 R44, RZ, RZ, R0 ;  /* 0x000000ffff2c7224 */ /* 0x008fc600078e0000 */
[----:B------:R-:W3:Y:S01]  /*23cc0*/  LDL.LU R0, [R1+0xffc] ;  /* 0x000ffc0001007983 */ /* 0x000ee20000300800 */
[----:B------:R-:W-:Y:S02]  /*23cd0*/  IMAD.MOV.U32 R51, RZ, RZ, R50 ;  /* 0x000000ffff337224 */ /* 0x000fe400078e0032 */
[----:B------:R-:W-:Y:S02]  /*23ce0*/  IMAD.MOV.U32 R53, RZ, RZ, R52 ;  /* 0x000000ffff357224 */ /* 0x000fe400078e0034 */
[----:B----4-:R-:W-:Y:S01]  /*23cf0*/  IMAD.MOV.U32 R50, RZ, RZ, R16 ;  /* 0x000000ffff327224 */ /* 0x010fe200078e0010 */
[----:B------:R-:W-:Y:S01]  /*23d00*/  STL.64 [R1+0x16b8], R44 ;  /* 0x0016b82c01007387 */ /* 0x000fe20000100a00 */
[----:B------:R-:W-:-:S03]  /*23d10*/  IMAD.MOV.U32 R52, RZ, RZ, R15 ;  /* 0x000000ffff347224 */ /* 0x000fc600078e000f */
[----:B------:R-:W-:Y:S01]  /*23d20*/  STL.64 [R1+0x16e0], R50 ;  /* 0x0016e03201007387 */ /* 0x000fe20000100a00 */
[----:B------:R-:W-:-:S03]  /*23d30*/  IMAD.MOV.U32 R59, RZ, RZ, R58 ;  /* 0x000000ffff3b7224 */ /* 0x000fc600078e003a */
[----:B------:R-:W-:Y:S04]  /*23d40*/  STL.64 [R1+0x16e8], R52 ;  /* 0x0016e83401007387 */ /* 0x000fe80000100a00 */
[----:B------:R-:W4:Y:S04]  /*23d50*/  LDL.LU R19, [R1+0x1000] ;  /* 0x0010000001137983 */ /* 0x000f280000300800 */
[----:B------:R-:W4:Y:S01]  /*23d60*/  LDL.LU R18, [R1+0x1004] ;  /* 0x0010040001127983 */ /* 0x000f220000300800 */
[----:B------:R-:W-:Y:S01]  /*23d70*/  IMAD.MOV.U32 R58, RZ, RZ, R13 ;  /* 0x000000ffff3a7224 */ /* 0x000fe200078e000d */
[----:B------:R-:W-:-:S04]  /*23d80*/  MOV R61, R60 ;  /* 0x0000003c003d7202 */ /* 0x000fc80000000f00 */
[----:B------:R-:W-:Y:S04]  /*23d90*/  STL.64 [R1+0x1730], R58 ;  /* 0x0017303a01007387 */ /* 0x000fe80000100a00 */
[----:B------:R-:W4:Y:S01]  /*23da0*/  LDL.LU R17, [R1+0x1008] ;  /* 0x0010080001117983 */ /* 0x000f220000300800 */
[----:B------:R-:W-:Y:S02]  /*23db0*/  IMAD.MOV.U32 R75, RZ, RZ, R74 ;  /* 0x000000ffff4b7224 */ /* 0x000fe400078e004a */
[----:B------:R-:W-:Y:S02]  /*23dc0*/  IMAD.MOV.U32 R60, RZ, RZ, R7 ;  /* 0x000000ffff3c7224 */ /* 0x000fe400078e0007 */
[----:B------:R-:W-:-:S03]  /*23dd0*/  IMAD.MOV.U32 R73, RZ, RZ, R72 ;  /* 0x000000ffff497224 */ /* 0x000fc600078e0048 */
[----:B------:R-:W-:Y:S04]  /*23de0*/  STL.64 [R1+0x1738], R60 ;  /* 0x0017383c01007387 */ /* 0x000fe80000100a00 */
[----:B------:R-:W4:Y:S01]  /*23df0*/  LDL.LU R16, [R1] ;  /* 0x0000000001107983 */ /* 0x000f220000300800 */
[----:B------:R-:W-:-:S03]  /*23e00*/  IMAD.MOV.U32 R74, RZ, RZ, R6 ;  /* 0x000000ffff4a7224 */ /* 0x000fc600078e0006 */
[----:B0-----:R-:W4:Y:S04]  /*23e10*/  LDL.LU R11, [R1+0x100c] ;  /* 0x00100c00010b7983 */ /* 0x001f280000300800 */
[----:B------:R-:W4:Y:S04]  /*23e20*/  LDL.LU R10, [R1+0x8] ;  /* 0x00000800010a7983 */ /* 0x000f280000300800 */
[----:B------:R-:W4:Y:S04]  /*23e30*/  LDL.LU R9, [R1+0x1010] ;  /* 0x0010100001097983 */ /* 0x000f280000300800 */
[----:B------:R-:W-:Y:S01]  /*23e40*/  STL.64 [R1+0x1530], R74 ;  /* 0x0015304a01007387 */ /* 0x000fe20000100a00 */
[----:B------:R-:W-:-:S02]  /*23e50*/  IMAD.MOV.U32 R71, RZ, RZ, R70 ;  /* 0x000000ffff477224 */ /* 0x000fc400078e0046 */
[----:B------:R-:W-:Y:S02]  /*23e60*/  IMAD.MOV.U32 R69, RZ, RZ, R68 ;  /* 0x000000ffff457224 */ /* 0x000fe400078e0044 */
[----:B------:R-:W-:Y:S02]  /*23e70*/  IMAD.MOV.U32 R13, RZ, RZ, R12 ;  /* 0x000000ffff0d7224 */ /* 0x000fe400078e000c */
[----:B------:R-:W-:-:S05]  /*23e80*/  IMAD.MOV.U32 R72, RZ, RZ, R5 ;  /* 0x000000ffff487224 */ /* 0x000fca00078e0005 */
[----:B------:R-:W-:Y:S01]  /*23e90*/  STL.64 [R1+0x1538], R72 ;  /* 0x0015384801007387 */ /* 0x000fe20000100a00 */
[----:B------:R-:W-:-:S03]  /*23ea0*/  IMAD.MOV.U32 R70, RZ, RZ, R4 ;  /* 0x000000ffff467224 */ /* 0x000fc600078e0004 */
[----:B------:R-:W4:Y:S04]  /*23eb0*/  LDL.LU R8, [R1+0x10] ;  /* 0x0000100001087983 */ /* 0x000f280000300800 */
[----:B------:R-:W4:Y:S04]  /*23ec0*/  LDL.LU R7, [R1+0x1014] ;  /* 0x0010140001077983 */ /* 0x000f280000300800 */
[----:B------:R-:W4:Y:S04]  /*23ed0*/  LDL.LU R6, [R1+0x18] ;  /* 0x0000180001067983 */ /* 0x000f280000300800 */
[----:B------:R-:W4:Y:S04]  /*23ee0*/  LDL.LU R5, [R1+0x1018] ;  /* 0x0010180001057983 */ /* 0x000f280000300800 */
[----:B------:R-:W-:Y:S01]  /*23ef0*/  STL.64 [R1+0x1540], R70 ;  /* 0x0015404601007387 */ /* 0x000fe20000100a00 */
[----:B------:R-:W-:-:S05]  /*23f00*/  IMAD.MOV.U32 R68, RZ, RZ, R3 ;  /* 0x000000ffff447224 */ /* 0x000fca00078e0003 */
[----:B------:R-:W-:Y:S01]  /*23f10*/  STL.64 [R1+0x1548], R68 ;  /* 0x0015484401007387 */ /* 0x000fe20000100a00 */
[----:B------:R-:W-:Y:S02]  /*23f20*/  IMAD.MOV.U32 R15, RZ, RZ, R14 ;  /* 0x000000ffff0f7224 */ /* 0x000fe400078e000e */
[----:B--2---:R-:W-:-:S05]  /*23f30*/  IMAD.MOV.U32 R12, RZ, RZ, R2 ;  /* 0x000000ffff0c7224 */ /* 0x004fca00078e0002 */
[----:B------:R0:W-:Y:S04]  /*23f40*/  STL.64 [R1+0x1660], R12 ;  /* 0x0016600c01007387 */ /* 0x0001e80000100a00 */
[----:B------:R-:W2:Y:S04]  /*23f50*/  LDL.LU R4, [R1+0x20] ;  /* 0x0000200001047983 */ /* 0x000ea80000300800 */
[----:B------:R-:W2:Y:S04]  /*23f60*/  LDL.LU R3, [R1+0x101c] ;  /* 0x00101c0001037983 */ /* 0x000ea80000300800 */
[----:B------:R-:W2:Y:S01]  /*23f70*/  LDL.LU R2, [R1+0x28] ;  /* 0x0000280001027983 */ /* 0x000ea20000300800 */
[----:B---3--:R-:W-:-:S03]  /*23f80*/  MOV R14, R0 ;  /* 0x00000000000e7202 */ /* 0x008fc60000000f00 */
[----:B------:R-:W3:Y:S01]  /*23f90*/  LDL.LU R0, [R1+0x1020] ;  /* 0x0010200001007983 */ /* 0x000ee20000300800 */
[----:B------:R-:W-:Y:S02]  /*23fa0*/  IMAD.MOV.U32 R25, RZ, RZ, R24 ;  /* 0x000000ffff197224 */ /* 0x000fe400078e0018 */
[----:B------:R-:W-:Y:S01]  /*23fb0*/  IMAD.MOV.U32 R27, RZ, RZ, R26 ;  /* 0x000000ffff1b7224 */ /* 0x000fe200078e001a */
[----:B------:R-:W-:Y:S04]  /*23fc0*/  STL [R1+0x1678], R14 ;  /* 0x0016780e01007387 */ /* 0x000fe80000100800 */
[----:B------:R0:W-:Y:S01]  /*23fd0*/  STL [R1+0x1668], R15 ;  /* 0x0016680f01007387 */ /* 0x0001e20000100800 */
[----:B------:R-:W-:Y:S02]  /*23fe0*/  IMAD.MOV.U32 R37, RZ, RZ, R36 ;  /* 0x000000ffff257224 */ /* 0x000fe400078e0024 */
[----:B----4-:R-:W-:-:S02]  /*23ff0*/  IMAD.MOV.U32 R24, RZ, RZ, R19 ;  /* 0x000000ffff187224 */ /* 0x010fc400078e0013 */
[----:B------:R-:W-:-:S03]  /*24000*/  IMAD.MOV.U32 R26, RZ, RZ, R18 ;  /* 0x000000ffff1a7224 */ /* 0x000fc600078e0012 */
[----:B------:R-:W-:Y:S04]  /*24010*/  STL.64 [R1+0x1670], R24 ;  /* 0x0016701801007387 */ /* 0x000fe80000100a00 */
[----:B------:R-:W-:Y:S04]  /*24020*/  STL.64 [R1+0x1680], R26 ;  /* 0x0016801a01007387 */ /* 0x000fe80000100a00 */
[----:B-1----:R-:W4:Y:S01]  /*24030*/  LDL.LU R20, [R1+0x30] ;  /* 0x0000300001147983 */ /* 0x002f220000300800 */
[----:B------:R-:W-:-:S03]  /*24040*/  IMAD.MOV.U32 R36, RZ, RZ, R17 ;  /* 0x000000ffff247224 */ /* 0x000fc600078e0011 */
[----:B------:R-:W4:Y:S04]  /*24050*/  LDL.LU R19, [R1+0x1024] ;  /* 0x0010240001137983 */ /* 0x000f280000300800 */
[----:B------:R-:W4:Y:S04]  /*24060*/  LDL.LU R18, [R1+0x38] ;  /* 0x0000380001127983 */ /* 0x000f280000300800 */
[----:B------:R-:W4:Y:S04]  /*24070*/  LDL.LU R17, [R1+0x1028] ;  /* 0x0010280001117983 */ /* 0x000f280000300800 */
[----:B------:R-:W-:Y:S01]  /*24080*/  STL.64 [R1+0x1688], R36 ;  /* 0x0016882401007387 */ /* 0x000fe20000100a00 */
[----:B------:R-:W-:-:S03]  /*24090*/  IMAD.MOV.U32 R23, RZ, RZ, R16 ;  /* 0x000000ffff177224 */ /* 0x000fc600078e0010 */
[----:B------:R-:W4:Y:S01]  /*240a0*/  LDL.LU R16, [R1+0x40] ;  /* 0x0000400001107983 */ /* 0x000f220000300800 */
[----:B------:R-:W-:-:S03]  /*240b0*/  IMAD.MOV.U32 R22, RZ, RZ, R11 ;  /* 0x000000ffff167224 */ /* 0x000fc600078e000b */
[----:B0-----:R-:W4:Y:S01]  /*240c0*/  LDL.LU R13, [R1+0x102c] ;  /* 0x00102c00010d7983 */ /* 0x001f220000300800 */
[----:B------:R-:W-:-:S03]  /*240d0*/  IMAD.MOV.U32 R15, RZ, RZ, R10 ;  /* 0x000000ffff0f7224 */ /* 0x000fc600078e000a */
[----:B------:R-:W4:Y:S01]  /*240e0*/  LDL.LU R12, [R1+0x48] ;  /* 0x00004800010c7983 */ /* 0x000f220000300800 */
[----:B------:R-:W-:-:S03]  /*240f0*/  IMAD.MOV.U32 R14, RZ, RZ, R9 ;  /* 0x000000ffff0e7224 */ /* 0x000fc600078e0009 */
[----:B------:R-:W4:Y:S04]  /*24100*/  LDL.LU R11, [R1+0x1030] ;  /* 0x00103000010b7983 */ /* 0x000f280000300800 */
[----:B------:R-:W4:Y:S04]  /*24110*/  LDL.LU R10, [R1+0x50] ;  /* 0x00005000010a7983 */ /* 0x000f280000300800 */
[----:B------:R-:W4:Y:S04]  /*24120*/  LDL.LU R9, [R1+0x1034] ;  /* 0x0010340001097983 */ /* 0x000f280000300800 */
[----:B------:R-:W-:Y:S04]  /*24130*/  STL.64 [R1], R22 ;  /* 0x0000001601007387 */ /* 0x000fe80000100a00 */
[----:B------:R-:W-:Y:S04]  /*24140*/  STL.64 [R1+0x8], R14 ;  /* 0x0000080e01007387 */ /* 0x000fe80000100a00 */
[----:B------:R0:W-:Y:S01]  /*24150*/  STL.64 [R1+0x16c0], R14 ;  /* 0x0016c00e01007387 */ /* 0x0001e20000100a00 */
[----:B------:R-:W-:-:S02]  /*24160*/  IMAD.MOV.U32 R31, RZ, RZ, R8 ;  /* 0x000000ffff1f7224 */ /* 0x000fc400078e0008 */
[----:B------:R-:W-:Y:S02]  /*24170*/  IMAD.MOV.U32 R30, RZ, RZ, R7 ;  /* 0x000000ffff1e7224 */ /* 0x000fe400078e0007 */
[----:B------:R-:W-:Y:S01]  /*24180*/  IMAD.MOV.U32 R47, RZ, RZ, R6 ;  /* 0x000000ffff2f7224 */ /* 0x000fe200078e0006 */
[----:B------:R-:W-:-:S05]  /*24190*/  MOV R46, R5 ;  /* 0x00000005002e7202 */ /* 0x000fca0000000f00 */
[----:B------:R-:W-:Y:S04]  /*241a0*/  STL.64 [R1+0x18], R46 ;  /* 0x0000182e01007387 */ /* 0x000fe80000100a00 */
[----:B------:R-:W-:Y:S04]  /*241b0*/  STL.64 [R1+0x16f0], R46 ;  /* 0x0016f02e01007387 */ /* 0x000fe80000100a00 */
[----:B------:R-:W-:Y:S04]  /*241c0*/  STL.64 [R1+0x10], R30 ;  /* 0x0000101e01007387 */ /* 0x000fe80000100a00 */
[----:B------:R-:W-:Y:S04]  /*241d0*/  STL.64 [R1+0x16c8], R30 ;  /* 0x0016c81e01007387 */ /* 0x000fe80000100a00 */
[----:B------:R1:W-:Y:S01]  /*241e0*/  STL.64 [R1+0x1690], R22 ;  /* 0x0016901601007387 */ /* 0x0003e20000100a00 */
[----:B--2---:R-:W-:-:S02]  /*241f0*/  IMAD.MOV.U32 R49, RZ, RZ, R4 ;  /* 0x000000ffff317224 */ /* 0x004fc400078e0004 */
[----:B------:R-:W-:Y:S02]  /*24200*/  IMAD.MOV.U32 R48, RZ, RZ, R3 ;  /* 0x000000ffff307224 */ /* 0x000fe400078e0003 */
[----:B------:R-:W2:Y:S01]  /*24210*/  LDL.LU R3, [R1+0x58] ;  /* 0x0000580001037983 */ /* 0x000ea20000300800 */
[----:B------:R-:W-:-:S03]  /*24220*/  IMAD.MOV.U32 R55, RZ, RZ, R2 ;  /* 0x000000ffff377224 */ /* 0x000fc600078e0002 */
[----:B------:R-:W2:Y:S04]  /*24230*/  LDL.LU R2, [R1+0x1038] ;  /* 0x0010380001027983 */ /* 0x000ea80000300800 */
[----:B------:R-:W2:Y:S04]  /*24240*/  LDL.LU R5, [R1+0x60] ;  /* 0x0000600001057983 */ /* 0x000ea80000300800 */
[----:B------:R-:W2:Y:S04]  /*24250*/  LDL.LU R4, [R1+0x103c] ;  /* 0x00103c0001047983 */ /* 0x000ea80000300800 */
[----:B------:R-:W2:Y:S04]  /*24260*/  LDL.LU R8, [R1+0x68] ;  /* 0x0000680001087983 */ /* 0x000ea80000300800 */
[----:B------:R-:W2:Y:S04]  /*24270*/  LDL.LU R7, [R1+0x1040] ;  /* 0x0010400001077983 */ /* 0x000ea80000300800 */
[----:B------:R-:W2:Y:S01]  /*24280*/  LDL.LU R6, [R1+0x70] ;  /* 0x0000700001067983 */ /* 0x000ea20000300800 */
[----:B---3--:R-:W-:-:S03]  /*24290*/  IMAD.MOV.U32 R54, RZ, RZ, R0 ;  /* 0x000000ffff367224 */ /* 0x008fc600078e0000 */
[----:B------:R-:W3:Y:S04]  /*242a0*/  LDL.LU R0, [R1+0x1044] ;  /* 0x0010440001007983 */ /* 0x000ee80000300800 */
[----:B------:R-:W-:Y:S04]  /*242b0*/  STL.64 [R1+0x20], R48 ;  /* 0x0000203001007387 */ /* 0x000fe80000100a00 */
[----:B------:R-:W-:Y:S04]  /*242c0*/  STL.64 [R1+0x28], R54 ;  /* 0x0000283601007387 */ /* 0x000fe80000100a00 */
[----:B------:R-:W-:Y:S01]  /*242d0*/  STL.64 [R1+0x1740], R54 ;  /* 0x0017403601007387 */ /* 0x000fe20000100a00 */
[----:B----4-:R-:W-:-:S02]  /*242e0*/  IMAD.MOV.U32 R57, RZ, RZ, R20 ;  /* 0x000000ffff397224 */ /* 0x010fc400078e0014 */
[----:B------:R-:W-:-:S05]  /*242f0*/  IMAD.MOV.U32 R56, RZ, RZ, R19 ;  /* 0x000000ffff387224 */ /* 0x000fca00078e0013 */
[----:B------:R-:W-:Y:S04]  /*24300*/  STL.64 [R1+0x30], R56 ;  /* 0x0000303801007387 */ /* 0x000fe80000100a00 */
[----:B------:R-:W-:Y:S04]  /*24310*/  STL.64 [R1+0x1748], R56 ;  /* 0x0017483801007387 */ /* 0x000fe80000100a00 */
[----:B------:R-:W-:Y:S01]  /*24320*/  STL.64 [R1+0x16f8], R48 ;  /* 0x0016f83001007387 */ /* 0x000fe20000100a00 */
[----:B------:R-:W-:-:S03]  /*24330*/  IMAD.MOV.U32 R77, RZ, RZ, R16 ;  /* 0x000000ffff4d7224 */ /* 0x000fc600078e0010 */
[----:B------:R-:W4:Y:S04]  /*24340*/  LDL.LU R16, [R1+0x78] ;  /* 0x0000780001107983 */ /* 0x000f280000300800 */
[----:B0-----:R-:W4:Y:S04]  /*24350*/  LDL.LU R15, [R1+0x1048] ;  /* 0x00104800010f7983 */ /* 0x001f280000300800 */
[----:B------:R-:W4:Y:S01]  /*24360*/  LDL.LU R14, [R1+0x80] ;  /* 0x00008000010e7983 */ /* 0x000f220000300800 */
[----:B------:R-:W-:Y:S01]  /*24370*/  IMAD.MOV.U32 R76, RZ, RZ, R13 ;  /* 0x000000ffff4c7224 */ /* 0x000fe200078e000d */
[----:B------:R-:W-:Y:S01]  /*24380*/  MOV R75, R12 ;  /* 0x0000000c004b7202 */ /* 0x000fe20000000f00 */
[----:B------:R-:W-:Y:S01]  /*24390*/  IMAD.MOV.U32 R78, RZ, RZ, R17 ;  /* 0x000000ffff4e7224 */ /* 0x000fe200078e0011 */
[----:B------:R-:W4:Y:S01]  /*243a0*/  LDL.LU R13, [R1+0x104c] ;  /* 0x00104c00010d7983 */ /* 0x000f220000300800 */
[----:B------:R-:W-:-:S02]  /*243b0*/  IMAD.MOV.U32 R79, RZ, RZ, R18 ;  /* 0x000000ffff4f7224 */ /* 0x000fc400078e0012 */
[----:B------:R-:W-:Y:S01]  /*243c0*/  IMAD.MOV.U32 R74, RZ, RZ, R11 ;  /* 0x000000ffff4a7224 */ /* 0x000fe200078e000b */
[----:B------:R-:W4:Y:S01]  /*243d0*/  LDL.LU R12, [R1+0x88] ;  /* 0x00008800010c7983 */ /* 0x000f220000300800 */
[----:B------:R-:W-:Y:S02]  /*243e0*/  IMAD.MOV.U32 R73, RZ, RZ, R10 ;  /* 0x000000ffff497224 */ /* 0x000fe400078e000a */
[----:B------:R-:W-:Y:S01]  /*243f0*/  IMAD.MOV.U32 R72, RZ, RZ, R9 ;  /* 0x000000ffff487224 */ /* 0x000fe200078e0009 */
[----:B------:R-:W4:Y:S04]  /*24400*/  LDL.LU R11, [R1+0x1050] ;  /* 0x00105000010b7983 */ /* 0x000f280000300800 */
[----:B------:R-:W4:Y:S04]  /*24410*/  LDL.LU R10, [R1+0x90] ;  /* 0x00009000010a7983 */ /* 0x000f280000300800 */
[----:B------:R-:W4:Y:S04]  /*24420*/  LDL.LU R9, [R1+0x1054] ;  /* 0x0010540001097983 */ /* 0x000f280000300800 */
[----:B------:R-:W-:Y:S04]  /*24430*/  STL.64 [R1+0x38], R78 ;  /* 0x0000384e01007387 */ /* 0x000fe80000100a00 */
[----:B------:R-:W-:Y:S04]  /*24440*/  STL.64 [R1+0x1550], R78 ;  /* 0x0015504e01007387 */ /* 0x000fe80000100a00 */
[----:B------:R-:W-:Y:S04]  /*24450*/  STL.64 [R1+0x40], R76 ;  /* 0x0000404c01007387 */ /* 0x000fe80000100a00 */
[----:B------:R-:W-:Y:S04]  /*24460*/  STL.64 [R1+0x1558], R76 ;  /* 0x0015584c01007387 */ /* 0x000fe80000100a00 */
[----:B------:R-:W-:Y:S04]  /*24470*/  STL.64 [R1+0x48], R74 ;  /* 0x0000484a01007387 */ /* 0x000fe80000100a00 */
[----:B------:R-:W-:Y:S04]  /*24480*/  STL.64 [R1+0x1560], R74 ;  /* 0x0015604a01007387 */ /* 0x000fe80000100a00 */
[----:B------:R-:W-:Y:S04]  /*24490*/  STL.64 [R1+0x50], R72 ;  /* 0x0000504801007387 */ /* 0x000fe80000100a00 */
[----:B------:R-:W-:Y:S04]  /*244a0*/  STL.64 [R1+0x1568], R72 ;  /* 0x0015684801007387 */ /* 0x000fe80000100a00 */
[----:B------:R-:W4:Y:S04]  /*244b0*/  LDL.LU R24, [R1+0x98] ;  /* 0x0000980001187983 */ /* 0x000f280000300800 */
[----:B-1----:R-:W4:Y:S04]  /*244c0*/  LDL.LU R23, [R1+0x1058] ;  /* 0x0010580001177983 */ /* 0x002f280000300800 */
[----:B------:R-:W4:Y:S04]  /*244d0*/  LDL.LU R22, [R1+0xa0] ;  /* 0x0000a00001167983 */ /* 0x000f280000300800 */
[----:B------:R-:W4:Y:S01]  /*244e0*/  LDL.LU R17, [R1+0x105c] ;  /* 0x00105c0001117983 */ /* 0x000f220000300800 */
[----:B--2---:R-:W-:-:S03]  /*244f0*/  IMAD.MOV.U32 R19, RZ, RZ, R8 ;  /* 0x000000ffff137224 */ /* 0x004fc600078e0008 */
[----:B------:R-:W2:Y:S01]  /*24500*/  LDL.LU R8, [R1+0xa8] ;  /* 0x0000a80001087983 */ /* 0x000ea20000300800 */
[----:B------:R-:W-:-:S03]  /*24510*/  IMAD.MOV.U32 R18, RZ, RZ, R7 ;  /* 0x000000ffff127224 */ /* 0x000fc600078e0007 */
[----:B------:R-:W2:Y:S01]  /*24520*/  LDL.LU R7, [R1+0x1060] ;  /* 0x0010600001077983 */ /* 0x000ea20000300800 */
[----:B------:R-:W-:-:S03]  /*24530*/  IMAD.MOV.U32 R21, RZ, RZ, R6 ;  /* 0x000000ffff157224 */ /* 0x000fc600078e0006 */
[----:B------:R-:W2:Y:S01]  /*24540*/  LDL.LU R6, [R1+0xb0] ;  /* 0x0000b00001067983 */ /* 0x000ea20000300800 */
[----:B---3--:R-:W-:-:S03]  /*24550*/  IMAD.MOV.U32 R20, RZ, RZ, R0 ;  /* 0x000000ffff147224 */ /* 0x008fc600078e0000 */
[----:B------:R-:W3:Y:S04]  /*24560*/  LDL.LU R0, [R1+0x1064] ;  /* 0x0010640001007983 */ /* 0x000ee80000300800 */
[----:B------:R-:W-:Y:S04]  /*24570*/  STL.64 [R1+0x58], R2 ;  /* 0x0000580201007387 */ /* 0x000fe80000100a00 */
[----:B------:R-:W-:Y:S04]  /*24580*/  STL.64 [R1+0x1698], R2 ;  /* 0x0016980201007387 */ /* 0x000fe80000100a00 */
[----:B------:R-:W-:Y:S04]  /*24590*/  STL.64 [R1+0x60], R4 ;  /* 0x0000600401007387 */ /* 0x000fe80000100a00 */
[----:B------:R0:W-:Y:S04]  /*245a0*/  STL.64 [R1+0x1700], R4 ;  /* 0x0017000401007387 */ /* 0x0001e80000100a00 */
[----:B------:R-:W-:Y:S04]  /*245b0*/  STL.64 [R1+0x68], R18 ;  /* 0x0000681201007387 */ /* 0x000fe80000100a00 */
[----:B------:R-:W-:Y:S04]  /*245c0*/  STL.64 [R1+0x1708], R18 ;  /* 0x0017081201007387 */ /* 0x000fe80000100a00 */
[----:B------:R-:W-:Y:S04]  /*245d0*/  STL.64 [R1+0x70], R20 ;  /* 0x0000701401007387 */ /* 0x000fe80000100a00 */
[----:B------:R1:W-:Y:S01]  /*245e0*/  STL.64 [R1+0x1710], R20 ;  /* 0x0017101401007387 */ /* 0x0003e20000100a00 */
[----:B----4-:R-:W-:-:S03]  /*245f0*/  IMAD.MOV.U32 R33, RZ, RZ, R16 ;  /* 0x000000ffff217224 */ /* 0x010fc600078e0010 */
[----:B------:R-:W4:Y:S01]  /*24600*/  LDL.LU R16, [R1+0xb8] ;  /* 0x0000b80001107983 */ /* 0x000f220000300800 */
[----:B------:R-:W-:-:S03]  /*24610*/  IMAD.MOV.U32 R32, RZ, RZ, R15 ;  /* 0x000000ffff207224 */ /* 0x000fc600078e000f */
        /* <DEDUP_REMOVED lines=11> */
[----:B------:R-:W-:-:S03]  /*246d0*/  MOV R40, R9 ;  /* 0x0000000900287202 */ /* 0x000fc60000000f00 */
        /* <DEDUP_REMOVED lines=8> */
[----:B------:R-:W-:Y:S01]  /*24760*/  STL.64 [R1+0x1760], R40 ;  /* 0x0017602801007387 */ /* 0x000fe20000100a00 */
[----:B--2---:R-:W-:-:S02]  /*24770*/  IMAD.MOV.U32 R59, RZ, RZ, R8 ;  /* 0x000000ffff3b7224 */ /* 0x004fc400078e0008 */
[----:B------:R-:W-:Y:S02]  /*24780*/  IMAD.MOV.U32 R58, RZ, RZ, R7 ;  /* 0x000000ffff3a7224 */ /* 0x000fe400078e0007 */
[----:B------:R-:W2:Y:S01]  /*24790*/  LDL.LU R7, [R1+0xd8] ;  /* 0x0000d80001077983 */ /* 0x000ea20000300800 */
[----:B------:R-:W-:-:S03]  /*247a0*/  IMAD.MOV.U32 R61, RZ, RZ, R6 ;  /* 0x000000ffff3d7224 */ /* 0x000fc600078e0006 */
[----:B------:R-:W2:Y:S04]  /*247b0*/  LDL.LU R6, [R1+0x1078] ;  /* 0x0010780001067983 */ /* 0x000ea80000300800 */
[----:B------:R-:W2:Y:S04]  /*247c0*/  LDL.LU R8, [R1+0xe0] ;  /* 0x0000e00001087983 */ /* 0x000ea80000300800 */
[----:B0-----:R-:W2:Y:S04]  /*247d0*/  LDL.LU R5, [R1+0x107c] ;  /* 0x00107c0001057983 */ /* 0x001ea80000300800 */
[----:B------:R-:W2:Y:S01]  /*247e0*/  LDL.LU R4, [R1+0xe8] ;  /* 0x0000e80001047983 */ /* 0x000ea20000300800 */
[----:B---3--:R-:W-:-:S03]  /*247f0*/  IMAD.MOV.U32 R60, RZ, RZ, R0 ;  /* 0x000000ffff3c7224 */ /* 0x008fc600078e0000 */
[----:B------:R-:W3:Y:S04]  /*24800*/  LDL.LU R3, [R1+0x1080] ;  /* 0x0010800001037983 */ /* 0x000ee80000300800 */
[----:B------:R-:W3:Y:S04]  /*24810*/  LDL.LU R2, [R1+0xf0] ;  /* 0x0000f00001027983 */ /* 0x000ee80000300800 */
[----:B------:R-:W3:Y:S01]  /*24820*/  LDL.LU R0, [R1+0x1084] ;  /* 0x0010840001007983 */ /* 0x000ee20000300800 */
[----:B------:R-:W-:Y:S02]  /*24830*/  IMAD.MOV.U32 R50, RZ, RZ, R23 ;  /* 0x000000ffff327224 */ /* 0x000fe400078e0017 */
[----:B------:R-:W-:-:S02]  /*24840*/  IMAD.MOV.U32 R51, RZ, RZ, R24 ;  /* 0x000000ffff337224 */ /* 0x000fc400078e0018 */
[----:B------:R-:W-:Y:S02]  /*24850*/  IMAD.MOV.U32 R52, RZ, RZ, R17 ;  /* 0x000000ffff347224 */ /* 0x000fe400078e0011 */
[----:B------:R-:W-:Y:S01]  /*24860*/  IMAD.MOV.U32 R53, RZ, RZ, R22 ;  /* 0x000000ffff357224 */ /* 0x000fe200078e0016 */
        /* <DEDUP_REMOVED lines=8> */
[----:B------:R-:W3:Y:S01]  /*248f0*/  LDL.LU R22, [R1+0xf8] ;  /* 0x0000f80001167983 */ /* 0x000ee20000300800 */
[----:B----4-:R-:W-:-:S03]  /*24900*/  IMAD.MOV.U32 R71, RZ, RZ, R16 ;  /* 0x000000ffff477224 */ /* 0x010fc600078e0010 */
[----:B-1----:R-:W4:Y:S01]  /*24910*/  LDL.LU R21, [R1+0x1088] ;  /* 0x0010880001157983 */ /* 0x002f220000300800 */
[----:B------:R-:W-:-:S03]  /*24920*/  IMAD.MOV.U32 R70, RZ, RZ, R15 ;  /* 0x000000ffff467224 */ /* 0x000fc600078e000f */
[----:B------:R-:W4:Y:S01]  /*24930*/  LDL.LU R20, [R1+0x100] ;  /* 0x0001000001147983 */ /* 0x000f220000300800 */
[----:B------:R-:W-:-:S03]  /*24940*/  MOV R69, R14 ;  /* 0x0000000e00457202 */ /* 0x000fc60000000f00 */
[----:B------:R-:W4:Y:S04]  /*24950*/  LDL.LU R19, [R1+0x108c] ;  /* 0x00108c0001137983 */ /* 0x000f280000300800 */
[----:B------:R-:W4:Y:S04]  /*24960*/  LDL.LU R18, [R1+0x108] ;  /* 0x0001080001127983 */ /* 0x000f280000300800 */
[----:B------:R-:W4:Y:S04]  /*24970*/  LDL.LU R16, [R1+0x1090] ;  /* 0x0010900001107983 */ /* 0x000f280000300800 */
[----:B------:R-:W4:Y:S04]  /*24980*/  LDL.LU R15, [R1+0x110] ;  /* 0x00011000010f7983 */ /* 0x000f280000300800 */
[----:B------:R-:W4:Y:S01]  /*24990*/  LDL.LU R14, [R1+0x1094] ;  /* 0x00109400010e7983 */ /* 0x000f220000300800 */
[----:B------:R-:W-:-:S02]  /*249a0*/  IMAD.MOV.U32 R68, RZ, RZ, R13 ;  /* 0x000000ffff447224 */ /* 0x000fc400078e000d */
[----:B------:R-:W-:Y:S01]  /*249b0*/  IMAD.MOV.U32 R78, RZ, RZ, R11 ;  /* 0x000000ffff4e7224 */ /* 0x000fe200078e000b */
[----:B------:R-:W-:Y:S01]  /*249c0*/  STL.64 [R1+0xb8], R70 ;  /* 0x0000b84601007387 */ /* 0x000fe20000100a00 */
[----:B------:R-:W-:Y:S02]  /*249d0*/  IMAD.MOV.U32 R79, RZ, RZ, R12 ;  /* 0x000000ffff4f7224 */ /* 0x000fe400078e000c */
[----:B------:R-:W-:Y:S01]  /*249e0*/  IMAD.MOV.U32 R76, RZ, RZ, R9 ;  /* 0x000000ffff4c7224 */ /* 0x000fe200078e0009 */
[----:B------:R-:W-:Y:S01]  /*249f0*/  STL.64 [R1+0x1570], R70 ;  /* 0x0015704601007387 */ /* 0x000fe20000100a00 */
[----:B------:R-:W-:-:S03]  /*24a00*/  IMAD.MOV.U32 R77, RZ, RZ, R10 ;  /* 0x000000ffff4d7224 */ /* 0x000fc600078e000a */
[----:B------:R-:W-:Y:S04]  /*24a10*/  STL.64 [R1+0xc0], R68 ;  /* 0x0000c04401007387 */ /* 0x000fe80000100a00 */
[----:B------:R-:W-:Y:S04]  /*24a20*/  STL.64 [R1+0x1578], R68 ;  /* 0x0015784401007387 */ /* 0x000fe80000100a00 */
[----:B------:R-:W-:Y:S04]  /*24a30*/  STL.64 [R1+0xc8], R78 ;  /* 0x0000c84e01007387 */ /* 0x000fe80000100a00 */
[----:B------:R-:W-:Y:S04]  /*24a40*/  STL.64 [R1+0x1580], R78 ;  /* 0x0015804e01007387 */ /* 0x000fe80000100a00 */
[----:B------:R-:W-:Y:S04]  /*24a50*/  STL.64 [R1+0xd0], R76 ;  /* 0x0000d04c01007387 */ /* 0x000fe80000100a00 */
[----:B------:R-:W-:Y:S04]  /*24a60*/  STL.64 [R1+0x1590], R76 ;  /* 0x0015904c01007387 */ /* 0x000fe80000100a00 */
[----:B------:R-:W4:Y:S04]  /*24a70*/  LDL.LU R17, [R1+0x118] ;  /* 0x0001180001117983 */ /* 0x000f280000300800 */
[----:B------:R-:W4:Y:S04]  /*24a80*/  LDL.LU R11, [R1+0x1098] ;  /* 0x00109800010b7983 */ /* 0x000f280000300800 */
[----:B------:R-:W4:Y:S01]  /*24a90*/  LDL.LU R10, [R1+0x120] ;  /* 0x00012000010a7983 */ /* 0x000f220000300800 */
[----:B--2---:R-:W-:-:S02]  /*24aa0*/  IMAD.MOV.U32 R9, RZ, RZ, R8 ;  /* 0x000000ffff097224 */ /* 0x004fc400078e0008 */
[----:B------:R-:W-:Y:S02]  /*24ab0*/  IMAD.MOV.U32 R8, RZ, RZ, R5 ;  /* 0x000000ffff087224 */ /* 0x000fe400078e0005 */
[----:B------:R-:W2:Y:S01]  /*24ac0*/  LDL.LU R5, [R1+0x109c] ;  /* 0x00109c0001057983 */ /* 0x000ea20000300800 */
[----:B------:R-:W-:-:S03]  /*24ad0*/  IMAD.MOV.U32 R13, RZ, RZ, R4 ;  /* 0x000000ffff0d7224 */ /* 0x000fc600078e0004 */
[----:B------:R-:W2:Y:S01]  /*24ae0*/  LDL.LU R4, [R1+0x128] ;  /* 0x0001280001047983 */ /* 0x000ea20000300800 */
[----:B---3--:R-:W-:-:S03]  /*24af0*/  IMAD.MOV.U32 R12, RZ, RZ, R3 ;  /* 0x000000ffff0c7224 */ /* 0x008fc600078e0003 */
[----:B------:R-:W3:Y:S01]  /*24b00*/  LDL.LU R3, [R1+0x10a0] ;  /* 0x0010a00001037983 */ /* 0x000ee20000300800 */
[----:B------:R-:W-:-:S03]  /*24b10*/  IMAD.MOV.U32 R25, RZ, RZ, R2 ;  /* 0x000000ffff197224 */ /* 0x000fc600078e0002 */
[----:B------:R-:W3:Y:S01]  /*24b20*/  LDL.LU R2, [R1+0x130] ;  /* 0x0001300001027983 */ /* 0x000ee20000300800 */
[----:B------:R-:W-:-:S03]  /*24b30*/  IMAD.MOV.U32 R24, RZ, RZ, R0 ;  /* 0x000000ffff187224 */ /* 0x000fc600078e0000 */
[----:B------:R-:W3:Y:S04]  /*24b40*/  LDL.LU R0, [R1+0x10a4] ;  /* 0x0010a40001007983 */ /* 0x000ee80000300800 */
[----:B------:R-:W-:Y:S04]  /*24b50*/  STL.64 [R1+0xd8], R6 ;  /* 0x0000d80601007387 */ /* 0x000fe80000100a00 */
[----:B------:R-:W-:Y:S04]  /*24b60*/  STL.64 [R1+0x1788], R6 ;  /* 0x0017880601007387 */ /* 0x000fe80000100a00 */
[----:B------:R-:W-:Y:S04]  /*24b70*/  STL.64 [R1+0xe0], R8 ;  /* 0x0000e00801007387 */ /* 0x000fe80000100a00 */
[----:B------:R-:W-:Y:S04]  /*24b80*/  STL [R1+0x1790], R9 ;  /* 0x0017900901007387 */ /* 0x000fe80000100800 */
[----:B------:R-:W-:Y:S04]  /*24b90*/  STL [R1+0x1858], R8 ;  /* 0x0018580801007387 */ /* 0x000fe80000100800 */
[----:B------:R-:W-:Y:S04]  /*24ba0*/  STL.64 [R1+0xe8], R12 ;  /* 0x0000e80c01007387 */ /* 0x000fe80000100a00 */
[----:B------:R0:W-:Y:S04]  /*24bb0*/  STL.64 [R1+0x1798], R12 ;  /* 0x0017980c01007387 */ /* 0x0001e80000100a00 */
[----:B------:R-:W-:Y:S04]  /*24bc0*/  STL.64 [R1+0xf0], R24 ;  /* 0x0000f01801007387 */ /* 0x000fe80000100a00 */
[----:B------:R1:W-:Y:S01]  /*24bd0*/  STL.64 [R1+0x17a0], R24 ;  /* 0x0017a01801007387 */ /* 0x0003e20000100a00 */
[----:B------:R-:W-:-:S02]  /*24be0*/  IMAD.MOV.U32 R27, RZ, RZ, R22 ;  /* 0x000000ffff1b7224 */ /* 0x000fc400078e0016 */
[----:B----4-:R-:W-:Y:S02]  /*24bf0*/  IMAD.MOV.U32 R26, RZ, RZ, R21 ;  /* 0x000000ffff1a7224 */ /* 0x010fe400078e0015 */
[----:B------:R-:W-:Y:S02]  /*24c00*/  IMAD.MOV.U32 R42, RZ, RZ, R16 ;  /* 0x000000ffff2a7224 */ /* 0x000fe400078e0010 */
[----:B------:R-:W4:Y:S01]  /*24c10*/  LDL.LU R16, [R1+0x138] ;  /* 0x0001380001107983 */ /* 0x000f220000300800 */
[----:B------:R-:W-:-:S03]  /*24c20*/  IMAD.MOV.U32 R45, RZ, RZ, R15 ;  /* 0x000000ffff2d7224 */ /* 0x000fc600078e000f */
[----:B------:R-:W4:Y:S01]  /*24c30*/  LDL.LU R15, [R1+0x10a8] ;  /* 0x0010a800010f7983 */ /* 0x000f220000300800 */
[----:B------:R-:W-:-:S03]  /*24c40*/  IMAD.MOV.U32 R44, RZ, RZ, R14 ;  /* 0x000000ffff2c7224 */ /* 0x000fc600078e000e */
[----:B------:R-:W4:Y:S04]  /*24c50*/  LDL.LU R14, [R1+0x140] ;  /* 0x00014000010e7983 */ /* 0x000f280000300800 */
[----:B0-----:R-:W4:Y:S04]  /*24c60*/  LDL.LU R13, [R1+0x10ac] ;  /* 0x0010ac00010d7983 */ /* 0x001f280000300800 */
[----:B------:R-:W4:Y:S04]  /*24c70*/  LDL.LU R12, [R1+0x148] ;  /* 0x00014800010c7983 */ /* 0x000f280000300800 */
[----:B------:R-:W4:Y:S04]  /*24c80*/  LDL.LU R8, [R1+0x10b0] ;  /* 0x0010b00001087983 */ /* 0x000f280000300800 */
[----:B------:R-:W4:Y:S04]  /*24c90*/  LDL.LU R7, [R1+0x150] ;  /* 0x0001500001077983 */ /* 0x000f280000300800 */
[----:B------:R-:W4:Y:S01]  /*24ca0*/  LDL.LU R6, [R1+0x10b4] ;  /* 0x0010b40001067983 */ /* 0x000f220000300800 */
[----:B------:R-:W-:Y:S01]  /*24cb0*/  MOV R36, R19 ;  /* 0x0000001300247202 */ /* 0x000fe20000000f00 */
[----:B------:R-:W-:-:S02]  /*24cc0*/  IMAD.MOV.U32 R37, RZ, RZ, R20 ;  /* 0x000000ffff257224 */ /* 0x000fc400078e0014 */
[----:B------:R-:W-:Y:S01]  /*24cd0*/  IMAD.MOV.U32 R43, RZ, RZ, R18 ;  /* 0x000000ffff2b7224 */ /* 0x000fe200078e0012 */
[----:B------:R-:W-:Y:S04]  /*24ce0*/  STL.64 [R1+0xf8], R26 ;  /* 0x0000f81a01007387 */ /* 0x000fe80000100a00 */
[----:B------:R-:W-:Y:S04]  /*24cf0*/  STL.64 [R1+0x17a8], R26 ;  /* 0x0017a81a01007387 */ /* 0x000fe80000100a00 */
[----:B------:R-:W-:Y:S04]  /*24d00*/  STL.64 [R1+0x100], R36 ;  /* 0x0001002401007387 */ /* 0x000fe80000100a00 */
[----:B------:R-:W-:Y:S01]  /*24d10*/  STL.64 [R1+0x17b0], R36 ;  /* 0x0017b02401007387 */ /* 0x000fe20000100a00 */
[----:B------:R-:W-:-:S03]  /*24d20*/  IMAD.MOV.U32 R46, RZ, RZ, R11 ;  /* 0x000000ffff2e7224 */ /* 0x000fc600078e000b */
[----:B------:R-:W-:Y:S01]  /*24d30*/  STL.64 [R1+0x108], R42 ;  /* 0x0001082a01007387 */ /* 0x000fe20000100a00 */
[----:B------:R-:W-:-:S03]  /*24d40*/  IMAD.MOV.U32 R49, RZ, RZ, R10 ;  /* 0x000000ffff317224 */ /* 0x000fc600078e000a */
[----:B------:R-:W-:Y:S04]  /*24d50*/  STL.64 [R1+0x17b8], R42 ;  /* 0x0017b82a01007387 */ /* 0x000fe80000100a00 */
[----:B------:R-:W-:Y:S04]  /*24d60*/  STL.64 [R1+0x110], R44 ;  /* 0x0001102c01007387 */ /* 0x000fe80000100a00 */
[----:B------:R-:W-:Y:S04]  /*24d70*/  STL.64 [R1+0x17c0], R44 ;  /* 0x0017c02c01007387 */ /* 0x000fe80000100a00 */
[----:B------:R-:W4:Y:S04]  /*24d80*/  LDL.LU R11, [R1+0x158] ;  /* 0x00015800010b7983 */ /* 0x000f280000300800 */
[----:B------:R-:W4:Y:S04]  /*24d90*/  LDL.LU R10, [R1+0x10b8] ;  /* 0x0010b800010a7983 */ /* 0x000f280000300800 */
[----:B------:R-:W4:Y:S01]  /*24da0*/  LDL.LU R9, [R1+0x160] ;  /* 0x0001600001097983 */ /* 0x000f220000300800 */
[----:B--2---:R-:W-:-:S03]  /*24db0*/  IMAD.MOV.U32 R48, RZ, RZ, R5 ;  /* 0x000000ffff307224 */ /* 0x004fc600078e0005 */
[----:B------:R-:W2:Y:S01]  /*24dc0*/  LDL.LU R5, [R1+0x10bc] ;  /* 0x0010bc0001057983 */ /* 0x000ea20000300800 */
[----:B------:R-:W-:-:S03]  /*24dd0*/  IMAD.MOV.U32 R55, RZ, RZ, R4 ;  /* 0x000000ffff377224 */ /* 0x000fc600078e0004 */
[----:B------:R-:W2:Y:S01]  /*24de0*/  LDL.LU R4, [R1+0x168] ;  /* 0x0001680001047983 */ /* 0x000ea20000300800 */
[----:B---3--:R-:W-:-:S03]  /*24df0*/  IMAD.MOV.U32 R54, RZ, RZ, R3 ;  /* 0x000000ffff367224 */ /* 0x008fc600078e0003 */
[----:B------:R-:W3:Y:S01]  /*24e00*/  LDL.LU R3, [R1+0x10c0] ;  /* 0x0010c00001037983 */ /* 0x000ee20000300800 */
[----:B------:R-:W-:-:S03]  /*24e10*/  MOV R57, R2 ;  /* 0x0000000200397202 */ /* 0x000fc60000000f00 */
[----:B------:R-:W3:Y:S01]  /*24e20*/  LDL.LU R2, [R1+0x170] ;  /* 0x0001700001027983 */ /* 0x000ee20000300800 */
[----:B------:R-:W-:-:S03]  /*24e30*/  IMAD.MOV.U32 R56, RZ, RZ, R0 ;  /* 0x000000ffff387224 */ /* 0x000fc600078e0000 */
[----:B------:R-:W3:Y:S01]  /*24e40*/  LDL.LU R0, [R1+0x10c4] ;  /* 0x0010c40001007983 */ /* 0x000ee20000300800 */
[----:B------:R-:W-:-:S05]  /*24e50*/  IMAD.MOV.U32 R47, RZ, RZ, R17 ;  /* 0x000000ffff2f7224 */ /* 0x000fca00078e0011 */
        /* <DEDUP_REMOVED lines=23> */
[----:B------:R-:W-:-:S05]  /*24fd0*/  IMAD.MOV.U32 R75, RZ, RZ, R16 ;  /* 0x000000ffff4b7224 */ /* 0x000fca00078e0010 */
[----:B------:R-:W-:Y:S04]  /*24fe0*/  STL.64 [R1+0x138], R74 ;  /* 0x0001384a01007387 */ /* 0x000fe80000100a00 */
[----:B------:R0:W-:Y:S04]  /*24ff0*/  STL.64 [R1+0x15a0], R74 ;  /* 0x0015a04a01007387 */ /* 0x0001e80000100a00 */
[----:B------:R-:W-:Y:S04]  /*25000*/  STL.64 [R1+0x140], R72 ;  /* 0x0001404801007387 */ /* 0x000fe80000100a00 */
[----:B------:R-:W-:Y:S04]  /*25010*/  STL [R1+0x15b8], R72 ;  /* 0x0015b84801007387 */ /* 0x000fe80000100800 */
[----:B------:R-:W-:Y:S04]  /*25020*/  STL [R1+0x15a8], R73 ;  /* 0x0015a84901007387 */ /* 0x000fe80000100800 */
[----:B------:R-:W-:Y:S04]  /*25030*/  STL.64 [R1+0x15d0], R72 ;  /* 0x0015d04801007387 */ /* 0x000fe80000100a00 */
[----:B------:R-:W-:Y:S04]  /*25040*/  STL.64 [R1+0x148], R70 ;  /* 0x0001484601007387 */ /* 0x000fe80000100a00 */
[----:B------:R-:W-:Y:S04]  /*25050*/  STL.64 [R1+0x15b0], R70 ;  /* 0x0015b04601007387 */ /* 0x000fe80000100a00 */
[----:B------:R-:W-:Y:S04]  /*25060*/  STL.64 [R1+0x150], R68 ;  /* 0x0001504401007387 */ /* 0x000fe80000100a00 */
[----:B------:R-:W-:Y:S01]  /*25070*/  STL.64 [R1+0x15c0], R68 ;  /* 0x0015c04401007387 */ /* 0x000fe20000100a00 */
[----:B------:R-:W-:-:S02]  /*25080*/  IMAD.MOV.U32 R17, RZ, RZ, R9 ;  /* 0x000000ffff117224 */ /* 0x000fc400078e0009 */
[----:B--2---:R-:W-:Y:S02]  /*25090*/  IMAD.MOV.U32 R16, RZ, RZ, R5 ;  /* 0x000000ffff107224 */ /* 0x004fe400078e0005 */
[----:B------:R-:W2:Y:S01]  /*250a0*/  LDL.LU R5, [R1+0x198] ;  /* 0x0001980001057983 */ /* 0x000ea20000300800 */
[----:B------:R-:W-:-:S03]  /*250b0*/  IMAD.MOV.U32 R23, RZ, RZ, R4 ;  /* 0x000000ffff177224 */ /* 0x000fc600078e0004 */
[----:B------:R-:W2:Y:S04]  /*250c0*/  LDL.LU R4, [R1+0x10d8] ;  /* 0x0010d80001047983 */ /* 0x000ea80000300800 */
[----:B-1----:R-:W2:Y:S01]  /*250d0*/  LDL.LU R24, [R1+0x1a0] ;  /* 0x0001a00001187983 */ /* 0x002ea20000300800 */
[----:B---3--:R-:W-:-:S03]  /*250e0*/  IMAD.MOV.U32 R22, RZ, RZ, R3 ;  /* 0x000000ffff167224 */ /* 0x008fc600078e0003 */
[----:B------:R-:W3:Y:S01]  /*250f0*/  LDL.LU R21, [R1+0x10dc] ;  /* 0x0010dc0001157983 */ /* 0x000ee20000300800 */
[----:B------:R-:W-:-:S03]  /*25100*/  MOV R3, R2 ;  /* 0x0000000200037202 */ /* 0x000fc60000000f00 */
[----:B------:R-:W2:Y:S01]  /*25110*/  LDL.LU R20, [R1+0x1a8] ;  /* 0x0001a80001147983 */ /* 0x000ea20000300800 */
[----:B------:R-:W-:-:S03]  /*25120*/  IMAD.MOV.U32 R2, RZ, RZ, R0 ;  /* 0x000000ffff027224 */ /* 0x000fc600078e0000 */
[----:B------:R-:W2:Y:S04]  /*25130*/  LDL.LU R19, [R1+0x10e0] ;  /* 0x0010e00001137983 */ /* 0x000ea80000300800 */
[----:B------:R-:W2:Y:S04]  /*25140*/  LDL.LU R9, [R1+0x1b0] ;  /* 0x0001b00001097983 */ /* 0x000ea80000300800 */
[----:B------:R-:W3:Y:S04]  /*25150*/  LDL.LU R0, [R1+0x10e4] ;  /* 0x0010e40001007983 */ /* 0x000ee80000300800 */
[----:B------:R-:W-:Y:S04]  /*25160*/  STL.64 [R1+0x158], R10 ;  /* 0x0001580a01007387 */ /* 0x000fe80000100a00 */
[----:B------:R-:W-:Y:S04]  /*25170*/  STL.64 [R1+0x17e8], R10 ;  /* 0x0017e80a01007387 */ /* 0x000fe80000100a00 */
[----:B------:R-:W-:Y:S04]  /*25180*/  STL.64 [R1+0x160], R16 ;  /* 0x0001601001007387 */ /* 0x000fe80000100a00 */
[----:B------:R1:W-:Y:S04]  /*25190*/  STL.64 [R1+0x17f0], R16 ;  /* 0x0017f01001007387 */ /* 0x0003e80000100a00 */
[----:B------:R-:W-:Y:S04]  /*251a0*/  STL.64 [R1+0x168], R22 ;  /* 0x0001681601007387 */ /* 0x000fe80000100a00 */
[----:B------:R-:W-:Y:S01]  /*251b0*/  STL.64 [R1+0x17f8], R22 ;  /* 0x0017f81601007387 */ /* 0x000fe20000100a00 */
[----:B0-----:R-:W-:-:S03]  /*251c0*/  IMAD.MOV.U32 R75, RZ, RZ, R18 ;  /* 0x000000ffff4b7224 */ /* 0x001fc600078e0012 */
[----:B------:R-:W-:Y:S04]  /*251d0*/  STL.64 [R1+0x170], R2 ;  /* 0x0001700201007387 */ /* 0x000fe80000100a00 */
[----:B------:R-:W-:Y:S04]  /*251e0*/  STL.64 [R1+0x1800], R2 ;  /* 0x0018000201007387 */ /* 0x000fe80000100a00 */
[----:B------:R-:W3:Y:S04]  /*251f0*/  LDL.LU R18, [R1+0x1b8] ;  /* 0x0001b80001127983 */ /* 0x000ee80000300800 */
[----:B-1----:R-:W3:Y:S04]  /*25200*/  LDL.LU R17, [R1+0x10e8] ;  /* 0x0010e80001117983 */ /* 0x002ee80000300800 */
[----:B------:R-:W3:Y:S01]  /*25210*/  LDL.LU R16, [R1+0x208] ;  /* 0x0002080001107983 */ /* 0x000ee20000300800 */
[----:B----4-:R-:W-:-:S02]  /*25220*/  IMAD.MOV.U32 R74, RZ, RZ, R15 ;  /* 0x000000ffff4a7224 */ /* 0x010fc400078e000f */
[----:B------:R-:W-:Y:S02]  /*25230*/  IMAD.MOV.U32 R15, RZ, RZ, R14 ;  /* 0x000000ffff0f7224 */ /* 0x000fe400078e000e */
[----:B------:R-:W-:Y:S02]  /*25240*/  IMAD.MOV.U32 R14, RZ, RZ, R13 ;  /* 0x000000ffff0e7224 */ /* 0x000fe400078e000d */
        /* <DEDUP_REMOVED lines=8> */
[----:B------:R-:W4:Y:S04]  /*252d0*/  LDL.LU R6, [R1+0xf40] ;  /* 0x000f400001067983 */ /* 0x000f280000300800 */
[----:B------:R-:W-:Y:S04]  /*252e0*/  STL.64 [R1+0x178], R74 ;  /* 0x0001784a01007387 */ /* 0x000fe80000100a00 */
[----:B------:R-:W-:Y:S04]  /*252f0*/  STL.64 [R1+0x1808], R74 ;  /* 0x0018084a01007387 */ /* 0x000fe80000100a00 */
[----:B------:R-:W-:Y:S04]  /*25300*/  STL.64 [R1+0x180], R14 ;  /* 0x0001800e01007387 */ /* 0x000fe80000100a00 */
[----:B------:R0:W-:Y:S04]  /*25310*/  STL.64 [R1+0x1810], R14 ;  /* 0x0018100e01007387 */ /* 0x0001e80000100a00 */
[----:B------:R-:W-:Y:S04]  /*25320*/  STL.64 [R1+0x188], R68 ;  /* 0x0001884401007387 */ /* 0x000fe80000100a00 */
[----:B------:R-:W-:Y:S04]  /*25330*/  STL.64 [R1+0x1818], R68 ;  /* 0x0018184401007387 */ /* 0x000fe80000100a00 */
[----:B------:R-:W-:Y:S04]  /*25340*/  STL.64 [R1+0x190], R70 ;  /* 0x0001904601007387 */ /* 0x000fe80000100a00 */
[----:B------:R-:W-:Y:S04]  /*25350*/  STL.64 [R1+0x1820], R70 ;  /* 0x0018204601007387 */ /* 0x000fe80000100a00 */
[----:B0-----:R-:W4:Y:S04]  /*25360*/  LDL.LU R15, [R1+0x230] ;  /* 0x00023000010f7983 */ /* 0x001f280000300800 */
[----:B------:R-:W4:Y:S04]  /*25370*/  LDL.LU R14, [R1+0xf44] ;  /* 0x000f4400010e7983 */ /* 0x000f280000300800 */
[----:B------:R-:W4:Y:S04]  /*25380*/  LDL.LU R11, [R1+0x258] ;  /* 0x00025800010b7983 */ /* 0x000f280000300800 */
[----:B------:R-:W4:Y:S01]  /*25390*/  LDL.LU R10, [R1+0xf00] ;  /* 0x000f0000010a7983 */ /* 0x000f220000300800 */
[----:B--2---:R-:W-:-:S03]  /*253a0*/  IMAD.MOV.U32 R39, RZ, RZ, R9 ;  /* 0x000000ffff277224 */ /* 0x004fc600078e0009 */
[----:B------:R-:W2:Y:S01]  /*253b0*/  LDL.LU R9, [R1+0x260] ;  /* 0x0002600001097983 */ /* 0x000ea20000300800 */
[----:B---3--:R-:W-:-:S03]  /*253c0*/  IMAD.MOV.U32 R38, RZ, RZ, R0 ;  /* 0x000000ffff267224 */ /* 0x008fc600078e0000 */
[----:B------:R-:W3:Y:S04]  /*253d0*/  LDL.LU R3, [R1+0xf04] ;  /* 0x000f040001037983 */ /* 0x000ee80000300800 */
[----:B------:R-:W2:Y:S04]  /*253e0*/  LDL.LU R2, [R1+0x268] ;  /* 0x0002680001027983 */ /* 0x000ea80000300800 */
[----:B------:R-:W2:Y:S01]  /*253f0*/  LDL.LU R0, [R1+0xf08] ;  /* 0x000f080001007983 */ /* 0x000ea20000300800 */
[----:B------:R-:W-:Y:S02]  /*25400*/  IMAD.MOV.U32 R72, RZ, RZ, R21 ;  /* 0x000000ffff487224 */ /* 0x000fe400078e0015 */
[----:B------:R-:W-:Y:S01]  /*25410*/  IMAD.MOV.U32 R73, RZ, RZ, R24 ;  /* 0x000000ffff497224 */ /* 0x000fe200078e0018 */
[----:B------:R-:W-:Y:S01]  /*25420*/  MOV R35, R20 ;  /* 0x0000001400237202 */ /* 0x000fe20000000f00 */
[----:B------:R-:W-:Y:S01]  /*25430*/  IMAD.MOV.U32 R34, RZ, RZ, R19 ;  /* 0x000000ffff227224 */ /* 0x000fe200078e0013 */
[----:B------:R-:W-:Y:S04]  /*25440*/  STL.64 [R1+0x198], R4 ;  /* 0x0001980401007387 */ /* 0x000fe80000100a00 */
[----:B------:R0:W-:Y:S04]  /*25450*/  STL.64 [R1+0x1828], R4 ;  /* 0x0018280401007387 */ /* 0x0001e80000100a00 */
[----:B------:R-:W-:Y:S04]  /*25460*/  STL.64 [R1+0x1a0], R72 ;  /* 0x0001a04801007387 */ /* 0x000fe80000100a00 */
[----:B------:R-:W-:Y:S04]  /*25470*/  STL.64 [R1+0x1830], R72 ;  /* 0x0018304801007387 */ /* 0x000fe80000100a00 */
[----:B------:R-:W-:Y:S04]  /*25480*/  STL.64 [R1+0x1a8], R34 ;  /* 0x0001a82201007387 */ /* 0x000fe80000100a00 */
[----:B------:R-:W-:Y:S04]  /*25490*/  STL.64 [R1+0x1838], R34 ;  /* 0x0018382201007387 */ /* 0x000fe80000100a00 */
[----:B------:R-:W-:Y:S01]  /*254a0*/  STL.64 [R1+0x1b0], R38 ;  /* 0x0001b02601007387 */ /* 0x000fe20000100a00 */
[----:B------:R-:W-:-:S03]  /*254b0*/  IMAD.MOV.U32 R79, RZ, RZ, R18 ;  /* 0x000000ffff4f7224 */ /* 0x000fc600078e0012 */
[----:B------:R-:W-:Y:S01]  /*254c0*/  STL.64 [R1+0x1840], R38 ;  /* 0x0018402601007387 */ /* 0x000fe20000100a00 */
[----:B------:R-:W-:Y:S02]  /*254d0*/  IMAD.MOV.U32 R78, RZ, RZ, R17 ;  /* 0x000000ffff4e7224 */ /* 0x000fe400078e0011 */
[----:B------:R-:W-:Y:S02]  /*254e0*/  IMAD.MOV.U32 R19, RZ, RZ, R16 ;  /* 0x000000ffff137224 */ /* 0x000fe400078e0010 */
[----:B----4-:R-:W-:Y:S02]  /*254f0*/  IMAD.MOV.U32 R18, RZ, RZ, R13 ;  /* 0x000000ffff127224 */ /* 0x010fe400078e000d */
[----:B------:R-:W-:Y:S02]  /*25500*/  IMAD.MOV.U32 R20, RZ, RZ, R8 ;  /* 0x000000ffff147224 */ /* 0x000fe400078e0008 */
[----:B------:R-:W4:Y:S01]  /*25510*/  LDL.LU R8, [R1+0x270] ;  /* 0x0002700001087983 */ /* 0x000f220000300800 */
[----:B------:R-:W-:-:S03]  /*25520*/  IMAD.MOV.U32 R41, RZ, RZ, R7 ;  /* 0x000000ffff297224 */ /* 0x000fc600078e0007 */
[----:B------:R-:W4:Y:S01]  /*25530*/  LDL.LU R7, [R1+0xf0c] ;  /* 0x000f0c0001077983 */ /* 0x000f220000300800 */
[----:B------:R-:W-:-:S03]  /*25540*/  IMAD.MOV.U32 R40, RZ, RZ, R6 ;  /* 0x000000ffff287224 */ /* 0x000fc600078e0006 */
[----:B------:R-:W4:Y:S01]  /*25550*/  LDL.LU R6, [R1+0x278] ;  /* 0x0002780001067983 */ /* 0x000f220000300800 */
[----:B------:R-:W-:-:S03]  /*25560*/  IMAD.MOV.U32 R21, RZ, RZ, R12 ;  /* 0x000000ffff157224 */ /* 0x000fc600078e000c */
[----:B0-----:R-:W4:Y:S04]  /*25570*/  LDL.LU R5, [R1+0xf10] ;  /* 0x000f100001057983 */ /* 0x001f280000300800 */
[----:B------:R-:W4:Y:S04]  /*25580*/  LDL.LU R13, [R1+0x280] ;  /* 0x00028000010d7983 */ /* 0x000f280000300800 */
        /* <DEDUP_REMOVED lines=8> */
[----:B------:R-:W-:Y:S04]  /*25610*/  STL [R1+0x185c], R21 ;  /* 0x00185c1501007387 */ /* 0x000fe80000100800 */
[----:B------:R-:W-:Y:S04]  /*25620*/  STL [R1+0x18c0], R20 ;  /* 0x0018c01401007387 */ /* 0x000fe80000100800 */
[----:B------:R-:W-:Y:S04]  /*25630*/  STL.64 [R1+0x228], R40 ;  /* 0x0002282801007387 */ /* 0x000fe80000100a00 */
[----:B------:R-:W-:Y:S04]  /*25640*/  STL.64 [R1+0x1860], R40 ;  /* 0x0018602801007387 */ /* 0x000fe80000100a00 */
[----:B------:R-:W4:Y:S01]  /*25650*/  LDL.LU R4, [R1+0x290] ;  /* 0x0002900001047983 */ /* 0x000f220000300800 */
[----:B---3--:R-:W-:-:S03]  /*25660*/  IMAD.MOV.U32 R58, RZ, RZ, R3 ;  /* 0x000000ffff3a7224 */ /* 0x008fc600078e0003 */
[----:B------:R-:W3:Y:S01]  /*25670*/  LDL.LU R3, [R1+0xf1c] ;  /* 0x000f1c0001037983 */ /* 0x000ee20000300800 */
[----:B--2---:R-:W-:-:S03]  /*25680*/  IMAD.MOV.U32 R33, RZ, RZ, R2 ;  /* 0x000000ffff217224 */ /* 0x004fc600078e0002 */
[----:B------:R-:W2:Y:S01]  /*25690*/  LDL.LU R2, [R1+0x298] ;  /* 0x0002980001027983 */ /* 0x000ea20000300800 */
[----:B------:R-:W-:-:S03]  /*256a0*/  IMAD.MOV.U32 R32, RZ, RZ, R0 ;  /* 0x000000ffff207224 */ /* 0x000fc600078e0000 */
[----:B------:R-:W2:Y:S01]  /*256b0*/  LDL.LU R0, [R1+0xf20] ;  /* 0x000f200001007983 */ /* 0x000ea20000300800 */
[----:B------:R-:W-:Y:S02]  /*256c0*/  IMAD.MOV.U32 R50, RZ, RZ, R14 ;  /* 0x000000ffff327224 */ /* 0x000fe400078e000e */
[----:B------:R-:W-:Y:S01]  /*256d0*/  IMAD.MOV.U32 R51, RZ, RZ, R15 ;  /* 0x000000ffff337224 */ /* 0x000fe200078e000f */
[----:B------:R-:W2:Y:S01]  /*256e0*/  LDL.LU R17, [R1+0x2a0] ;  /* 0x0002a00001117983 */ /* 0x000ea20000300800 */
[----:B------:R-:W-:Y:S01]  /*256f0*/  MOV R52, R10 ;  /* 0x0000000a00347202 */ /* 0x000fe20000000f00 */
[----:B------:R-:W-:Y:S02]  /*25700*/  IMAD.MOV.U32 R53, RZ, RZ, R11 ;  /* 0x000000ffff357224 */ /* 0x000fe400078e000b */
[----:B------:R-:W2:Y:S01]  /*25710*/  LDL.LU R16, [R1+0xf24] ;  /* 0x000f240001107983 */ /* 0x000ea20000300800 */
[----:B------:R-:W-:-:S03]  /*25720*/  IMAD.MOV.U32 R59, RZ, RZ, R9 ;  /* 0x000000ffff3b7224 */ /* 0x000fc600078e0009 */
[----:B------:R-:W2:Y:S04]  /*25730*/  LDL.LU R15, [R1+0x2a8] ;  /* 0x0002a800010f7983 */ /* 0x000ea80000300800 */
[----:B------:R-:W2:Y:S04]  /*25740*/  LDL.LU R14, [R1+0xf28] ;  /* 0x000f2800010e7983 */ /* 0x000ea80000300800 */
        /* <DEDUP_REMOVED lines=8> */
[----:B------:R-:W2:Y:S04]  /*257d0*/  LDL.LU R11, [R1+0x2b0] ;  /* 0x0002b000010b7983 */ /* 0x000ea80000300800 */
[----:B------:R-:W2:Y:S01]  /*257e0*/  LDL.LU R10, [R1+0xf2c] ;  /* 0x000f2c00010a7983 */ /* 0x000ea20000300800 */
[----:B----4-:R-:W-:-:S03]  /*257f0*/  IMAD.MOV.U32 R61, RZ, RZ, R8 ;  /* 0x000000ffff3d7224 */ /* 0x010fc600078e0008 */
[----:B------:R-:W4:Y:S01]  /*25800*/  LDL.LU R9, [R1+0x2c8] ;  /* 0x0002c80001097983 */ /* 0x000f220000300800 */
[----:B------:R-:W-:-:S03]  /*25810*/  IMAD.MOV.U32 R60, RZ, RZ, R7 ;  /* 0x000000ffff3c7224 */ /* 0x000fc600078e0007 */
[----:B------:R-:W4:Y:S01]  /*25820*/  LDL.LU R8, [R1+0x2d0] ;  /* 0x0002d00001087983 */ /* 0x000f220000300800 */
[----:B------:R-:W-:Y:S02]  /*25830*/  IMAD.MOV.U32 R7, RZ, RZ, R6 ;  /* 0x000000ffff077224 */ /* 0x000fe400078e0006 */
[----:B------:R-:W-:Y:S02]  /*25840*/  IMAD.MOV.U32 R6, RZ, RZ, R5 ;  /* 0x000000ffff067224 */ /* 0x000fe400078e0005 */
[----:B------:R-:W4:Y:S04]  /*25850*/  LDL.LU R5, [R1+0x2d8] ;  /* 0x0002d80001057983 */ /* 0x000f280000300800 */
[----:B------:R-:W-:Y:S04]  /*25860*/  STL.64 [R1+0x270], R60 ;  /* 0x0002703c01007387 */ /* 0x000fe80000100a00 */
[----:B------:R-:W-:Y:S01]  /*25870*/  STL.64 [R1+0x1888], R60 ;  /* 0x0018883c01007387 */ /* 0x000fe20000100a00 */
[----:B------:R-:W-:-:S03]  /*25880*/  IMAD.MOV.U32 R25, RZ, RZ, R23 ;  /* 0x000000ffff197224 */ /* 0x000fc600078e0017 */
[----:B------:R-:W-:Y:S01]  /*25890*/  STL.64 [R1+0x278], R6 ;  /* 0x0002780601007387 */ /* 0x000fe20000100a00 */
[----:B------:R-:W-:-:S03]  /*258a0*/  IMAD.MOV.U32 R24, RZ, RZ, R22 ;  /* 0x000000ffff187224 */ /* 0x000fc600078e0016 */
[----:B------:R0:W-:Y:S04]  /*258b0*/  STL.64 [R1+0x1890], R6 ;  /* 0x0018900601007387 */ /* 0x0001e80000100a00 */
[----:B------:R-:W-:Y:S04]  /*258c0*/  STL.64 [R1+0x280], R12 ;  /* 0x0002800c01007387 */ /* 0x000fe80000100a00 */
[----:B------:R1:W-:Y:S04]  /*258d0*/  STL.64 [R1+0x1898], R12 ;  /* 0x0018980c01007387 */ /* 0x0003e80000100a00 */
[----:B------:R-:W-:Y:S04]  /*258e0*/  STL.64 [R1+0x288], R24 ;  /* 0x0002881801007387 */ /* 0x000fe80000100a00 */
[----:B------:R-:W-:Y:S01]  /*258f0*/  STL.64 [R1+0x18a0], R24 ;  /* 0x0018a01801007387 */ /* 0x000fe20000100a00 */
[----:B------:R-:W-:-:S03]  /*25900*/  MOV R27, R4 ;  /* 0x00000004001b7202 */ /* 0x000fc60000000f00 */
[----:B------:R-:W4:Y:S01]  /*25910*/  LDL.LU R4, [R1+0x2e0] ;  /* 0x0002e00001047983 */ /* 0x000f220000300800 */
[----:B---3--:R-:W-:-:S03]  /*25920*/  IMAD.MOV.U32 R26, RZ, RZ, R3 ;  /* 0x000000ffff1a7224 */ /* 0x008fc600078e0003 */
[----:B------:R-:W3:Y:S01]  /*25930*/  LDL.LU R3, [R1+0x2e8] ;  /* 0x0002e80001037983 */ /* 0x000ee20000300800 */
[----:B--2---:R-:W-:-:S03]  /*25940*/  IMAD.MOV.U32 R37, RZ, RZ, R2 ;  /* 0x000000ffff257224 */ /* 0x004fc600078e0002 */
[----:B------:R-:W2:Y:S01]  /*25950*/  LDL.LU R2, [R1+0x2f0] ;  /* 0x0002f00001027983 */ /* 0x000ea20000300800 */
[----:B------:R-:W-:-:S03]  /*25960*/  IMAD.MOV.U32 R36, RZ, RZ, R0 ;  /* 0x000000ffff247224 */ /* 0x000fc600078e0000 */
[----:B------:R-:W3:Y:S01]  /*25970*/  LDL.LU R0, [R1+0x2f8] ;  /* 0x0002f80001007983 */ /* 0x000ee20000300800 */
[----:B------:R-:W-:-:S03]  /*25980*/  IMAD.MOV.U32 R43, RZ, RZ, R17 ;  /* 0x000000ffff2b7224 */ /* 0x000fc600078e0011 */
[----:B------:R-:W-:Y:S01]  /*25990*/  STL.64 [R1+0x290], R26 ;  /* 0x0002901a01007387 */ /* 0x000fe20000100a00 */
[----:B------:R-:W-:-:S03]  /*259a0*/  IMAD.MOV.U32 R42, RZ, RZ, R16 ;  /* 0x000000ffff2a7224 */ /* 0x000fc600078e0010 */
[----:B------:R-:W-:Y:S01]  /*259b0*/  STL.64 [R1+0x18a8], R26 ;  /* 0x0018a81a01007387 */ /* 0x000fe20000100a00 */
[----:B------:R-:W-:-:S03]  /*259c0*/  IMAD.MOV.U32 R45, RZ, RZ, R15 ;  /* 0x000000ffff2d7224 */ /* 0x000fc600078e000f */
[----:B------:R-:W-:Y:S01]  /*259d0*/  STL.64 [R1+0x298], R36 ;  /* 0x0002982401007387 */ /* 0x000fe20000100a00 */
[----:B------:R-:W-:-:S03]  /*259e0*/  IMAD.MOV.U32 R44, RZ, RZ, R14 ;  /* 0x000000ffff2c7224 */ /* 0x000fc600078e000e */
[----:B------:R-:W-:Y:S04]  /*259f0*/  STL.64 [R1+0x18b0], R36 ;  /* 0x0018b02401007387 */ /* 0x000fe80000100a00 */
[----:B------:R-:W-:Y:S04]  /*25a00*/  STL.64 [R1+0x2a0], R42 ;  /* 0x0002a02a01007387 */ /* 0x000fe80000100a00 */
[----:B------:R-:W-:Y:S04]  /*25a10*/  STL.64 [R1+0x18b8], R42 ;  /* 0x0018b82a01007387 */ /* 0x000fe80000100a00 */
[----:B------:R-:W-:Y:S04]  /*25a20*/  STL.64 [R1+0x2a8], R44 ;  /* 0x0002a82c01007387 */ /* 0x000fe80000100a00 */
[----:B------:R-:W-:Y:S04]  /*25a30*/  STL.64 [R1+0x18c8], R44 ;  /* 0x0018c82c01007387 */ /* 0x000fe80000100a00 */
[----:B------:R-:W-:Y:S01]  /*25a40*/  STL [R1+0x1a30], R81 ;  /* 0x001a305101007387 */ /* 0x000fe20000100800 */
[----:B------:R-:W-:-:S02]  /*25a50*/  IMAD.MOV.U32 R49, RZ, RZ, R81 ;  /* 0x000000ffff317224 */ /* 0x000fc400078e0051 */
[----:B------:R-:W-:Y:S02]  /*25a60*/  IMAD.MOV.U32 R55, RZ, RZ, R82 ;  /* 0x000000ffff377224 */ /* 0x000fe400078e0052 */
[----:B------:R-:W-:Y:S02]  /*25a70*/  IMAD.MOV.U32 R57, RZ, RZ, R83 ;  /* 0x000000ffff397224 */ /* 0x000fe400078e0053 */
[----:B------:R-:W-:Y:S02]  /*25a80*/  IMAD.MOV.U32 R47, RZ, RZ, R11 ;  /* 0x000000ffff2f7224 */ /* 0x000fe400078e000b */
[----:B------:R-:W-:Y:S02]  /*25a90*/  IMAD.MOV.U32 R46, RZ, RZ, R10 ;  /* 0x000000ffff2e7224 */ /* 0x000fe400078e000a */
[----:B----4-:R-:W-:Y:S02]  /*25aa0*/  IMAD.MOV.U32 R48, RZ, RZ, R9 ;  /* 0x000000ffff307224 */ /* 0x010fe400078e0009 */
[----:B------:R-:W4:Y:S01]  /*25ab0*/  LDL.LU R9, [R1+0x308] ;  /* 0x0003080001097983 */ /* 0x000f220000300800 */
[----:B------:R-:W-:-:S03]  /*25ac0*/  IMAD.MOV.U32 R54, RZ, RZ, R8 ;  /* 0x000000ffff367224 */ /* 0x000fc600078e0008 */
[----:B------:R-:W4:Y:S04]  /*25ad0*/  LDL.LU R8, [R1+0x310] ;  /* 0x0003100001087983 */ /* 0x000f280000300800 */
[----:B0-----:R-:W4:Y:S04]  /*25ae0*/  LDL.LU R7, [R1+0x318] ;  /* 0x0003180001077983 */ /* 0x001f280000300800 */
[----:B------:R-:W4:Y:S01]  /*25af0*/  LDL.LU R6, [R1+0x320] ;  /* 0x0003200001067983 */ /* 0x000f220000300800 */
[----:B------:R-:W-:-:S03]  /*25b00*/  MOV R56, R5 ;  /* 0x0000000500387202 */ /* 0x000fc60000000f00 */
        /* <DEDUP_REMOVED lines=8> */
[----:B------:R-:W4:Y:S01]  /*25b90*/  LDL.LU R5, [R1+0x328] ;  /* 0x0003280001057983 */ /* 0x000f220000300800 */
[----:B------:R-:W-:-:S03]  /*25ba0*/  IMAD.MOV.U32 R10, RZ, RZ, R4 ;  /* 0x000000ffff0a7224 */ /* 0x000fc600078e0004 */
[----:B------:R-:W4:Y:S04]  /*25bb0*/  LDL.LU R4, [R1+0x330] ;  /* 0x0003300001047983 */ /* 0x000f280000300800 */
[----:B------:R-:W4:Y:S04]  /*25bc0*/  LDL.LU R20, [R1+0x1c0] ;  /* 0x0001c00001147983 */ /* 0x000f280000300800 */
[----:B------:R-:W4:Y:S04]  /*25bd0*/  LDL.LU R19, [R1+0x338] ;  /* 0x0003380001137983 */ /* 0x000f280000300800 */
[----:B------:R-:W4:Y:S01]  /*25be0*/  LDL.LU R18, [R1+0x1c4] ;  /* 0x0001c40001127983 */ /* 0x000f220000300800 */
[----:B--2---:R-:W-:-:S02]  /*25bf0*/  IMAD.MOV.U32 R22, RZ, RZ, R2 ;  /* 0x000000ffff167224 */ /* 0x004fc400078e0002 */
[----:B---3--:R-:W-:Y:S02]  /*25c00*/  IMAD.MOV.U32 R2, RZ, RZ, R0 ;  /* 0x000000ffff027224 */ /* 0x008fe400078e0000 */
[----:B------:R-:W2:Y:S01]  /*25c10*/  LDL.LU R0, [R1+0x340] ;  /* 0x0003400001007983 */ /* 0x000ea20000300800 */
[----:B------:R-:W-:Y:S02]  /*25c20*/  IMAD.MOV.U32 R11, RZ, RZ, R84 ;  /* 0x000000ffff0b7224 */ /* 0x000fe400078e0054 */
[----:B------:R-:W-:Y:S02]  /*25c30*/  IMAD.MOV.U32 R16, RZ, RZ, R3 ;  /* 0x000000ffff107224 */ /* 0x000fe400078e0003 */
[----:B------:R-:W-:Y:S01]  /*25c40*/  IMAD.MOV.U32 R17, RZ, RZ, R85 ;  /* 0x000000ffff117224 */ /* 0x000fe200078e0055 */
[----:B------:R-:W-:Y:S01]  /*25c50*/  STL.64 [R1+0x18f0], R86 ;  /* 0x0018f05601007387 */ /* 0x000fe20000100a00 */
        /* <DEDUP_REMOVED lines=9> */
[----:B------:R0:W-:Y:S01]  /*25cf0*/  STL.64 [R1+0x1910], R2 ;  /* 0x0019100201007387 */ /* 0x0001e20000100a00 */
[----:B------:R-:W-:-:S03]  /*25d00*/  IMAD.MOV.U32 R69, RZ, RZ, R90 ;  /* 0x000000ffff457224 */ /* 0x000fc600078e005a */
[----:B-1----:R-:W3:Y:S04]  /*25d10*/  LDL.LU R13, [R1+0x1c8] ;  /* 0x0001c800010d7983 */ /* 0x002ee80000300800 */
[----:B------:R-:W3:Y:S01]  /*25d20*/  LDL.LU R12, [R1+0x348] ;  /* 0x00034800010c7983 */ /* 0x000ee20000300800 */
[----:B------:R-:W-:Y:S01]  /*25d30*/  IMAD.MOV.U32 R75, RZ, RZ, R88 ;  /* 0x000000ffff4b7224 */ /* 0x000fe200078e0058 */
[----:B------:R-:W-:Y:S01]  /*25d40*/  MOV R15, R89 ;  /* 0x00000059000f7202 */ /* 0x000fe20000000f00 */
[----:B----4-:R-:W-:Y:S02]  /*25d50*/  IMAD.MOV.U32 R74, RZ, RZ, R9 ;  /* 0x000000ffff4a7224 */ /* 0x010fe400078e0009 */
[----:B------:R-:W4:Y:S01]  /*25d60*/  LDL.LU R9, [R1+0x1cc] ;  /* 0x0001cc0001097983 */ /* 0x000f220000300800 */
[----:B------:R-:W-:-:S03]  /*25d70*/  IMAD.MOV.U32 R14, RZ, RZ, R8 ;  /* 0x000000ffff0e7224 */ /* 0x000fc600078e0008 */
[----:B------:R-:W4:Y:S01]  /*25d80*/  LDL.LU R8, [R1+0x350] ;  /* 0x0003500001087983 */ /* 0x000f220000300800 */
[----:B------:R-:W-:-:S03]  /*25d90*/  IMAD.MOV.U32 R68, RZ, RZ, R7 ;  /* 0x000000ffff447224 */ /* 0x000fc600078e0007 */
[----:B------:R-:W4:Y:S01]  /*25da0*/  LDL.LU R7, [R1+0x1d0] ;  /* 0x0001d00001077983 */ /* 0x000f220000300800 */
[----:B------:R-:W-:-:S03]  /*25db0*/  IMAD.MOV.U32 R90, RZ, RZ, R6 ;  /* 0x000000ffff5a7224 */ /* 0x000fc600078e0006 */
[----:B------:R-:W4:Y:S04]  /*25dc0*/  LDL.LU R6, [R1+0x358] ;  /* 0x0003580001067983 */ /* 0x000f280000300800 */
[----:B0-----:R-:W4:Y:S04]  /*25dd0*/  LDL.LU R3, [R1+0x1d4] ;  /* 0x0001d40001037983 */ /* 0x001f280000300800 */
        /* <DEDUP_REMOVED lines=11> */
[----:B------:R-:W4:Y:S04]  /*25e90*/  LDL.LU R20, [R1+0x1d8] ;  /* 0x0001d80001147983 */ /* 0x000f280000300800 */
[----:B------:R-:W4:Y:S04]  /*25ea0*/  LDL.LU R17, [R1+0x368] ;  /* 0x0003680001117983 */ /* 0x000f280000300800 */
[----:B------:R-:W4:Y:S04]  /*25eb0*/  LDL.LU R16, [R1+0x1dc] ;  /* 0x0001dc0001107983 */ /* 0x000f280000300800 */
[----:B0-----:R-:W4:Y:S04]  /*25ec0*/  LDL.LU R15, [R1+0x370] ;  /* 0x00037000010f7983 */ /* 0x001f280000300800 */
[----:B------:R-:W4:Y:S04]  /*25ed0*/  LDL.LU R14, [R1+0x1e0] ;  /* 0x0001e000010e7983 */ /* 0x000f280000300800 */
[----:B------:R-:W4:Y:S04]  /*25ee0*/  LDL.LU R11, [R1+0x378] ;  /* 0x00037800010b7983 */ /* 0x000f280000300800 */
[----:B------:R-:W4:Y:S01]  /*25ef0*/  LDL.LU R10, [R1+0x1e4] ;  /* 0x0001e400010a7983 */ /* 0x000f220000300800 */
[----:B--2---:R-:W-:-:S03]  /*25f00*/  IMAD.MOV.U32 R34, RZ, RZ, R0 ;  /* 0x000000ffff227224 */ /* 0x004fc600078e0000 */
[----:B------:R-:W2:Y:S01]  /*25f10*/  LDL.LU R0, [R1+0x380] ;  /* 0x0003800001007983 */ /* 0x000ea20000300800 */
[----:B------:R-:W-:Y:S02]  /*25f20*/  IMAD.MOV.U32 R70, RZ, RZ, R5 ;  /* 0x000000ffff467224 */ /* 0x000fe400078e0005 */
[----:B------:R-:W-:Y:S02]  /*25f30*/  IMAD.MOV.U32 R71, RZ, RZ, R92 ;  /* 0x000000ffff477224 */ /* 0x000fe400078e005c */
[----:B------:R-:W-:Y:S02]  /*25f40*/  IMAD.MOV.U32 R5, RZ, RZ, R93 ;  /* 0x000000ffff057224 */ /* 0x000fe400078e005d */
[----:B------:R-:W-:Y:S01]  /*25f50*/  IMAD.MOV.U32 R72, RZ, RZ, R19 ;  /* 0x000000ffff487224 */ /* 0x000fe200078e0013 */
[----:B------:R-:W-:Y:S01]  /*25f60*/  STL.64 [R1+0x328], R70 ;  /* 0x0003284601007387 */ /* 0x000fe20000100a00 */
[----:B------:R-:W-:-:S03]  /*25f70*/  IMAD.MOV.U32 R35, RZ, RZ, R18 ;  /* 0x000000ffff237224 */ /* 0x000fc600078e0012 */
[----:B------:R-:W-:Y:S04]  /*25f80*/  STL.64 [R1+0x1940], R70 ;  /* 0x0019404601007387 */ /* 0x000fe80000100a00 */
[----:B------:R-:W-:Y:S04]  /*25f90*/  STL.64 [R1+0x330], R4 ;  /* 0x0003300401007387 */ /* 0x000fe80000100a00 */
[----:B------:R0:W-:Y:S04]  /*25fa0*/  STL.64 [R1+0x1948], R4 ;  /* 0x0019480401007387 */ /* 0x0001e80000100a00 */
[----:B------:R-:W-:Y:S04]  /*25fb0*/  STL.64 [R1+0x338], R72 ;  /* 0x0003384801007387 */ /* 0x000fe80000100a00 */
[----:B------:R-:W-:Y:S04]  /*25fc0*/  STL.64 [R1+0x1950], R72 ;  /* 0x0019504801007387 */ /* 0x000fe80000100a00 */
[----:B------:R-:W-:Y:S04]  /*25fd0*/  STL.64 [R1+0x340], R34 ;  /* 0x0003402201007387 */ /* 0x000fe80000100a00 */
[----:B------:R-:W-:Y:S01]  /*25fe0*/  STL.64 [R1+0x1958], R34 ;  /* 0x0019582201007387 */ /* 0x000fe20000100a00 */
[----:B---3--:R-:W-:-:S03]  /*25ff0*/  IMAD.MOV.U32 R39, RZ, RZ, R13 ;  /* 0x000000ffff277224 */ /* 0x008fc600078e000d */
[----:B------:R-:W3:Y:S01]  /*26000*/  LDL.LU R13, [R1+0x1e8] ;  /* 0x0001e800010d7983 */ /* 0x000ee20000300800 */
[----:B------:R-:W-:-:S03]  /*26010*/  IMAD.MOV.U32 R38, RZ, RZ, R12 ;  /* 0x000000ffff267224 */ /* 0x000fc600078e000c */
[----:B------:R-:W3:Y:S01]  /*26020*/  LDL.LU R12, [R1+0x388] ;  /* 0x00038800010c7983 */ /* 0x000ee20000300800 */
[----:B----4-:R-:W-:Y:S01]  /*26030*/  IMAD.MOV.U32 R79, RZ, RZ, R9 ;  /* 0x000000ffff4f7224 */ /* 0x010fe200078e0009 */
[----:B------:R-:W-:Y:S01]  /*26040*/  MOV R78, R8 ;  /* 0x00000008004e7202 */ /* 0x000fe20000000f00 */
[----:B------:R-:W-:Y:S02]  /*26050*/  IMAD.MOV.U32 R19, RZ, RZ, R7 ;  /* 0x000000ffff137224 */ /* 0x000fe400078e0007 */
[----:B------:R-:W4:Y:S01]  /*26060*/  LDL.LU R7, [R1+0x1ec] ;  /* 0x0001ec0001077983 */ /* 0x000f220000300800 */
[----:B------:R-:W-:-:S03]  /*26070*/  IMAD.MOV.U32 R18, RZ, RZ, R6 ;  /* 0x000000ffff127224 */ /* 0x000fc600078e0006 */
[----:B------:R-:W4:Y:S01]  /*26080*/  LDL.LU R6, [R1+0x390] ;  /* 0x0003900001067983 */ /* 0x000f220000300800 */
[----:B------:R-:W-:-:S03]  /*26090*/  IMAD.MOV.U32 R9, RZ, RZ, R3 ;  /* 0x000000ffff097224 */ /* 0x000fc600078e0003 */
[----:B0-----:R-:W4:Y:S01]  /*260a0*/  LDL.LU R5, [R1+0x1f0] ;  /* 0x0001f00001057983 */ /* 0x001f220000300800 */
[----:B------:R-:W-:-:S03]  /*260b0*/  IMAD.MOV.U32 R8, RZ, RZ, R2 ;  /* 0x000000ffff087224 */ /* 0x000fc600078e0002 */
        /* <DEDUP_REMOVED lines=8> */
[----:B------:R0:W-:Y:S04]  /*26140*/  STL.64 [R1+0x1970], R18 ;  /* 0x0019701201007387 */ /* 0x0001e80000100a00 */
[----:B------:R-:W-:Y:S04]  /*26150*/  STL.64 [R1+0x360], R8 ;  /* 0x0003600801007387 */ /* 0x000fe80000100a00 */
[----:B------:R1:W-:Y:S01]  /*26160*/  STL.64 [R1+0x1978], R8 ;  /* 0x0019780801007387 */ /* 0x0003e20000100a00 */
[----:B------:R-:W-:-:S03]  /*26170*/  IMAD.MOV.U32 R41, RZ, RZ, R20 ;  /* 0x000000ffff297224 */ /* 0x000fc600078e0014 */
[----:B------:R-:W4:Y:S04]  /*26180*/  LDL.LU R20, [R1+0x1f8] ;  /* 0x0001f80001147983 */ /* 0x000f280000300800 */
[----:B0-----:R-:W4:Y:S01]  /*26190*/  LDL.LU R19, [R1+0x3a8] ;  /* 0x0003a80001137983 */ /* 0x001f220000300800 */
[----:B------:R-:W-:-:S03]  /*261a0*/  IMAD.MOV.U32 R53, RZ, RZ, R14 ;  /* 0x000000ffff357224 */ /* 0x000fc600078e000e */
[----:B------:R-:W4:Y:S01]  /*261b0*/  LDL.LU R14, [R1+0x1fc] ;  /* 0x0001fc00010e7983 */ /* 0x000f220000300800 */
[----:B------:R-:W-:-:S03]  /*261c0*/  IMAD.MOV.U32 R52, RZ, RZ, R11 ;  /* 0x000000ffff347224 */ /* 0x000fc600078e000b */
[----:B------:R-:W4:Y:S01]  /*261d0*/  LDL.LU R11, [R1+0x3b0] ;  /* 0x0003b000010b7983 */ /* 0x000f220000300800 */
[----:B------:R-:W-:-:S03]  /*261e0*/  MOV R59, R10 ;  /* 0x0000000a003b7202 */ /* 0x000fc60000000f00 */
[----:B------:R-:W4:Y:S04]  /*261f0*/  LDL.LU R10, [R1+0x200] ;  /* 0x00020000010a7983 */ /* 0x000f280000300800 */
[----:B-1----:R-:W4:Y:S04]  /*26200*/  LDL.LU R9, [R1+0x3b8] ;  /* 0x0003b80001097983 */ /* 0x002f280000300800 */
[----:B------:R-:W4:Y:S01]  /*26210*/  LDL.LU R8, [R1+0x204] ;  /* 0x0002040001087983 */ /* 0x000f220000300800 */
[----:B--2---:R-:W-:-:S03]  /*26220*/  IMAD.MOV.U32 R58, RZ, RZ, R0 ;  /* 0x000000ffff3a7224 */ /* 0x004fc600078e0000 */
[----:B------:R-:W2:Y:S01]  /*26230*/  LDL.LU R0, [R1+0x3c0] ;  /* 0x0003c00001007983 */ /* 0x000ea20000300800 */
[----:B------:R-:W-:Y:S02]  /*26240*/  IMAD.MOV.U32 R40, RZ, RZ, R17 ;  /* 0x000000ffff287224 */ /* 0x000fe400078e0011 */
        /* <DEDUP_REMOVED lines=12> */
[----:B---3--:R-:W-:-:S03]  /*26310*/  IMAD.MOV.U32 R33, RZ, RZ, R13 ;  /* 0x000000ffff217224 */ /* 0x008fc600078e000d */
[----:B------:R-:W3:Y:S01]  /*26320*/  LDL.LU R16, [R1+0x21c] ;  /* 0x00021c0001107983 */ /* 0x000ee20000300800 */
[----:B------:R-:W-:-:S03]  /*26330*/  IMAD.MOV.U32 R32, RZ, RZ, R12 ;  /* 0x000000ffff207224 */ /* 0x000fc600078e000c */
[----:B------:R-:W3:Y:S01]  /*26340*/  LDL.LU R15, [R1+0x3d0] ;  /* 0x0003d000010f7983 */ /* 0x000ee20000300800 */
[----:B----4-:R-:W-:Y:S02]  /*26350*/  IMAD.MOV.U32 R61, RZ, RZ, R7 ;  /* 0x000000ffff3d7224 */ /* 0x010fe400078e0007 */
        /* <DEDUP_REMOVED lines=18> */
[----:B------:R-:W4:Y:S01]  /*26480*/  LDL.LU R14, [R1+0x238] ;  /* 0x00023800010e7983 */ /* 0x000f220000300800 */
[----:B------:R-:W-:-:S03]  /*26490*/  IMAD.MOV.U32 R26, RZ, RZ, R11 ;  /* 0x000000ffff1a7224 */ /* 0x000fc600078e000b */
[----:B------:R-:W4:Y:S01]  /*264a0*/  LDL.LU R11, [R1+0x3e8] ;  /* 0x0003e800010b7983 */ /* 0x000f220000300800 */
[----:B------:R-:W-:-:S03]  /*264b0*/  IMAD.MOV.U32 R37, RZ, RZ, R10 ;  /* 0x000000ffff257224 */ /* 0x000fc600078e000a */
[----:B------:R-:W4:Y:S01]  /*264c0*/  LDL.LU R10, [R1+0x23c] ;  /* 0x00023c00010a7983 */ /* 0x000f220000300800 */
[----:B------:R-:W-:-:S03]  /*264d0*/  MOV R36, R9 ;  /* 0x0000000900247202 */ /* 0x000fc60000000f00 */
[----:B------:R-:W4:Y:S01]  /*264e0*/  LDL.LU R9, [R1+0x3f0] ;  /* 0x0003f00001097983 */ /* 0x000f220000300800 */
[----:B------:R-:W-:-:S03]  /*264f0*/  IMAD.MOV.U32 R43, RZ, RZ, R8 ;  /* 0x000000ffff2b7224 */ /* 0x000fc600078e0008 */
[----:B------:R-:W4:Y:S04]  /*26500*/  LDL.LU R8, [R1+0x240] ;  /* 0x0002400001087983 */ /* 0x000f280000300800 */
[----:B0-----:R-:W4:Y:S04]  /*26510*/  LDL.LU R7, [R1+0x3f8] ;  /* 0x0003f80001077983 */ /* 0x001f280000300800 */
[----:B------:R-:W4:Y:S01]  /*26520*/  LDL.LU R6, [R1+0x244] ;  /* 0x0002440001067983 */ /* 0x000f220000300800 */
[----:B--2---:R-:W-:-:S03]  /*26530*/  IMAD.MOV.U32 R42, RZ, RZ, R0 ;  /* 0x000000ffff2a7224 */ /* 0x004fc600078e0000 */
[----:B------:R-:W2:Y:S01]  /*26540*/  LDL.LU R0, [R1+0x400] ;  /* 0x0004000001007983 */ /* 0x000ea20000300800 */
[----:B------:R-:W-:Y:S02]  /*26550*/  IMAD.MOV.U32 R24, RZ, RZ, R19 ;  /* 0x000000ffff187224 */ /* 0x000fe400078e0013 */
        /* <DEDUP_REMOVED lines=9> */
[----:B------:R-:W-:-:S03]  /*265f0*/  IMAD.MOV.U32 R20, RZ, RZ, R17 ;  /* 0x000000ffff147224 */ /* 0x000fc600078e0011 */
[----:B------:R-:W2:Y:S01]  /*26600*/  LDL.LU R17, [R1+0x248] ;  /* 0x0002480001117983 */ /* 0x000ea20000300800 */
[----:B---3--:R-:W-:-:S03]  /*26610*/  IMAD.MOV.U32 R45, RZ, RZ, R16 ;  /* 0x000000ffff2d7224 */ /* 0x008fc600078e0010 */
[----:B------:R-:W3:Y:S04]  /*26620*/  LDL.LU R16, [R1+0x408] ;  /* 0x0004080001107983 */ /* 0x000ee80000300800 */
[----:B-1----:R-:W3:Y:S01]  /*26630*/  LDL.LU R13, [R1+0x24c] ;  /* 0x00024c00010d7983 */ /* 0x002ee20000300800 */
[----:B------:R-:W-:-:S03]  /*26640*/  IMAD.MOV.U32 R21, RZ, RZ, R18 ;  /* 0x000000ffff157224 */ /* 0x000fc600078e0012 */
[----:B------:R-:W3:Y:S01]  /*26650*/  LDL.LU R12, [R1+0x410] ;  /* 0x00041000010c7983 */ /* 0x000ee20000300800 */
[----:B------:R-:W-:Y:S02]  /*26660*/  IMAD.MOV.U32 R44, RZ, RZ, R15 ;  /* 0x000000ffff2c7224 */ /* 0x000fe400078e000f */
[----:B----4-:R-:W-:Y:S02]  /*26670*/  IMAD.MOV.U32 R47, RZ, RZ, R5 ;  /* 0x000000ffff2f7224 */ /* 0x010fe400078e0005 */
[----:B------:R-:W-:Y:S02]  /*26680*/  IMAD.MOV.U32 R46, RZ, RZ, R4 ;  /* 0x000000ffff2e7224 */ /* 0x000fe400078e0004 */
[----:B------:R-:W-:Y:S02]  /*26690*/  IMAD.MOV.U32 R49, RZ, RZ, R3 ;  /* 0x000000ffff317224 */ /* 0x000fe400078e0003 */
[----:B------:R-:W4:Y:S01]  /*266a0*/  LDL.LU R3, [R1+0x250] ;  /* 0x0002500001037983 */ /* 0x000f220000300800 */
[----:B------:R-:W-:-:S03]  /*266b0*/  IMAD.MOV.U32 R48, RZ, RZ, R2 ;  /* 0x000000ffff307224 */ /* 0x000fc600078e0002 */
[----:B------:R-:W4:Y:S04]  /*266c0*/  LDL.LU R2, [R1+0x418] ;  /* 0x0004180001027983 */ /* 0x000f280000300800 */
[----:B------:R-:W4:Y:S04]  /*266d0*/  LDL.LU R5, [R1+0x254] ;  /* 0x0002540001057983 */ /* 0x000f280000300800 */
[----:B------:R-:W4:Y:S04]  /*266e0*/  LDL.LU R4, [R1+0x420] ;  /* 0x0004200001047983 */ /* 0x000f280000300800 */
[----:B------:R-:W-:Y:S04]  /*266f0*/  STL.64 [R1+0x3c8], R20 ;  /* 0x0003c81401007387 */ /* 0x000fe80000100a00 */
[----:B------:R0:W-:Y:S04]  /*26700*/  STL.64 [R1+0x19e8], R20 ;  /* 0x0019e81401007387 */ /* 0x0001e80000100a00 */
[----:B------:R-:W-:Y:S04]  /*26710*/  STL.64 [R1+0x3d0], R44 ;  /* 0x0003d02c01007387 */ /* 0x000fe80000100a00 */
[----:B------:R-:W-:Y:S04]  /*26720*/  STL.64 [R1+0x19f0], R44 ;  /* 0x0019f02c01007387 */ /* 0x000fe80000100a00 */
[----:B------:R-:W-:Y:S04]  /*26730*/  STL.64 [R1+0x3d8], R46 ;  /* 0x0003d82e01007387 */ /* 0x000fe80000100a00 */
[----:B------:R-:W-:Y:S04]  /*26740*/  STL.64 [R1+0x19f8], R46 ;  /* 0x0019f82e01007387 */ /* 0x000fe80000100a00 */
[----:B------:R-:W-:Y:S04]  /*26750*/  STL.64 [R1+0x3e0], R48 ;  /* 0x0003e03001007387 */ /* 0x000fe80000100a00 */
[----:B------:R-:W-:Y:S04]  /*26760*/  STL.64 [R1+0x1a00], R48 ;  /* 0x001a003001007387 */ /* 0x000fe80000100a00 */
[----:B------:R-:W4:Y:S01]  /*26770*/  LDL.LU R15, [R1+0x2b8] ;  /* 0x0002b800010f7983 */ /* 0x000f220000300800 */
[----:B------:R-:W-:-:S03]  /*26780*/  MOV R55, R14 ;  /* 0x0000000e00377202 */ /* 0x000fc60000000f00 */
[----:B------:R-:W4:Y:S01]  /*26790*/  LDL.LU R14, [R1+0x428] ;  /* 0x00042800010e7983 */ /* 0x000f220000300800 */
[----:B------:R-:W-:-:S03]  /*267a0*/  IMAD.MOV.U32 R54, RZ, RZ, R11 ;  /* 0x000000ffff367224 */ /* 0x000fc600078e000b */
[----:B0-----:R-:W4:Y:S01]  /*267b0*/  LDL.LU R21, [R1+0x2bc] ;  /* 0x0002bc0001157983 */ /* 0x001f220000300800 */
        /* <DEDUP_REMOVED lines=8> */
[----:B------:R-:W-:Y:S02]  /*26840*/  IMAD.MOV.U32 R57, RZ, RZ, R10 ;  /* 0x000000ffff397224 */ /* 0x000fe400078e000a */
[----:B--2---:R-:W-:Y:S02]  /*26850*/  IMAD.MOV.U32 R10, RZ, RZ, R0 ;  /* 0x000000ffff0a7224 */ /* 0x004fe400078e0000 */
        /* <DEDUP_REMOVED lines=8> */
[----:B------:R0:W-:Y:S04]  /*268e0*/  STL.64 [R1+0x1a28], R10 ;  /* 0x001a280a01007387 */ /* 0x0001e80000100a00 */
[----:B------:R-:W2:Y:S04]  /*268f0*/  LDL.LU R20, [R1+0x448] ;  /* 0x0004480001147983 */ /* 0x000ea80000300800 */
[----:B------:R-:W2:Y:S01]  /*26900*/  LDL.LU R19, [R1+0x6b4] ;  /* 0x0006b40001137983 */ /* 0x000ea20000300800 */
[----:B---3--:R-:W-:-:S02]  /*26910*/  IMAD.MOV.U32 R23, RZ, RZ, R13 ;  /* 0x000000ffff177224 */ /* 0x008fc400078e000d */
[----:B------:R-:W-:Y:S02]  /*26920*/  IMAD.MOV.U32 R22, RZ, RZ, R12 ;  /* 0x000000ffff167224 */ /* 0x000fe400078e000c */
[----:B----4-:R-:W-:Y:S02]  /*26930*/  IMAD.MOV.U32 R75, RZ, RZ, R5 ;  /* 0x000000ffff4b7224 */ /* 0x010fe400078e0005 */
[----:B------:R-:W3:Y:S01]  /*26940*/  LDL.LU R5, [R1+0x450] ;  /* 0x0004500001057983 */ /* 0x000ee20000300800 */
[----:B------:R-:W-:-:S03]  /*26950*/  IMAD.MOV.U32 R74, RZ, RZ, R4 ;  /* 0x000000ffff4a7224 */ /* 0x000fc600078e0004 */
[----:B------:R-:W3:Y:S04]  /*26960*/  LDL.LU R4, [R1+0x6b8] ;  /* 0x0006b80001047983 */ /* 0x000ee80000300800 */
[----:B------:R-:W4:Y:S04]  /*26970*/  LDL.LU R18, [R1+0x458] ;  /* 0x0004580001127983 */ /* 0x000f280000300800 */
[----:B------:R-:W3:Y:S04]  /*26980*/  LDL.LU R13, [R1+0x6bc] ;  /* 0x0006bc00010d7983 */ /* 0x000ee80000300800 */
[----:B------:R-:W3:Y:S04]  /*26990*/  LDL.LU R12, [R1+0x460] ;  /* 0x00046000010c7983 */ /* 0x000ee80000300800 */
[----:B0-----:R-:W3:Y:S04]  /*269a0*/  LDL.LU R11, [R1+0x6c0] ;  /* 0x0006c000010b7983 */ /* 0x001ee80000300800 */
        /* <DEDUP_REMOVED lines=8> */
[----:B------:R-:W-:Y:S04]  /*26a30*/  STL.64 [R1+0x1a58], R74 ;  /* 0x001a584a01007387 */ /* 0x000fe80000100a00 */
[----:B------:R-:W3:Y:S01]  /*26a40*/  LDL.LU R10, [R1+0x468] ;  /* 0x00046800010a7983 */ /* 0x000ee20000300800 */
[----:B------:R-:W-:-:S03]  /*26a50*/  IMAD.MOV.U32 R68, RZ, RZ, R9 ;  /* 0x000000ffff447224 */ /* 0x000fc600078e0009 */
[----:B------:R-:W3:Y:S01]  /*26a60*/  LDL.LU R9, [R1+0x6dc] ;  /* 0x0006dc0001097983 */ /* 0x000ee20000300800 */
[----:B------:R-:W-:-:S03]  /*26a70*/  IMAD.MOV.U32 R91, RZ, RZ, R8 ;  /* 0x000000ffff5b7224 */ /* 0x000fc600078e0008 */
[----:B------:R-:W3:Y:S01]  /*26a80*/  LDL.LU R8, [R1+0x470] ;  /* 0x0004700001087983 */ /* 0x000ee20000300800 */
[----:B------:R-:W-:-:S03]  /*26a90*/  MOV R90, R7 ;  /* 0x00000007005a7202 */ /* 0x000fc60000000f00 */
[----:B------:R-:W3:Y:S01]  /*26aa0*/  LDL.LU R7, [R1+0x6e0] ;  /* 0x0006e00001077983 */ /* 0x000ee20000300800 */
[----:B------:R-:W-:-:S03]  /*26ab0*/  IMAD.MOV.U32 R93, RZ, RZ, R6 ;  /* 0x000000ffff5d7224 */ /* 0x000fc600078e0006 */
[----:B------:R-:W3:Y:S01]  /*26ac0*/  LDL.LU R6, [R1+0x478] ;  /* 0x0004780001067983 */ /* 0x000ee20000300800 */
[----:B------:R-:W-:-:S03]  /*26ad0*/  IMAD.MOV.U32 R69, RZ, RZ, R21 ;  /* 0x000000ffff457224 */ /* 0x000fc600078e0015 */
[----:B0-----:R-:W3:Y:S04]  /*26ae0*/  LDL.LU R3, [R1+0x6e4] ;  /* 0x0006e40001037983 */ /* 0x001ee80000300800 */
[----:B------:R-:W3:Y:S01]  /*26af0*/  LDL.LU R2, [R1+0x480] ;  /* 0x0004800001027983 */ /* 0x000ee20000300800 */
[----:B--2---:R-:W-:-:S03]  /*26b00*/  IMAD.MOV.U32 R92, RZ, RZ, R0 ;  /* 0x000000ffff5c7224 */ /* 0x004fc600078e0000 */
[----:B------:R-:W2:Y:S04]  /*26b10*/  LDL.LU R0, [R1+0x6e8] ;  /* 0x0006e80001007983 */ /* 0x000ea80000300800 */
[----:B------:R-:W-:Y:S04]  /*26b20*/  STL.64 [R1+0x428], R14 ;  /* 0x0004280e01007387 */ /* 0x000fe80000100a00 */
[----:B------:R0:W-:Y:S04]  /*26b30*/  STL.64 [R1+0x1a60], R14 ;  /* 0x001a600e01007387 */ /* 0x0001e80000100a00 */
[----:B------:R-:W-:Y:S04]  /*26b40*/  STL.64 [R1+0x430], R68 ;  /* 0x0004304401007387 */ /* 0x000fe80000100a00 */
[----:B------:R-:W-:Y:S04]  /*26b50*/  STL.64 [R1+0x1a68], R68 ;  /* 0x001a684401007387 */ /* 0x000fe80000100a00 */
[----:B------:R-:W-:Y:S04]  /*26b60*/  STL.64 [R1+0x438], R90 ;  /* 0x0004385a01007387 */ /* 0x000fe80000100a00 */
[----:B------:R-:W-:Y:S04]  /*26b70*/  STL.64 [R1+0x1a70], R90 ;  /* 0x001a705a01007387 */ /* 0x000fe80000100a00 */
[----:B------:R-:W-:Y:S04]  /*26b80*/  STL.64 [R1+0x440], R92 ;  /* 0x0004405c01007387 */ /* 0x000fe80000100a00 */
[----:B------:R-:W-:Y:S01]  /*26b90*/  STL.64 [R1+0x1a78], R92 ;  /* 0x001a785c01007387 */ /* 0x000fe20000100a00 */
[----:B------:R-:W-:-:S03]  /*26ba0*/  IMAD.MOV.U32 R71, RZ, RZ, R20 ;  /* 0x000000ffff477224 */ /* 0x000fc600078e0014 */
[----:B------:R-:W2:Y:S04]  /*26bb0*/  LDL.LU R20, [R1+0x488] ;  /* 0x0004880001147983 */ /* 0x000ea80000300800 */
[----:B------:R-:W2:Y:S04]  /*26bc0*/  LDL.LU R17, [R1+0x6ec] ;  /* 0x0006ec0001117983 */ /* 0x000ea80000300800 */
[----:B------:R-:W2:Y:S04]  /*26bd0*/  LDL.LU R16, [R1+0x490] ;  /* 0x0004900001107983 */ /* 0x000ea80000300800 */
[----:B0-----:R-:W2:Y:S04]  /*26be0*/  LDL.LU R15, [R1+0x6f0] ;  /* 0x0006f000010f7983 */ /* 0x001ea80000300800 */
[----:B------:R-:W2:Y:S01]  /*26bf0*/  LDL.LU R14, [R1+0x498] ;  /* 0x00049800010e7983 */ /* 0x000ea20000300800 */
[----:B------:R-:W-:-:S02]  /*26c00*/  IMAD.MOV.U32 R70, RZ, RZ, R19 ;  /* 0x000000ffff467224 */ /* 0x000fc400078e0013 */
[----:B----4-:R-:W-:Y:S02]  /*26c10*/  IMAD.MOV.U32 R73, RZ, RZ, R18 ;  /* 0x000000ffff497224 */ /* 0x010fe400078e0012 */
[----:B---3--:R-:W-:Y:S02]  /*26c20*/  IMAD.MOV.U32 R72, RZ, RZ, R13 ;  /* 0x000000ffff487224 */ /* 0x008fe400078e000d */
[----:B------:R-:W3:Y:S01]  /*26c30*/  LDL.LU R13, [R1+0x70c] ;  /* 0x00070c00010d7983 */ /* 0x000ee20000300800 */
        /* <DEDUP_REMOVED lines=11> */
[----:B------:R-:W-:Y:S01]  /*26cf0*/  STL.64 [R1+0x1a98], R34 ;  /* 0x001a982201007387 */ /* 0x000fe20000100a00 */
[----:B------:R-:W-:-:S03]  /*26d00*/  IMAD.MOV.U32 R39, RZ, RZ, R10 ;  /* 0x000000ffff277224 */ /* 0x000fc600078e000a */
[----:B------:R-:W4:Y:S01]  /*26d10*/  LDL.LU R10, [R1+0x4a8] ;  /* 0x0004a800010a7983 */ /* 0x000f220000300800 */
[----:B------:R-:W-:Y:S02]  /*26d20*/  IMAD.MOV.U32 R38, RZ, RZ, R9 ;  /* 0x000000ffff267224 */ /* 0x000fe400078e0009 */
[----:B------:R-:W-:Y:S02]  /*26d30*/  IMAD.MOV.U32 R78, RZ, RZ, R7 ;  /* 0x000000ffff4e7224 */ /* 0x000fe400078e0007 */
[----:B------:R-:W4:Y:S01]  /*26d40*/  LDL.LU R7, [R1+0x714] ;  /* 0x0007140001077983 */ /* 0x000f220000300800 */
[----:B------:R-:W-:-:S03]  /*26d50*/  IMAD.MOV.U32 R19, RZ, RZ, R6 ;  /* 0x000000ffff137224 */ /* 0x000fc600078e0006 */
[----:B------:R-:W4:Y:S01]  /*26d60*/  LDL.LU R6, [R1+0x4b0] ;  /* 0x0004b00001067983 */ /* 0x000f220000300800 */
[----:B------:R-:W-:Y:S01]  /*26d70*/  MOV R79, R8 ;  /* 0x00000008004f7202 */ /* 0x000fe20000000f00 */
[----:B------:R-:W-:Y:S02]  /*26d80*/  IMAD.MOV.U32 R18, RZ, RZ, R3 ;  /* 0x000000ffff127224 */ /* 0x000fe400078e0003 */
[----:B0-----:R-:W4:Y:S01]  /*26d90*/  LDL.LU R5, [R1+0x718] ;  /* 0x0007180001057983 */ /* 0x001f220000300800 */
[----:B------:R-:W-:-:S03]  /*26da0*/  IMAD.MOV.U32 R9, RZ, RZ, R2 ;  /* 0x000000ffff097224 */ /* 0x000fc600078e0002 */
[----:B------:R-:W4:Y:S04]  /*26db0*/  LDL.LU R4, [R1+0x4b8] ;  /* 0x0004b80001047983 */ /* 0x000f280000300800 */
[----:B------:R-:W4:Y:S04]  /*26dc0*/  LDL.LU R3, [R1+0x71c] ;  /* 0x00071c0001037983 */ /* 0x000f280000300800 */
[----:B------:R-:W4:Y:S01]  /*26dd0*/  LDL.LU R2, [R1+0x4c0] ;  /* 0x0004c00001027983 */ /* 0x000f220000300800 */
[----:B--2---:R-:W-:-:S03]  /*26de0*/  IMAD.MOV.U32 R8, RZ, RZ, R0 ;  /* 0x000000ffff087224 */ /* 0x004fc600078e0000 */
[----:B------:R-:W2:Y:S04]  /*26df0*/  LDL.LU R0, [R1+0x73c] ;  /* 0x00073c0001007983 */ /* 0x000ea80000300800 */
[----:B------:R-:W-:Y:S04]  /*26e00*/  STL.64 [R1+0x468], R38 ;  /* 0x0004682601007387 */ /* 0x000fe80000100a00 */
[----:B------:R-:W-:Y:S04]  /*26e10*/  STL.64 [R1+0x1aa0], R38 ;  /* 0x001aa02601007387 */ /* 0x000fe80000100a00 */
[----:B------:R-:W-:Y:S04]  /*26e20*/  STL.64 [R1+0x470], R78 ;  /* 0x0004704e01007387 */ /* 0x000fe80000100a00 */
[----:B------:R-:W-:Y:S04]  /*26e30*/  STL.64 [R1+0x1aa8], R78 ;  /* 0x001aa84e01007387 */ /* 0x000fe80000100a00 */
[----:B------:R-:W-:Y:S04]  /*26e40*/  STL.64 [R1+0x478], R18 ;  /* 0x0004781201007387 */ /* 0x000fe80000100a00 */
[----:B------:R0:W-:Y:S04]  /*26e50*/  STL.64 [R1+0x1ab8], R18 ;  /* 0x001ab81201007387 */ /* 0x0001e80000100a00 */
[----:B------:R-:W-:Y:S04]  /*26e60*/  STL.64 [R1+0x480], R8 ;  /* 0x0004800801007387 */ /* 0x000fe80000100a00 */
[----:B------:R-:W-:Y:S01]  /*26e70*/  STL [R1+0x1ad0], R8 ;  /* 0x001ad00801007387 */ /* 0x000fe20000100800 */
[----:B------:R-:W-:-:S03]  /*26e80*/  IMAD.MOV.U32 R41, RZ, RZ, R20 ;  /* 0x000000ffff297224 */ /* 0x000fc600078e0014 */
[----:B------:R1:W-:Y:S01]  /*26e90*/  STL [R1+0x1ac0], R9 ;  /* 0x001ac00901007387 */ /* 0x0003e20000100800 */
[----:B------:R-:W-:-:S03]  /*26ea0*/  IMAD.MOV.U32 R40, RZ, RZ, R17 ;  /* 0x000000ffff287224 */ /* 0x000fc600078e0011 */
[----:B------:R-:W2:Y:S04]  /*26eb0*/  LDL.LU R20, [R1+0x4c8] ;  /* 0x0004c80001147983 */ /* 0x000ea80000300800 */
[----:B0-----:R-:W2:Y:S01]  /*26ec0*/  LDL.LU R19, [R1+0x740] ;  /* 0x0007400001137983 */ /* 0x001ea20000300800 */
[----:B------:R-:W-:-:S03]  /*26ed0*/  IMAD.MOV.U32 R50, RZ, RZ, R15 ;  /* 0x000000ffff327224 */ /* 0x000fc600078e000f */
[----:B------:R-:W2:Y:S01]  /*26ee0*/  LDL.LU R18, [R1+0x4d0] ;  /* 0x0004d00001127983 */ /* 0x000ea20000300800 */
[----:B------:R-:W-:-:S03]  /*26ef0*/  IMAD.MOV.U32 R53, RZ, RZ, R14 ;  /* 0x000000ffff357224 */ /* 0x000fc600078e000e */
[----:B------:R-:W2:Y:S04]  /*26f00*/  LDL.LU R17, [R1+0x744] ;  /* 0x0007440001117983 */ /* 0x000ea80000300800 */
[----:B------:R-:W2:Y:S04]  /*26f10*/  LDL.LU R15, [R1+0x4d8] ;  /* 0x0004d800010f7983 */ /* 0x000ea80000300800 */
[----:B------:R-:W2:Y:S04]  /*26f20*/  LDL.LU R14, [R1+0x748] ;  /* 0x00074800010e7983 */ /* 0x000ea80000300800 */
[----:B-1----:R-:W2:Y:S04]  /*26f30*/  LDL.LU R9, [R1+0x4e0] ;  /* 0x0004e00001097983 */ /* 0x002ea80000300800 */
[----:B------:R-:W2:Y:S01]  /*26f40*/  LDL.LU R8, [R1+0x76c] ;  /* 0x00076c0001087983 */ /* 0x000ea20000300800 */
[----:B------:R-:W-:-:S03]  /*26f50*/  IMAD.MOV.U32 R51, RZ, RZ, R16 ;  /* 0x000000ffff337224 */ /* 0x000fc600078e0010 */
[----:B------:R-:W-:Y:S04]  /*26f60*/  STL.64 [R1+0x488], R40 ;  /* 0x0004882801007387 */ /* 0x000fe80000100a00 */
[----:B------:R-:W-:Y:S04]  /*26f70*/  STL.64 [R1+0x1ac8], R40 ;  /* 0x001ac82801007387 */ /* 0x000fe80000100a00 */
[----:B------:R-:W-:Y:S04]  /*26f80*/  STL.64 [R1+0x490], R50 ;  /* 0x0004903201007387 */ /* 0x000fe80000100a00 */
[----:B------:R-:W-:Y:S01]  /*26f90*/  STL.64 [R1+0x1ad8], R50 ;  /* 0x001ad83201007387 */ /* 0x000fe20000100a00 */
[----:B---3--:R-:W-:-:S02]  /*26fa0*/  IMAD.MOV.U32 R52, RZ, RZ, R13 ;  /* 0x000000ffff347224 */ /* 0x008fc400078e000d */
[----:B----4-:R-:W-:-:S03]  /*26fb0*/  IMAD.MOV.U32 R59, RZ, RZ, R12 ;  /* 0x000000ffff3b7224 */ /* 0x010fc600078e000c */
[----:B------:R-:W-:Y:S01]  /*26fc0*/  STL.64 [R1+0x498], R52 ;  /* 0x0004983401007387 */ /* 0x000fe20000100a00 */
[----:B------:R-:W-:-:S03]  /*26fd0*/  IMAD.MOV.U32 R58, RZ, RZ, R11 ;  /* 0x000000ffff3a7224 */ /* 0x000fc600078e000b */
[----:B------:R-:W-:Y:S04]  /*26fe0*/  STL [R1+0x1b48], R52 ;  /* 0x001b483401007387 */ /* 0x000fe80000100800 */
[----:B------:R-:W-:Y:S04]  /*26ff0*/  STL [R1+0x1ae0], R53 ;  /* 0x001ae03501007387 */ /* 0x000fe80000100800 */
[----:B------:R-:W-:Y:S04]  /*27000*/  STL.64 [R1+0x4a0], R58 ;  /* 0x0004a03a01007387 */ /* 0x000fe80000100a00 */
[----:B------:R-:W-:Y:S04]  /*27010*/  STL.64 [R1+0x1ae8], R58 ;  /* 0x001ae83a01007387 */ /* 0x000fe80000100a00 */
[----:B------:R-:W3:Y:S04]  /*27020*/  LDL.LU R16, [R1+0x4e8] ;  /* 0x0004e80001107983 */ /* 0x000ee80000300800 */
[----:B------:R-:W4:Y:S01]  /*27030*/  LDL.LU R11, [R1+0x770] ;  /* 0x00077000010b7983 */ /* 0x000f220000300800 */
[----:B------:R-:W-:-:S03]  /*27040*/  IMAD.MOV.U32 R33, RZ, RZ, R10 ;  /* 0x000000ffff217224 */ /* 0x000fc600078e000a */
[----:B------:R-:W4:Y:S01]  /*27050*/  LDL.LU R10, [R1+0x4f0] ;  /* 0x0004f000010a7983 */ /* 0x000f220000300800 */
[----:B------:R-:W-:Y:S01]  /*27060*/  MOV R32, R7 ;  /* 0x0000000700207202 */ /* 0x000fe20000000f00 */
        /* <DEDUP_REMOVED lines=19> */
[----:B------:R-:W-:-:S03]  /*271a0*/  MOV R27, R15 ;  /* 0x0000000f001b7202 */ /* 0x000fc60000000f00 */
[----:B------:R-:W2:Y:S01]  /*271b0*/  LDL.LU R15, [R1+0x508] ;  /* 0x00050800010f7983 */ /* 0x000ea20000300800 */
[----:B------:R-:W-:-:S03]  /*271c0*/  IMAD.MOV.U32 R26, RZ, RZ, R14 ;  /* 0x000000ffff1a7224 */ /* 0x000fc600078e000e */
[----:B------:R-:W2:Y:S01]  /*271d0*/  LDL.LU R14, [R1+0xdd4] ;  /* 0x000dd400010e7983 */ /* 0x000ea20000300800 */
[----:B------:R-:W-:-:S03]  /*271e0*/  IMAD.MOV.U32 R85, RZ, RZ, R9 ;  /* 0x000000ffff557224 */ /* 0x000fc600078e0009 */
[----:B0-----:R-:W2:Y:S01]  /*271f0*/  LDL.LU R13, [R1+0x510] ;  /* 0x00051000010d7983 */ /* 0x001ea20000300800 */
[----:B------:R-:W-:-:S03]  /*27200*/  IMAD.MOV.U32 R84, RZ, RZ, R8 ;  /* 0x000000ffff547224 */ /* 0x000fc600078e0008 */
[----:B------:R-:W2:Y:S04]  /*27210*/  LDL.LU R12, [R1+0xdd8] ;  /* 0x000dd800010c7983 */ /* 0x000ea80000300800 */
[----:B------:R-:W2:Y:S04]  /*27220*/  LDL.LU R9, [R1+0x518] ;  /* 0x0005180001097983 */ /* 0x000ea80000300800 */
[----:B------:R-:W2:Y:S04]  /*27230*/  LDL.LU R8, [R1+0xddc] ;  /* 0x000ddc0001087983 */ /* 0x000ea80000300800 */
[----:B------:R-:W2:Y:S04]  /*27240*/  LDL.LU R7, [R1+0x520] ;  /* 0x0005200001077983 */ /* 0x000ea80000300800 */
[----:B------:R-:W2:Y:S01]  /*27250*/  LDL.LU R6, [R1+0xde0] ;  /* 0x000de00001067983 */ /* 0x000ea20000300800 */
[----:B------:R-:W-:-:S02]  /*27260*/  IMAD.MOV.U32 R24, RZ, RZ, R19 ;  /* 0x000000ffff187224 */ /* 0x000fc400078e0013 */
        /* <DEDUP_REMOVED lines=11> */
[----:B---3--:R-:W-:-:S03]  /*27320*/  IMAD.MOV.U32 R37, RZ, RZ, R16 ;  /* 0x000000ffff257224 */ /* 0x008fc600078e0010 */
        /* <DEDUP_REMOVED lines=22> */
[----:B------:R-:W-:Y:S01]  /*27490*/  STL.64 [R1+0x1b50], R44 ;  /* 0x001b502c01007387 */ /* 0x000fe20000100a00 */
[----:B------:R-:W-:-:S03]  /*274a0*/  IMAD.MOV.U32 R47, RZ, RZ, R15 ;  /* 0x000000ffff2f7224 */ /* 0x000fc600078e000f */
[----:B------:R-:W2:Y:S01]  /*274b0*/  LDL.LU R15, [R1+0x548] ;  /* 0x00054800010f7983 */ /* 0x000ea20000300800 */
[----:B------:R-:W-:-:S03]  /*274c0*/  IMAD.MOV.U32 R46, RZ, RZ, R14 ;  /* 0x000000ffff2e7224 */ /* 0x000fc600078e000e */
[----:B------:R-:W2:Y:S01]  /*274d0*/  LDL.LU R14, [R1+0xdf4] ;  /* 0x000df400010e7983 */ /* 0x000ea20000300800 */
[----:B------:R-:W-:-:S03]  /*274e0*/  IMAD.MOV.U32 R49, RZ, RZ, R13 ;  /* 0x000000ffff317224 */ /* 0x000fc600078e000d */
[----:B------:R-:W2:Y:S01]  /*274f0*/  LDL.LU R13, [R1+0x550] ;  /* 0x00055000010d7983 */ /* 0x000ea20000300800 */
[----:B------:R-:W-:-:S03]  /*27500*/  MOV R48, R12 ;  /* 0x0000000c00307202 */ /* 0x000fc60000000f00 */
[----:B------:R-:W2:Y:S01]  /*27510*/  LDL.LU R12, [R1+0xdf8] ;  /* 0x000df800010c7983 */ /* 0x000ea20000300800 */
[----:B------:R-:W-:-:S03]  /*27520*/  IMAD.MOV.U32 R55, RZ, RZ, R9 ;  /* 0x000000ffff377224 */ /* 0x000fc600078e0009 */
[----:B------:R-:W2:Y:S01]  /*27530*/  LDL.LU R9, [R1+0x558] ;  /* 0x0005580001097983 */ /* 0x000ea20000300800 */
[----:B------:R-:W-:-:S03]  /*27540*/  IMAD.MOV.U32 R54, RZ, RZ, R8 ;  /* 0x000000ffff367224 */ /* 0x000fc600078e0008 */
[----:B------:R-:W2:Y:S01]  /*27550*/  LDL.LU R8, [R1+0xdfc] ;  /* 0x000dfc0001087983 */ /* 0x000ea20000300800 */
[----:B------:R-:W-:-:S03]  /*27560*/  IMAD.MOV.U32 R57, RZ, RZ, R7 ;  /* 0x000000ffff397224 */ /* 0x000fc600078e0007 */
[----:B------:R-:W2:Y:S01]  /*27570*/  LDL.LU R7, [R1+0x560] ;  /* 0x0005600001077983 */ /* 0x000ea20000300800 */
[----:B------:R-:W-:-:S03]  /*27580*/  IMAD.MOV.U32 R56, RZ, RZ, R6 ;  /* 0x000000ffff387224 */ /* 0x000fc600078e0006 */
[----:B------:R-:W2:Y:S04]  /*27590*/  LDL.LU R6, [R1+0xe00] ;  /* 0x000e000001067983 */ /* 0x000ea80000300800 */
[----:B------:R-:W-:Y:S04]  /*275a0*/  STL.64 [R1+0x508], R46 ;  /* 0x0005082e01007387 */ /* 0x000fe80000100a00 */
[----:B------:R-:W-:Y:S04]  /*275b0*/  STL [R1+0x1b78], R46 ;  /* 0x001b782e01007387 */ /* 0x000fe80000100800 */
[----:B------:R-:W-:Y:S04]  /*275c0*/  STL [R1+0x1b58], R47 ;  /* 0x001b582f01007387 */ /* 0x000fe80000100800 */
[----:B------:R-:W-:Y:S04]  /*275d0*/  STL.64 [R1+0x510], R48 ;  /* 0x0005103001007387 */ /* 0x000fe80000100a00 */
[----:B------:R-:W-:Y:S04]  /*275e0*/  STL.64 [R1+0x1b60], R48 ;  /* 0x001b603001007387 */ /* 0x000fe80000100a00 */
[----:B------:R-:W-:Y:S04]  /*275f0*/  STL.64 [R1+0x518], R54 ;  /* 0x0005183601007387 */ /* 0x000fe80000100a00 */
[----:B------:R-:W-:Y:S04]  /*27600*/  STL.64 [R1+0x1b68], R54 ;  /* 0x001b683601007387 */ /* 0x000fe80000100a00 */
[----:B------:R-:W-:Y:S04]  /*27610*/  STL.64 [R1+0x520], R56 ;  /* 0x0005203801007387 */ /* 0x000fe80000100a00 */
[----:B------:R-:W-:Y:S04]  /*27620*/  STL.64 [R1+0x1b70], R56 ;  /* 0x001b703801007387 */ /* 0x000fe80000100a00 */
[----:B------:R-:W2:Y:S01]  /*27630*/  LDL.LU R22, [R1+0x568] ;  /* 0x0005680001167983 */ /* 0x000ea20000300800 */
[----:B---3--:R-:W-:-:S03]  /*27640*/  IMAD.MOV.U32 R87, RZ, RZ, R16 ;  /* 0x000000ffff577224 */ /* 0x008fc600078e0010 */
[----:B0-----:R-:W3:Y:S01]  /*27650*/  LDL.LU R21, [R1+0xe04] ;  /* 0x000e040001157983 */ /* 0x001ee20000300800 */
[----:B----4-:R-:W-:-:S03]  /*27660*/  IMAD.MOV.U32 R86, RZ, RZ, R11 ;  /* 0x000000ffff567224 */ /* 0x010fc600078e000b */
[----:B------:R-:W4:Y:S04]  /*27670*/  LDL.LU R20, [R1+0x570] ;  /* 0x0005700001147983 */ /* 0x000f280000300800 */
[----:B------:R-:W3:Y:S04]  /*27680*/  LDL.LU R19, [R1+0xe08] ;  /* 0x000e080001137983 */ /* 0x000ee80000300800 */
[----:B------:R-:W3:Y:S01]  /*27690*/  LDL.LU R18, [R1+0x578] ;  /* 0x0005780001127983 */ /* 0x000ee20000300800 */
[----:B------:R-:W-:Y:S02]  /*276a0*/  IMAD.MOV.U32 R11, RZ, RZ, R10 ;  /* 0x000000ffff0b7224 */ /* 0x000fe400078e000a */
[----:B------:R-:W-:-:S02]  /*276b0*/  IMAD.MOV.U32 R10, RZ, RZ, R5 ;  /* 0x000000ffff0a7224 */ /* 0x000fc400078e0005 */
[----:B------:R-:W3:Y:S01]  /*276c0*/  LDL.LU R5, [R1+0xe0c] ;  /* 0x000e0c0001057983 */ /* 0x000ee20000300800 */
[----:B------:R-:W-:-:S03]  /*276d0*/  IMAD.MOV.U32 R17, RZ, RZ, R4 ;  /* 0x000000ffff117224 */ /* 0x000fc600078e0004 */
[----:B------:R-:W3:Y:S01]  /*276e0*/  LDL.LU R4, [R1+0x580] ;  /* 0x0005800001047983 */ /* 0x000ee20000300800 */
[----:B------:R-:W-:Y:S02]  /*276f0*/  IMAD.MOV.U32 R16, RZ, RZ, R3 ;  /* 0x000000ffff107224 */ /* 0x000fe400078e0003 */
[----:B------:R-:W-:Y:S01]  /*27700*/  IMAD.MOV.U32 R3, RZ, RZ, R2 ;  /* 0x000000ffff037224 */ /* 0x000fe200078e0002 */
[----:B--2---:R-:W-:Y:S02]  /*27710*/  MOV R2, R0 ;  /* 0x0000000000027202 */ /* 0x004fe40000000f00 */
        /* <DEDUP_REMOVED lines=9> */
[----:B------:R-:W-:-:S02]  /*277b0*/  IMAD.MOV.U32 R75, RZ, RZ, R15 ;  /* 0x000000ffff4b7224 */ /* 0x000fc400078e000f */
[----:B------:R-:W-:Y:S02]  /*277c0*/  IMAD.MOV.U32 R74, RZ, RZ, R14 ;  /* 0x000000ffff4a7224 */ /* 0x000fe400078e000e */
[----:B------:R-:W-:Y:S02]  /*277d0*/  IMAD.MOV.U32 R15, RZ, RZ, R13 ;  /* 0x000000ffff0f7224 */ /* 0x000fe400078e000d */
        /* <DEDUP_REMOVED lines=11> */
[----:B0-----:R-:W2:Y:S04]  /*27890*/  LDL.LU R3, [R1+0x5a0] ;  /* 0x0005a00001037983 */ /* 0x001ea80000300800 */
[----:B------:R-:W2:Y:S04]  /*278a0*/  LDL.LU R2, [R1+0xe20] ;  /* 0x000e200001027983 */ /* 0x000ea80000300800 */
[----:B------:R-:W-:Y:S04]  /*278b0*/  STL.64 [R1+0x548], R74 ;  /* 0x0005484a01007387 */ /* 0x000fe80000100a00 */
[----:B------:R-:W-:Y:S04]  /*278c0*/  STL.64 [R1+0x1ba0], R74 ;  /* 0x001ba04a01007387 */ /* 0x000fe80000100a00 */
[----:B------:R-:W-:Y:S04]  /*278d0*/  STL.64 [R1+0x550], R14 ;  /* 0x0005500e01007387 */ /* 0x000fe80000100a00 */
[----:B------:R0:W-:Y:S04]  /*278e0*/  STL.64 [R1+0x1ba8], R14 ;  /* 0x001ba80e01007387 */ /* 0x0001e80000100a00 */
[----:B------:R-:W-:Y:S04]  /*278f0*/  STL.64 [R1+0x558], R68 ;  /* 0x0005584401007387 */ /* 0x000fe80000100a00 */
[----:B------:R1:W-:Y:S04]  /*27900*/  STL.64 [R1+0x1bb0], R68 ;  /* 0x001bb04401007387 */ /* 0x0003e80000100a00 */
[----:B------:R-:W-:Y:S04]  /*27910*/  STL.64 [R1+0x560], R90 ;  /* 0x0005605a01007387 */ /* 0x000fe80000100a00 */
[----:B------:R0:W-:Y:S01]  /*27920*/  STL.64 [R1+0x1bb8], R90 ;  /* 0x001bb85a01007387 */ /* 0x0001e20000100a00 */
[----:B------:R-:W-:-:S02]  /*27930*/  IMAD.MOV.U32 R93, RZ, RZ, R22 ;  /* 0x000000ffff5d7224 */ /* 0x000fc400078e0016 */
[----:B----4-:R-:W-:Y:S02]  /*27940*/  IMAD.MOV.U32 R77, RZ, RZ, R20 ;  /* 0x000000ffff4d7224 */ /* 0x010fe400078e0014 */
[----:B------:R-:W4:Y:S01]  /*27950*/  LDL.LU R20, [R1+0x5a8] ;  /* 0x0005a80001147983 */ /* 0x000f220000300800 */
[----:B---3--:R-:W-:-:S03]  /*27960*/  IMAD.MOV.U32 R76, RZ, RZ, R19 ;  /* 0x000000ffff4c7224 */ /* 0x008fc600078e0013 */
[----:B------:R-:W3:Y:S01]  /*27970*/  LDL.LU R19, [R1+0xe24] ;  /* 0x000e240001137983 */ /* 0x000ee20000300800 */
[----:B------:R-:W-:-:S03]  /*27980*/  IMAD.MOV.U32 R71, RZ, RZ, R18 ;  /* 0x000000ffff477224 */ /* 0x000fc600078e0012 */
[----:B------:R-:W3:Y:S01]  /*27990*/  LDL.LU R18, [R1+0x5b0] ;  /* 0x0005b00001127983 */ /* 0x000ee20000300800 */
[----:B------:R-:W-:-:S03]  /*279a0*/  IMAD.MOV.U32 R92, RZ, RZ, R21 ;  /* 0x000000ffff5c7224 */ /* 0x000fc600078e0015 */
[----:B------:R-:W3:Y:S04]  /*279b0*/  LDL.LU R17, [R1+0xe28] ;  /* 0x000e280001117983 */ /* 0x000ee80000300800 */
[----:B------:R-:W3:Y:S04]  /*279c0*/  LDL.LU R11, [R1+0x5b8] ;  /* 0x0005b800010b7983 */ /* 0x000ee80000300800 */
[----:B------:R-:W3:Y:S04]  /*279d0*/  LDL.LU R10, [R1+0xe2c] ;  /* 0x000e2c00010a7983 */ /* 0x000ee80000300800 */
[----:B------:R-:W3:Y:S01]  /*279e0*/  LDL.LU R16, [R1+0x5c0] ;  /* 0x0005c00001107983 */ /* 0x000ee20000300800 */
[----:B------:R-:W-:Y:S01]  /*279f0*/  MOV R70, R5 ;  /* 0x0000000500467202 */ /* 0x000fe20000000f00 */
[----:B------:R-:W-:-:S02]  /*27a00*/  IMAD.MOV.U32 R5, RZ, RZ, R4 ;  /* 0x000000ffff057224 */ /* 0x000fc400078e0004 */
[----:B--2---:R-:W-:Y:S02]  /*27a10*/  IMAD.MOV.U32 R4, RZ, RZ, R0 ;  /* 0x000000ffff047224 */ /* 0x004fe400078e0000 */
[----:B------:R-:W2:Y:S04]  /*27a20*/  LDL.LU R0, [R1+0xe30] ;  /* 0x000e300001007983 */ /* 0x000ea80000300800 */
[----:B------:R-:W-:Y:S04]  /*27a30*/  STL.64 [R1+0x568], R92 ;  /* 0x0005685c01007387 */ /* 0x000fe80000100a00 */
[----:B------:R0:W-:Y:S04]  /*27a40*/  STL.64 [R1+0x1bc0], R92 ;  /* 0x001bc05c01007387 */ /* 0x0001e80000100a00 */
[----:B------:R-:W-:Y:S04]  /*27a50*/  STL.64 [R1+0x570], R76 ;  /* 0x0005704c01007387 */ /* 0x000fe80000100a00 */
[----:B------:R0:W-:Y:S04]  /*27a60*/  STL.64 [R1+0x1bc8], R76 ;  /* 0x001bc84c01007387 */ /* 0x0001e80000100a00 */
[----:B------:R-:W-:Y:S04]  /*27a70*/  STL.64 [R1+0x578], R70 ;  /* 0x0005784601007387 */ /* 0x000fe80000100a00 */
[----:B------:R-:W-:Y:S04]  /*27a80*/  STL.64 [R1+0x580], R4 ;  /* 0x0005800401007387 */ /* 0x000fe80000100a00 */
[----:B0-----:R-:W2:Y:S04]  /*27a90*/  LDL.LU R15, [R1+0x5c8] ;  /* 0x0005c800010f7983 */ /* 0x001ea80000300800 */
[----:B------:R-:W2:Y:S01]  /*27aa0*/  LDL.LU R14, [R1+0xe34] ;  /* 0x000e3400010e7983 */ /* 0x000ea20000300800 */
[----:B------:R-:W-:-:S03]  /*27ab0*/  IMAD.MOV.U32 R35, RZ, RZ, R9 ;  /* 0x000000ffff237224 */ /* 0x000fc600078e0009 */
[----:B------:R-:W2:Y:S01]  /*27ac0*/  LDL.LU R9, [R1+0x5d0] ;  /* 0x0005d00001097983 */ /* 0x000ea20000300800 */
[----:B------:R-:W-:-:S03]  /*27ad0*/  IMAD.MOV.U32 R34, RZ, RZ, R8 ;  /* 0x000000ffff227224 */ /* 0x000fc600078e0008 */
[----:B------:R-:W2:Y:S01]  /*27ae0*/  LDL.LU R8, [R1+0xe38] ;  /* 0x000e380001087983 */ /* 0x000ea20000300800 */
[----:B------:R-:W-:Y:S02]  /*27af0*/  IMAD.MOV.U32 R23, RZ, RZ, R7 ;  /* 0x000000ffff177224 */ /* 0x000fe400078e0007 */
[----:B------:R-:W-:Y:S02]  /*27b00*/  IMAD.MOV.U32 R39, RZ, RZ, R3 ;  /* 0x000000ffff277224 */ /* 0x000fe400078e0003 */
[----:B------:R-:W2:Y:S01]  /*27b10*/  LDL.LU R3, [R1+0x5d8] ;  /* 0x0005d80001037983 */ /* 0x000ea20000300800 */
[----:B------:R-:W-:-:S03]  /*27b20*/  IMAD.MOV.U32 R38, RZ, RZ, R2 ;  /* 0x000000ffff267224 */ /* 0x000fc600078e0002 */
[----:B------:R-:W2:Y:S01]  /*27b30*/  LDL.LU R2, [R1+0xe3c] ;  /* 0x000e3c0001027983 */ /* 0x000ea20000300800 */
[----:B------:R-:W-:-:S03]  /*27b40*/  IMAD.MOV.U32 R22, RZ, RZ, R6 ;  /* 0x000000ffff167224 */ /* 0x000fc600078e0006 */
[----:B------:R-:W2:Y:S04]  /*27b50*/  LDL.LU R7, [R1+0x5e0] ;  /* 0x0005e00001077983 */ /* 0x000ea80000300800 */
[----:B------:R-:W2:Y:S01]  /*27b60*/  LDL.LU R6, [R1+0xe40] ;  /* 0x000e400001067983 */ /* 0x000ea20000300800 */
[----:B------:R-:W-:Y:S02]  /*27b70*/  IMAD.MOV.U32 R72, RZ, RZ, R12 ;  /* 0x000000ffff487224 */ /* 0x000fe400078e000c */
[----:B------:R-:W-:Y:S02]  /*27b80*/  IMAD.MOV.U32 R73, RZ, RZ, R13 ;  /* 0x000000ffff497224 */ /* 0x000fe400078e000d */
[----:B------:R-:W2:Y:S04]  /*27b90*/  LDL.LU R13, [R1+0x5e8] ;  /* 0x0005e800010d7983 */ /* 0x000ea80000300800 */
[----:B------:R-:W2:Y:S04]  /*27ba0*/  LDL.LU R12, [R1+0xe44] ;  /* 0x000e4400010c7983 */ /* 0x000ea80000300800 */
[----:B------:R-:W-:Y:S04]  /*27bb0*/  STL.64 [R1+0x588], R72 ;  /* 0x0005884801007387 */ /* 0x000fe80000100a00 */
[----:B------:R-:W-:Y:S04]  /*27bc0*/  STL.64 [R1+0x590], R34 ;  /* 0x0005902201007387 */ /* 0x000fe80000100a00 */
[----:B------:R-:W-:Y:S04]  /*27bd0*/  STL.64 [R1+0x598], R22 ;  /* 0x0005981601007387 */ /* 0x000fe80000100a00 */
[----:B------:R-:W-:Y:S04]  /*27be0*/  STL.64 [R1+0x5a0], R38 ;  /* 0x0005a02601007387 */ /* 0x000fe80000100a00 */
[----:B------:R-:W2:Y:S01]  /*27bf0*/  LDL.LU R21, [R1+0x5f0] ;  /* 0x0005f00001157983 */ /* 0x000ea20000300800 */
[----:B----4-:R-:W-:-:S03]  /*27c00*/  MOV R79, R20 ;  /* 0x00000014004f7202 */ /* 0x010fc60000000f00 */
[----:B------:R-:W4:Y:S01]  /*27c10*/  LDL.LU R20, [R1+0xe48] ;  /* 0x000e480001147983 */ /* 0x000f220000300800 */
[----:B---3--:R-:W-:-:S03]  /*27c20*/  IMAD.MOV.U32 R78, RZ, RZ, R19 ;  /* 0x000000ffff4e7224 */ /* 0x008fc600078e0013 */
[----:B------:R-:W3:Y:S01]  /*27c30*/  LDL.LU R27, [R1+0x5f8] ;  /* 0x0005f800011b7983 */ /* 0x000ee20000300800 */
[----:B------:R-:W-:-:S03]  /*27c40*/  IMAD.MOV.U32 R19, RZ, RZ, R18 ;  /* 0x000000ffff137224 */ /* 0x000fc600078e0012 */
[----:B------:R-:W3:Y:S01]  /*27c50*/  LDL.LU R26, [R1+0xe4c] ;  /* 0x000e4c00011a7983 */ /* 0x000ee20000300800 */
[----:B------:R-:W-:Y:S02]  /*27c60*/  IMAD.MOV.U32 R18, RZ, RZ, R17 ;  /* 0x000000ffff127224 */ /* 0x000fe400078e0011 */
[----:B------:R-:W-:Y:S02]  /*27c70*/  IMAD.MOV.U32 R41, RZ, RZ, R11 ;  /* 0x000000ffff297224 */ /* 0x000fe400078e000b */
[----:B------:R-:W3:Y:S01]  /*27c80*/  LDL.LU R11, [R1+0x600] ;  /* 0x00060000010b7983 */ /* 0x000ee20000300800 */
[----:B------:R-:W-:-:S03]  /*27c90*/  IMAD.MOV.U32 R40, RZ, RZ, R10 ;  /* 0x000000ffff287224 */ /* 0x000fc600078e000a */
[----:B------:R-:W3:Y:S01]  /*27ca0*/  LDL.LU R10, [R1+0xe50] ;  /* 0x000e5000010a7983 */ /* 0x000ee20000300800 */
[----:B------:R-:W-:-:S03]  /*27cb0*/  IMAD.MOV.U32 R51, RZ, RZ, R16 ;  /* 0x000000ffff337224 */ /* 0x000fc600078e0010 */
[----:B------:R-:W3:Y:S04]  /*27cc0*/  LDL.LU R28, [R1+0x608] ;  /* 0x00060800011c7983 */ /* 0x000ee80000300800 */
[----:B------:R-:W3:Y:S04]  /*27cd0*/  LDL.LU R17, [R1+0xe54] ;  /* 0x000e540001117983 */ /* 0x000ee80000300800 */
[----:B------:R-:W3:Y:S01]  /*27ce0*/  LDL.LU R16, [R1+0x610] ;  /* 0x0006100001107983 */ /* 0x000ee20000300800 */
[----:B--2---:R-:W-:-:S03]  /*27cf0*/  IMAD.MOV.U32 R50, RZ, RZ, R0 ;  /* 0x000000ffff327224 */ /* 0x004fc600078e0000 */
[----:B------:R-:W2:Y:S04]  /*27d00*/  LDL.LU R0, [R1+0xeb0] ;  /* 0x000eb00001007983 */ /* 0x000ea80000300800 */
[----:B------:R-:W-:Y:S04]  /*27d10*/  STL.64 [R1+0x5a8], R78 ;  /* 0x0005a84e01007387 */ /* 0x000fe80000100a00 */
[----:B------:R-:W-:Y:S04]  /*27d20*/  STL.64 [R1+0x5b0], R18 ;  /* 0x0005b01201007387 */ /* 0x000fe80000100a00 */
[----:B------:R-:W-:Y:S04]  /*27d30*/  STL.64 [R1+0x5b8], R40 ;  /* 0x0005b82801007387 */ /* 0x000fe80000100a00 */
[----:B------:R-:W-:Y:S01]  /*27d40*/  STL.64 [R1+0x5c0], R50 ;  /* 0x0005c03201007387 */ /* 0x000fe20000100a00 */
        /* <DEDUP_REMOVED lines=11> */
[----:B------:R-:W-:Y:S04]  /*27e00*/  STL.64 [R1+0x5d0], R32 ;  /* 0x0005d02001007387 */ /* 0x000fe80000100a00 */
[----:B------:R-:W-:Y:S04]  /*27e10*/  STL.64 [R1+0x5d8], R60 ;  /* 0x0005d83c01007387 */ /* 0x000fe80000100a00 */
[----:B------:R-:W-:Y:S04]  /*27e20*/  STL.64 [R1+0x5e0], R6 ;  /* 0x0005e00601007387 */ /* 0x000fe80000100a00 */
[----:B------:R-:W2:Y:S04]  /*27e30*/  LDL.LU R15, [R1+0x628] ;  /* 0x00062800010f7983 */ /* 0x000ea80000300800 */
[----:B------:R-:W2:Y:S01]  /*27e40*/  LDL.LU R14, [R1+0xebc] ;  /* 0x000ebc00010e7983 */ /* 0x000ea20000300800 */
[----:B------:R-:W-:-:S03]  /*27e50*/  IMAD.MOV.U32 R25, RZ, RZ, R21 ;  /* 0x000000ffff197224 */ /* 0x000fc600078e0015 */
[----:B------:R-:W2:Y:S01]  /*27e60*/  LDL.LU R21, [R1+0x630] ;  /* 0x0006300001157983 */ /* 0x000ea20000300800 */
[----:B----4-:R-:W-:-:S03]  /*27e70*/  MOV R24, R20 ;  /* 0x0000001400187202 */ /* 0x010fc60000000f00 */
[----:B------:R-:W4:Y:S01]  /*27e80*/  LDL.LU R20, [R1+0xec0] ;  /* 0x000ec00001147983 */ /* 0x000f220000300800 */
[----:B---3--:R-:W-:-:S03]  /*27e90*/  IMAD.MOV.U32 R83, RZ, RZ, R27 ;  /* 0x000000ffff537224 */ /* 0x008fc600078e001b */
[----:B------:R-:W3:Y:S01]  /*27ea0*/  LDL.LU R30, [R1+0x638] ;  /* 0x00063800011e7983 */ /* 0x000ee20000300800 */
[----:B------:R-:W-:-:S03]  /*27eb0*/  IMAD.MOV.U32 R82, RZ, RZ, R26 ;  /* 0x000000ffff527224 */ /* 0x000fc600078e001a */
[----:B------:R-:W4:Y:S01]  /*27ec0*/  LDL.LU R29, [R1+0xec4] ;  /* 0x000ec400011d7983 */ /* 0x000f220000300800 */
[----:B------:R-:W-:-:S03]  /*27ed0*/  IMAD.MOV.U32 R27, RZ, RZ, R11 ;  /* 0x000000ffff1b7224 */ /* 0x000fc600078e000b */
[----:B------:R-:W4:Y:S01]  /*27ee0*/  LDL.LU R11, [R1+0x640] ;  /* 0x00064000010b7983 */ /* 0x000f220000300800 */
[----:B------:R-:W-:-:S03]  /*27ef0*/  IMAD.MOV.U32 R26, RZ, RZ, R10 ;  /* 0x000000ffff1a7224 */ /* 0x000fc600078e000a */
[----:B------:R-:W4:Y:S04]  /*27f00*/  LDL.LU R10, [R1+0xec8] ;  /* 0x000ec800010a7983 */ /* 0x000f280000300800 */
[----:B------:R-:W-:Y:S04]  /*27f10*/  STL.64 [R1+0x5e8], R12 ;  /* 0x0005e80c01007387 */ /* 0x000fe80000100a00 */
[----:B------:R-:W-:Y:S01]  /*27f20*/  STL.64 [R1+0x5f0], R24 ;  /* 0x0005f01801007387 */ /* 0x000fe20000100a00 */
[----:B------:R-:W-:-:S03]  /*27f30*/  IMAD.MOV.U32 R89, RZ, RZ, R16 ;  /* 0x000000ffff597224 */ /* 0x000fc600078e0010 */
[----:B------:R-:W-:Y:S01]  /*27f40*/  STL.64 [R1+0x5f8], R82 ;  /* 0x0005f85201007387 */ /* 0x000fe20000100a00 */
[----:B------:R-:W-:-:S03]  /*27f50*/  IMAD.MOV.U32 R84, RZ, RZ, R17 ;  /* 0x000000ffff547224 */ /* 0x000fc600078e0011 */
[----:B------:R-:W-:Y:S01]  /*27f60*/  STL.64 [R1+0x600], R26 ;  /* 0x0006001a01007387 */ /* 0x000fe20000100a00 */
[----:B------:R-:W-:-:S03]  /*27f70*/  IMAD.MOV.U32 R85, RZ, RZ, R28 ;  /* 0x000000ffff557224 */ /* 0x000fc600078e001c */
[----:B------:R-:W4:Y:S01]  /*27f80*/  LDL.LU R16, [R1+0x648] ;  /* 0x0006480001107983 */ /* 0x000f220000300800 */
[----:B--2---:R-:W-:-:S03]  /*27f90*/  IMAD.MOV.U32 R88, RZ, RZ, R0 ;  /* 0x000000ffff587224 */ /* 0x004fc600078e0000 */
[----:B------:R-:W2:Y:S04]  /*27fa0*/  LDL.LU R0, [R1+0xecc] ;  /* 0x000ecc0001007983 */ /* 0x000ea80000300800 */
[----:B------:R-:W2:Y:S04]  /*27fb0*/  LDL.LU R28, [R1+0x650] ;  /* 0x00065000011c7983 */ /* 0x000ea80000300800 */
        /* <DEDUP_REMOVED lines=8> */
[----:B------:R-:W-:Y:S01]  /*28040*/  STL.64 [R1+0x620], R36 ;  /* 0x0006202401007387 */ /* 0x000fe20000100a00 */
[----:B------:R-:W-:-:S03]  /*28050*/  MOV R43, R15 ;  /* 0x0000000f002b7202 */ /* 0x000fc60000000f00 */
[----:B------:R-:W2:Y:S01]  /*28060*/  LDL.LU R15, [R1+0x660] ;  /* 0x00066000010f7983 */ /* 0x000ea20000300800 */
[----:B------:R-:W-:-:S03]  /*28070*/  IMAD.MOV.U32 R42, RZ, RZ, R14 ;  /* 0x000000ffff2a7224 */ /* 0x000fc600078e000e */
[----:B------:R-:W2:Y:S01]  /*28080*/  LDL.LU R14, [R1+0xed8] ;  /* 0x000ed800010e7983 */ /* 0x000ea20000300800 */
[----:B---3--:R-:W-:Y:S02]  /*28090*/  IMAD.MOV.U32 R45, RZ, RZ, R30 ;  /* 0x000000ffff2d7224 */ /* 0x008fe400078e001e */
[----:B----4-:R-:W-:Y:S02]  /*280a0*/  IMAD.MOV.U32 R44, RZ, RZ, R29 ;  /* 0x000000ffff2c7224 */ /* 0x010fe400078e001d */
[----:B------:R-:W-:Y:S02]  /*280b0*/  IMAD.MOV.U32 R49, RZ, RZ, R11 ;  /* 0x000000ffff317224 */ /* 0x000fe400078e000b */
[----:B------:R-:W3:Y:S01]  /*280c0*/  LDL.LU R11, [R1+0x668] ;  /* 0x00066800010b7983 */ /* 0x000ee20000300800 */
[----:B------:R-:W-:-:S03]  /*280d0*/  IMAD.MOV.U32 R48, RZ, RZ, R10 ;  /* 0x000000ffff307224 */ /* 0x000fc600078e000a */
[----:B------:R-:W3:Y:S04]  /*280e0*/  LDL.LU R10, [R1+0xedc] ;  /* 0x000edc00010a7983 */ /* 0x000ee80000300800 */
[----:B------:R-:W-:Y:S04]  /*280f0*/  STL.64 [R1+0x628], R42 ;  /* 0x0006282a01007387 */ /* 0x000fe80000100a00 */
[----:B------:R-:W-:Y:S04]  /*28100*/  STL.64 [R1+0x630], R20 ;  /* 0x0006301401007387 */ /* 0x000fe80000100a00 */
[----:B------:R-:W-:Y:S04]  /*28110*/  STL.64 [R1+0x638], R44 ;  /* 0x0006382c01007387 */ /* 0x000fe80000100a00 */
[----:B------:R-:W-:Y:S01]  /*28120*/  STL.64 [R1+0x640], R48 ;  /* 0x0006403001007387 */ /* 0x000fe20000100a00 */
[----:B------:R-:W-:-:S03]  /*28130*/  IMAD.MOV.U32 R55, RZ, RZ, R16 ;  /* 0x000000ffff377224 */ /* 0x000fc600078e0010 */
[----:B------:R-:W4:Y:S01]  /*28140*/  LDL.LU R16, [R1+0x670] ;  /* 0x0006700001107983 */ /* 0x000f220000300800 */
[----:B--2---:R-:W-:-:S03]  /*28150*/  IMAD.MOV.U32 R54, RZ, RZ, R0 ;  /* 0x000000ffff367224 */ /* 0x004fc600078e0000 */
[----:B------:R-:W2:Y:S01]  /*28160*/  LDL.LU R0, [R1+0xee0] ;  /* 0x000ee00001007983 */ /* 0x000ea20000300800 */
[----:B------:R-:W-:Y:S02]  /*28170*/  IMAD.MOV.U32 R31, RZ, RZ, R28 ;  /* 0x000000ffff1f7224 */ /* 0x000fe400078e001c */
[----:B------:R-:W-:Y:S02]  /*28180*/  IMAD.MOV.U32 R30, RZ, RZ, R17 ;  /* 0x000000ffff1e7224 */ /* 0x000fe400078e0011 */
[----:B------:R-:W-:Y:S02]  /*28190*/  IMAD.MOV.U32 R57, RZ, RZ, R3 ;  /* 0x000000ffff397224 */ /* 0x000fe400078e0003 */
[----:B------:R-:W3:Y:S01]  /*281a0*/  LDL.LU R3, [R1+0x678] ;  /* 0x0006780001037983 */ /* 0x000ee20000300800 */
[----:B------:R-:W-:-:S03]  /*281b0*/  IMAD.MOV.U32 R56, RZ, RZ, R2 ;  /* 0x000000ffff387224 */ /* 0x000fc600078e0002 */
[----:B------:R-:W3:Y:S04]  /*281c0*/  LDL.LU R2, [R1+0xee4] ;  /* 0x000ee40001027983 */ /* 0x000ee80000300800 */
[----:B------:R-:W3:Y:S04]  /*281d0*/  LDL.LU R52, [R1+0x680] ;  /* 0x0006800001347983 */ /* 0x000ee80000300800 */
        /* <DEDUP_REMOVED lines=8> */
[----:B------:R-:W-:Y:S04]  /*28260*/  STL.64 [R1+0x660], R86 ;  /* 0x0006605601007387 */ /* 0x000fe80000100a00 */
[----:B------:R-:W3:Y:S04]  /*28270*/  LDL.LU R53, [R1+0x690] ;  /* 0x0006900001357983 */ /* 0x000ee80000300800 */
[----:B------:R-:W1:Y:S04]  /*28280*/  LDL.LU R29, [R1+0xef0] ;  /* 0x000ef000011d7983 */ /* 0x000e680000300800 */
[----:B------:R-:W3:Y:S01]  /*28290*/  LDL.LU R47, [R1+0x698] ;  /* 0x00069800012f7983 */ /* 0x000ee20000300800 */
[----:B----4-:R-:W-:Y:S01]  /*282a0*/  MOV R17, R16 ;  /* 0x0000001000117202 */ /* 0x010fe20000000f00 */
[----:B--2---:R-:W-:-:S02]  /*282b0*/  IMAD.MOV.U32 R16, RZ, RZ, R0 ;  /* 0x000000ffff107224 */ /* 0x004fc400078e0000 */
[----:B------:R-:W2:Y:S04]  /*282c0*/  LDL.LU R0, [R1+0xef4] ;  /* 0x000ef40001007983 */ /* 0x000ea80000300800 */
[----:B------:R-:W4:Y:S04]  /*282d0*/  LDL R28, [R1+0x9c8] ;  /* 0x0009c800011c7983 */ /* 0x000f280000100800 */
[----:B---3--:R-:W-:Y:S04]  /*282e0*/  STL.64 [R1+0x668], R10 ;  /* 0x0006680a01007387 */ /* 0x008fe80000100a00 */
[----:B------:R-:W-:Y:S04]  /*282f0*/  STL.64 [R1+0x670], R16 ;  /* 0x0006701001007387 */ /* 0x000fe80000100a00 */
[----:B------:R-:W-:Y:S01]  /*28300*/  STL.64 [R1+0x678], R2 ;  /* 0x0006780201007387 */ /* 0x000fe20000100a00 */
[----:B------:R-:W-:-:S03]  /*28310*/  IMAD.MOV.U32 R75, RZ, RZ, R52 ;  /* 0x000000ffff4b7224 */ /* 0x000fc600078e0034 */
[----:B------:R-:W3:Y:S01]  /*28320*/  LDL.LU R52, [R1+0x6a0] ;  /* 0x0006a00001347983 */ /* 0x000ee20000300800 */
[----:B------:R-:W-:-:S03]  /*28330*/  IMAD.MOV.U32 R74, RZ, RZ, R46 ;  /* 0x000000ffff4a7224 */ /* 0x000fc600078e002e */
[----:B------:R-:W3:Y:S04]  /*28340*/  LDL.LU R63, [R1+0x6a8] ;  /* 0x0006a800013f7983 */ /* 0x000ee80000300800 */
[----:B------:R-:W3:Y:S04]  /*28350*/  LDL R62, [R1+0x9c4] ;  /* 0x0009c400013e7983 */ /* 0x000ee80000100800 */
[----:B------:R-:W3:Y:S01]  /*28360*/  LDL.LU R46, [R1+0xef8] ;  /* 0x000ef800012e7983 */ /* 0x000ee20000300800 */
[----:B-1----:R-:W-:-:S03]  /*28370*/  IMAD.MOV.U32 R68, RZ, RZ, R29 ;  /* 0x000000ffff447224 */ /* 0x002fc600078e001d */
[----:B------:R-:W4:Y:S01]  /*28380*/  LDL.LU R29, [R1+0xefc] ;  /* 0x000efc00011d7983 */ /* 0x000f220000300800 */
[----:B------:R-:W-:-:S03]  /*28390*/  ISETP.GT.AND P0, PT, R80, RZ, PT ;  /* 0x000000ff5000720c */ /* 0x000fc60003f04270 */
[----:B------:R-:W-:Y:S01]  /*283a0*/  STL.64 [R1+0x680], R74 ;  /* 0x0006804a01007387 */ /* 0x000fe20000100a00 */
[----:B------:R-:W-:-:S03]  /*283b0*/  IMAD.MOV.U32 R91, RZ, RZ, R47 ;  /* 0x000000ffff5b7224 */ /* 0x000fc600078e002f */
[----:B------:R-:W-:Y:S01]  /*283c0*/  STL.64 [R1+0x688], R14 ;  /* 0x0006880e01007387 */ /* 0x000fe20000100a00 */
[----:B------:R-:W-:-:S03]  /*283d0*/  IMAD.MOV.U32 R93, RZ, RZ, R64 ;  /* 0x000000ffff5d7224 */ /* 0x000fc600078e0040 */
[----:B------:R-:W4:Y:S01]  /*283e0*/  LDL R47, [R1+0x9c0] ;  /* 0x0009c000012f7983 */ /* 0x000f220000100800 */
[----:B------:R-:W-:Y:S02]  /*283f0*/  IMAD.MOV.U32 R77, RZ, RZ, R66 ;  /* 0x000000ffff4d7224 */ /* 0x000fe400078e0042 */
[----:B--2---:R-:W-:Y:S02]  /*28400*/  IMAD.MOV.U32 R90, RZ, RZ, R0 ;  /* 0x000000ffff5a7224 */ /* 0x004fe400078e0000 */
[----:B------:R-:W2:Y:S01]  /*28410*/  LDL R0, [R1+0x9bc] ;  /* 0x0009bc0001007983 */ /* 0x000ea20000100800 */
[----:B---3--:R-:W-:-:S05]  /*28420*/  IMAD.MOV.U32 R64, RZ, RZ, R46 ;  /* 0x000000ffff407224 */ /* 0x008fca00078e002e */
[----:B------:R-:W3:Y:S01]  /*28430*/  @P0 LDG.E.U16 R62, desc[UR20][R64.64] ;  /* 0x00000014403e0981 */ /* 0x000ee2000c1e1500 */
[----:B----4-:R-:W-:-:S05]  /*28440*/  MOV R66, R29 ;  /* 0x0000001d00427202 */ /* 0x010fca0000000f00 */
[----:B------:R-:W4:Y:S01]  /*28450*/  @P0 LDG.E.U16 R28, desc[UR20][R66.64] ;  /* 0x00000014421c0981 */ /* 0x000f22000c1e1500 */
[----:B------:R-:W-:Y:S01]  /*28460*/  IMAD.MOV.U32 R69, RZ, RZ, R53 ;  /* 0x000000ffff457224 */ /* 0x000fe200078e0035 */
[----:B------:R-:W-:Y:S01]  /*28470*/  ISETP.GT.AND P3, PT, R80, 0x1, PT ;  /* 0x000000015000780c */ /* 0x000fe20003f64270 */
[----:B------:R-:W-:Y:S01]  /*28480*/  IMAD.MOV.U32 R92, RZ, RZ, R52 ;  /* 0x000000ffff5c7224 */ /* 0x000fe200078e0034 */
[----:B------:R-:W4:Y:S01]  /*28490*/  LDL R53, [R1+0x9b8] ;  /* 0x0009b80001357983 */ /* 0x000f220000100800 */
[----:B------:R-:W-:-:S03]  /*284a0*/  IMAD.MOV.U32 R76, RZ, RZ, R63 ;  /* 0x000000ffff4c7224 */ /* 0x000fc600078e003f */
[----:B------:R-:W-:Y:S04]  /*284b0*/  STL.64 [R1+0x690], R68 ;  /* 0x0006904401007387 */ /* 0x000fe80000100a00 */
[----:B------:R-:W-:Y:S04]  /*284c0*/  STL.64 [R1+0x698], R90 ;  /* 0x0006985a01007387 */ /* 0x000fe80000100a00 */
[----:B------:R-:W4:Y:S04]  /*284d0*/  LDL R52, [R1+0x9b4] ;  /* 0x0009b40001347983 */ /* 0x000f280000100800 */
[----:B------:R-:W-:Y:S04]  /*284e0*/  STL.64 [R1+0x6a0], R92 ;  /* 0x0006a05c01007387 */ /* 0x000fe80000100a00 */
[----:B------:R-:W-:Y:S04]  /*284f0*/  STL.64 [R1+0x6a8], R76 ;  /* 0x0006a84c01007387 */ /* 0x000fe80000100a00 */
[----:B------:R-:W4:Y:S04]  /*28500*/  LDL R81, [R1+0x9b0] ;  /* 0x0009b00001517983 */ /* 0x000f280000100800 */
[----:B------:R-:W4:Y:S04]  /*28510*/  LDL R63, [R1+0x9ac] ;  /* 0x0009ac00013f7983 */ /* 0x000f280000100800 */
[----:B------:R-:W4:Y:S04]  /*28520*/  LDL R29, [R1+0x9a4] ;  /* 0x0009a400011d7983 */ /* 0x000f280000100800 */
[----:B------:R-:W-:Y:S04]  /*28530*/  STL [R1+0x1198], R66 ;  /* 0x0011984201007387 */ /* 0x000fe80000100800 */
[----:B------:R-:W4:Y:S04]  /*28540*/  @P3 LDG.E.U16 R47, desc[UR20][R76.64] ;  /* 0x000000144c2f3981 */ /* 0x000f28000c1e1500 */
[----:B------:R-:W-:Y:S04]  /*28550*/  STL [R1+0x141c], R66 ;  /* 0x00141c4201007387 */ /* 0x000fe80000100800 */
[----:B------:R-:W-:Y:S04]  /*28560*/  STL [R1+0x1194], R67 ;  /* 0x0011944301007387 */ /* 0x000fe80000100800 */
[----:B------:R0:W-:Y:S04]  /*28570*/  STL [R1+0x1420], R67 ;  /* 0x0014204301007387 */ /* 0x0001e80000100800 */
[----:B0-----:R-:W4:Y:S04]  /*28580*/  LDL R67, [R1+0x9a8] ;  /* 0x0009a80001437983 */ /* 0x001f280000100800 */
[----:B--2---:R-:W2:Y:S04]  /*28590*/  @P3 LDG.E.U16 R0, desc[UR20][R92.64] ;  /* 0x000000145c003981 */ /* 0x004ea8000c1e1500 */
[----:B---3--:R0:W-:Y:S04]  /*285a0*/  @P0 STL [R1+0x9c4], R62 ;  /* 0x0009c43e01000387 */ /* 0x0081e80000100800 */
[----:B------:R-:W3:Y:S04]  /*285b0*/  LDL R46, [R1+0x99c] ;  /* 0x00099c00012e7983 */ /* 0x000ee80000100800 */
[----:B0-----:R-:W3:Y:S04]  /*285c0*/  LDL R62, [R1+0x9a0] ;  /* 0x0009a000013e7983 */ /* 0x001ee80000100800 */
[----:B----4-:R0:W-:Y:S04]  /*285d0*/  @P0 STL [R1+0x9c8], R28 ;  /* 0x0009c81c01000387 */ /* 0x0101e80000100800 */
[----:B0-----:R-:W4:Y:S04]  /*285e0*/  LDL R28, [R1+0x998] ;  /* 0x00099800011c7983 */ /* 0x001f280000100800 */
[----:B------:R-:W-:Y:S04]  /*285f0*/  STL [R1+0x11a0], R64 ;  /* 0x0011a04001007387 */ /* 0x000fe80000100800 */
[----:B------:R-:W-:Y:S04]  /*28600*/  STL [R1+0x1424], R64 ;  /* 0x0014244001007387 */ /* 0x000fe80000100800 */
[----:B------:R-:W-:Y:S04]  /*28610*/  STL [R1+0x119c], R65 ;  /* 0x00119c4101007387 */ /* 0x000fe80000100800 */
[----:B------:R0:W-:Y:S04]  /*28620*/  STL [R1+0x1428], R65 ;  /* 0x0014284101007387 */ /* 0x0001e80000100800 */
[----:B0-----:R-:W4:Y:S01]  /*28630*/  LDL.LU R65, [R1+0x994] ;  /* 0x0009940001417983 */ /* 0x001f220000300800 */
[----:B------:R-:W-:-:S02]  /*28640*/  ISETP.GT.AND P4, PT, R80, 0x2, PT ;  /* 0x000000025000780c */ /* 0x000fc40003f84270 */
[C---:B------:R-:W-:Y:S01]  /*28650*/  ISETP.GT.AND P5, PT, R80.reuse, 0x3, PT ;  /* 0x000000035000780c */ /* 0x040fe20003fa4270 */
[----:B------:R-:W4:Y:S01]  /*28660*/  LDL.LU.64 R76, [R1+0x1bc8] ;  /* 0x001bc800014c7983 */ /* 0x000f220000300a00 */
[C---:B------:R-:W-:Y:S02]  /*28670*/  ISETP.GT.AND P6, PT, R80.reuse, 0x4, PT ;  /* 0x000000045000780c */ /* 0x040fe40003fc4270 */
[C---:B------:R-:W-:Y:S01]  /*28680*/  ISETP.GT.AND P0, PT, R80.reuse, 0x5, PT ;  /* 0x000000055000780c */ /* 0x040fe20003f04270 */
[----:B------:R-:W4:Y:S06]  /*28690*/  LDL.LU.64 R92, [R1+0x1bc0] ;  /* 0x001bc000015c7983 */ /* 0x000f2c0000300a00 */
[----:B------:R-:W4:Y:S04]  /*286a0*/  @P4 LDG.E.U16 R52, desc[UR20][R68.64] ;  /* 0x0000001444344981 */ /* 0x000f28000c1e1500 */
[----:B------:R-:W4:Y:S04]  /*286b0*/  @P4 LDG.E.U16 R53, desc[UR20][R90.64] ;  /* 0x000000145a354981 */ /* 0x000f28000c1e1500 */
[----:B------:R-:W4:Y:S04]  /*286c0*/  @P5 LDG.E.U16 R81, desc[UR20][R14.64] ;  /* 0x000000140e515981 */ /* 0x000f28000c1e1500 */
[----:B------:R-:W4:Y:S04]  /*286d0*/  @P5 LDG.E.U16 R63, desc[UR20][R74.64] ;  /* 0x000000144a3f5981 */ /* 0x000f28000c1e1500 */
[----:B------:R-:W4:Y:S04]  /*286e0*/  @P6 LDG.E.U16 R29, desc[UR20][R16.64] ;  /* 0x00000014101d6981 */ /* 0x000f28000c1e1500 */
[----:B------:R-:W4:Y:S04]  /*286f0*/  @P6 LDG.E.U16 R67, desc[UR20][R2.64] ;  /* 0x0000001402436981 */ /* 0x000f28000c1e1500 */
[----:B--2---:R0:W-:Y:S04]  /*28700*/  @P3 STL [R1+0x9bc], R0 ;  /* 0x0009bc0001003387 */ /* 0x0041e80000100800 */
[----:B0-----:R-:W2:Y:S04]  /*28710*/  LDL R0, [R1+0xeac] ;  /* 0x000eac0001007983 */ /* 0x001ea80000100800 */
[----:B------:R0:W-:Y:S01]  /*28720*/  @P3 STL [R1+0x9c0], R47 ;  /* 0x0009c02f01003387 */ /* 0x0001e20000100800 */
[----:B------:R-:W-:-:S03]  /*28730*/  ISETP.GT.AND P3, PT, R80, 0x6, PT ;  /* 0x000000065000780c */ /* 0x000fc60003f64270 */
[----:B------:R-:W2:Y:S04]  /*28740*/  LDL.LU.64 R90, [R1+0x1bb8] ;  /* 0x001bb800015a7983 */ /* 0x000ea80000300a00 */
[----:B0-----:R-:W2:Y:S04]  /*28750*/  LDL R47, [R1+0xea8] ;  /* 0x000ea800012f7983 */ /* 0x001ea80000100800 */
[----:B------:R-:W2:Y:S04]  /*28760*/  LDL.LU.64 R68, [R1+0x1bb0] ;  /* 0x001bb00001447983 */ /* 0x000ea80000300a00 */
[----:B---3--:R-:W3:Y:S04]  /*28770*/  @P0 LDG.E.U16 R46, desc[UR20][R86.64] ;  /* 0x00000014562e0981 */ /* 0x008ee8000c1e1500 */
[----:B------:R-:W3:Y:S04]  /*28780*/  @P0 LDG.E.U16 R62, desc[UR20][R10.64] ;  /* 0x000000140a3e0981 */ /* 0x000ee8000c1e1500 */
[----:B----4-:R-:W4:Y:S04]  /*28790*/  @P3 LDG.E.U16 R28, desc[UR20][R56.64] ;  /* 0x00000014381c3981 */ /* 0x010f28000c1e1500 */
[----:B------:R-:W4:Y:S04]  /*287a0*/  @P3 LDG.E.U16 R65, desc[UR20][R30.64] ;  /* 0x000000141e413981 */ /* 0x000f28000c1e1500 */
[----:B------:R0:W-:Y:S04]  /*287b0*/  @P4 STL [R1+0x9b4], R52 ;  /* 0x0009b43401004387 */ /* 0x0001e80000100800 */
[----:B------:R-:W4:Y:S04]  /*287c0*/  LDL R66, [R1+0x988] ;  /* 0x0009880001427983 */ /* 0x000f280000100800 */
[----:B0-----:R-:W4:Y:S04]  /*287d0*/  LDL R52, [R1+0x990] ;  /* 0x0009900001347983 */ /* 0x001f280000100800 */
[----:B------:R0:W-:Y:S04]  /*287e0*/  @P4 STL [R1+0x9b8], R53 ;  /* 0x0009b83501004387 */ /* 0x0001e80000100800 */
[----:B0-----:R-:W4:Y:S04]  /*287f0*/  LDL R53, [R1+0x984] ;  /* 0x0009840001357983 */ /* 0x001f280000100800 */
[----:B------:R-:W4:Y:S04]  /*28800*/  LDL.LU.64 R14, [R1+0x1ba8] ;  /* 0x001ba800010e7983 */ /* 0x000f280000300a00 */
[----:B------:R0:W-:Y:S04]  /*28810*/  @P5 STL [R1+0x9b0], R81 ;  /* 0x0009b05101005387 */ /* 0x0001e80000100800 */
[----:B0-----:R-:W4:Y:S04]  /*28820*/  LDL R81, [R1+0x980] ;  /* 0x0009800001517983 */ /* 0x001f280000100800 */
[----:B------:R-:W4:Y:S04]  /*28830*/  LDL.LU.64 R74, [R1+0x1ba0] ;  /* 0x001ba000014a7983 */ /* 0x000f280000300a00 */
[----:B------:R0:W-:Y:S04]  /*28840*/  @P5 STL [R1+0x9ac], R63 ;  /* 0x0009ac3f01005387 */ /* 0x0001e80000100800 */
[----:B0-----:R-:W4:Y:S04]  /*28850*/  LDL R63, [R1+0x97c] ;  /* 0x00097c00013f7983 */ /* 0x001f280000100800 */
[----:B------:R-:W4:Y:S04]  /*28860*/  LDL.LU.64 R2, [R1+0x1b98] ;  /* 0x001b980001027983 */ /* 0x000f280000300a00 */
[----:B------:R-:W4:Y:S04]  /*28870*/  LDL.LU.64 R16, [R1+0x1b90] ;  /* 0x001b900001107983 */ /* 0x000f280000300a00 */
[----:B------:R0:W-:Y:S04]  /*28880*/  @P6 STL [R1+0x9a4], R29 ;  /* 0x0009a41d01006387 */ /* 0x0001e80000100800 */
[----:B0-----:R-:W4:Y:S04]  /*28890*/  LDL R29, [R1+0x978] ;  /* 0x00097800011d7983 */ /* 0x001f280000100800 */
[----:B------:R-:W4:Y:S04]  /*288a0*/  LDL.LU R64, [R1+0x960] ;  /* 0x0009600001407983 */ /* 0x000f280000300800 */
[----:B------:R0:W-:Y:S04]  /*288b0*/  @P6 STL [R1+0x9a8], R67 ;  /* 0x0009a84301006387 */ /* 0x0001e80000100800 */
[----:B0-----:R-:W4:Y:S04]  /*288c0*/  LDL.LU R67, [R1+0x95c] ;  /* 0x00095c0001437983 */ /* 0x001f280000300800 */
[----:B------:R-:W4:Y:S01]  /*288d0*/  LDL.LU.64 R10, [R1+0x1b88] ;  /* 0x001b8800010a7983 */ /* 0x000f220000300a00 */
[----:B------:R-:W-:-:S13]  /*288e0*/  ISETP.GT.AND P4, PT, R80, 0x7, PT ;  /* 0x000000075000780c */ /* 0x000fda0003f84270 */
[----:B--2---:R-:W2:Y:S01]  /*288f0*/  @P4 LDG.E.U16 R0, desc[UR20][R54.64] ;  /* 0x0000001436004981 */ /* 0x004ea2000c1e1500 */
[C---:B------:R-:W-:Y:S02]  /*28900*/  ISETP.GT.AND P5, PT, R80.reuse, 0x8, PT ;  /* 0x000000085000780c */ /* 0x040fe40003fa4270 */
[C---:B------:R-:W-:Y:S01]  /*28910*/  ISETP.GT.AND P6, PT, R80.reuse, 0x9, PT ;  /* 0x000000095000780c */ /* 0x040fe20003fc4270 */
[----:B------:R-:W2:Y:S04]  /*28920*/  @P4 LDG.E.U16 R47, desc[UR20][R48.64] ;  /* 0x00000014302f4981 */ /* 0x000ea8000c1e1500 */
[----:B---3--:R0:W-:Y:S04]  /*28930*/  @P0 STL [R1+0x9a0], R62 ;  /* 0x0009a03e01000387 */ /* 0x0081e80000100800 */
[----:B0-----:R-:W3:Y:S04]  /*28940*/  LDL R62, [R1+0x974] ;  /* 0x00097400013e7983 */ /* 0x001ee80000100800 */
[----:B------:R-:W3:Y:S04]  /*28950*/  LDL.LU.64 R86, [R1+0x1b80] ;  /* 0x001b800001567983 */ /* 0x000ee80000300a00 */
[----:B------:R0:W-:Y:S04]  /*28960*/  @P0 STL [R1+0x99c], R46 ;  /* 0x00099c2e01000387 */ /* 0x0001e80000100800 */
[----:B0-----:R-:W3:Y:S04]  /*28970*/  LDL.LU R46, [R1+0x1b78] ;  /* 0x001b7800012e7983 */ /* 0x001ee80000300800 */
[----:B------:R-:W3:Y:S04]  /*28980*/  LDL.LU.64 R56, [R1+0x1b70] ;  /* 0x001b700001387983 */ /* 0x000ee80000300a00 */
[----:B------:R-:W3:Y:S04]  /*28990*/  LDL R30, [R1+0x970] ;  /* 0x00097000011e7983 */ /* 0x000ee80000100800 */
[----:B------:R-:W3:Y:S04]  /*289a0*/  LDL R31, [R1+0x96c] ;  /* 0x00096c00011f7983 */ /* 0x000ee80000100800 */
[----:B----4-:R0:W-:Y:S04]  /*289b0*/  STL [R1+0x142c], R65 ;  /* 0x00142c4101007387 */ /* 0x0101e80000100800 */
[----:B0-----:R-:W4:Y:S01]  /*289c0*/  LDL R65, [R1+0x98c] ;  /* 0x00098c0001417983 */ /* 0x001f220000100800 */
[----:B------:R-:W-:-:S03]  /*289d0*/  ISETP.GT.AND P0, PT, R80, 0xa, PT ;  /* 0x0000000a5000780c */ /* 0x000fc60003f04270 */
[----:B------:R-:W4:Y:S04]  /*289e0*/  @P6 LDG.E.U16 R66, desc[UR20][R42.64] ;  /* 0x000000142a426981 */ /* 0x000f28000c1e1500 */
[----:B------:R-:W4:Y:S04]  /*289f0*/  @P5 LDG.E.U16 R52, desc[UR20][R44.64] ;  /* 0x000000142c345981 */ /* 0x000f28000c1e1500 */
[----:B------:R0:W-:Y:S01]  /*28a00*/  @P3 STL [R1+0x998], R28 ;  /* 0x0009981c01003387 */ /* 0x0001e20000100800 */
[----:B------:R-:W-:-:S03]  /*28a10*/  ISETP.GT.AND P3, PT, R80, 0xb, PT ;  /* 0x0000000b5000780c */ /* 0x000fc60003f64270 */
[----:B------:R-:W4:Y:S04]  /*28a20*/  LDL.LU.64 R54, [R1+0x1b68] ;  /* 0x001b680001367983 */ /* 0x000f280000300a00 */
[----:B------:R-:W4:Y:S04]  /*28a30*/  @P6 LDG.E.U16 R53, desc[UR20][R36.64] ;  /* 0x0000001424356981 */ /* 0x000f28000c1e1500 */
[----:B0-----:R-:W4:Y:S04]  /*28a40*/  LDL R28, [R1+0x968] ;  /* 0x00096800011c7983 */ /* 0x001f280000100800 */
[----:B------:R-:W4:Y:S04]  /*28a50*/  @P0 LDG.E.U16 R81, desc[UR20][R8.64] ;  /* 0x0000001408510981 */ /* 0x000f28000c1e1500 */
[----:B------:R-:W4:Y:S04]  /*28a60*/  @P0 LDG.E.U16 R63, desc[UR20][R88.64] ;  /* 0x00000014583f0981 */ /* 0x000f28000c1e1500 */
[----:B------:R-:W4:Y:S04]  /*28a70*/  @P3 LDG.E.U16 R29, desc[UR20][R84.64] ;  /* 0x00000014541d3981 */ /* 0x000f28000c1e1500 */
[----:B--2---:R0:W-:Y:S04]  /*28a80*/  @P4 STL [R1+0xeac], R0 ;  /* 0x000eac0001004387 */ /* 0x0041e80000100800 */
[----:B0-----:R-:W2:Y:S04]  /*28a90*/  LDL R0, [R1+0x964] ;  /* 0x0009640001007983 */ /* 0x001ea80000100800 */
[----:B------:R-:W2:Y:S04]  /*28aa0*/  LDL.LU.64 R48, [R1+0x1b60] ;  /* 0x001b600001307983 */ /* 0x000ea80000300a00 */
[----:B---3--:R-:W3:Y:S04]  /*28ab0*/  @P3 LDG.E.U16 R62, desc[UR20][R26.64] ;  /* 0x000000141a3e3981 */ /* 0x008ee8000c1e1500 */
[----:B----4-:R-:W4:Y:S04]  /*28ac0*/  @P5 LDG.E.U16 R65, desc[UR20][R20.64] ;  /* 0x0000001414415981 */ /* 0x010f28000c1e1500 */
[----:B------:R0:W-:Y:S01]  /*28ad0*/  @P4 STL [R1+0xea8], R47 ;  /* 0x000ea82f01004387 */ /* 0x0001e20000100800 */
[----:B------:R-:W-:-:S03]  /*28ae0*/  ISETP.GT.AND P4, PT, R80, 0xc, PT ;  /* 0x0000000c5000780c */ /* 0x000fc60003f84270 */
[----:B0-----:R-:W2:Y:S04]  /*28af0*/  LDL.LU R47, [R1+0x1b58] ;  /* 0x001b5800012f7983 */ /* 0x001ea80000300800 */
[----:B------:R-:W2:Y:S04]  /*28b00*/  LDL.LU.64 R44, [R1+0x1b50] ;  /* 0x001b5000012c7983 */ /* 0x000ea80000300a00 */
[----:B------:R0:W-:Y:S04]  /*28b10*/  @P5 STL [R1+0x990], R52 ;  /* 0x0009903401005387 */ /* 0x0001e80000100800 */
[----:B------:R-:W2:Y:S04]  /*28b20*/  @P4 LDG.E.U16 R30, desc[UR20][R82.64] ;  /* 0x00000014521e4981 */ /* 0x000ea8000c1e1500 */
[----:B------:R-:W2:Y:S04]  /*28b30*/  @P4 LDG.E.U16 R31, desc[UR20][R24.64] ;  /* 0x00000014181f4981 */ /* 0x000ea8000c1e1500 */
[----:B0-----:R-:W2:Y:S04]  /*28b40*/  LDL.LU R52, [R1+0x1b48] ;  /* 0x001b480001347983 */ /* 0x001ea80000300800 */
[----:B------:R-:W2:Y:S04]  /*28b50*/  LDL.LU.64 R20, [R1+0x1b40] ;  /* 0x001b400001147983 */ /* 0x000ea80000300a00 */
[----:B----4-:R-:W-:Y:S01]  /*28b60*/  @P5 STL [R1+0x98c], R65 ;  /* 0x00098c4101005387 */ /* 0x010fe20000100800 */
[----:B------:R-:W-:-:S03]  /*28b70*/  ISETP.GT.AND P5, PT, R80, 0xd, PT ;  /* 0x0000000d5000780c */ /* 0x000fc60003fa4270 */
[----:B------:R-:W4:Y:S04]  /*28b80*/  LDL.LU.64 R42, [R1+0x1b38] ;  /* 0x001b3800012a7983 */ /* 0x000f280000300a00 */
[----:B------:R-:W4:Y:S04]  /*28b90*/  LDL.LU.64 R36, [R1+0x1b30] ;  /* 0x001b300001247983 */ /* 0x000f280000300a00 */
[----:B------:R0:W-:Y:S04]  /*28ba0*/  @P6 STL [R1+0x984], R53 ;  /* 0x0009843501006387 */ /* 0x0001e80000100800 */
[----:B------:R-:W-:Y:S04]  /*28bb0*/  @P6 STL [R1+0x988], R66 ;  /* 0x0009884201006387 */ /* 0x000fe80000100800 */
[----:B------:R-:W4:Y:S04]  /*28bc0*/  LDL R8, [R1+0xea0] ;  /* 0x000ea00001087983 */ /* 0x000f280000100800 */
[----:B0-----:R-:W4:Y:S04]  /*28bd0*/  LDL R53, [R1+0xea4] ;  /* 0x000ea40001357983 */ /* 0x001f280000100800 */
[----:B------:R-:W4:Y:S04]  /*28be0*/  LDL R9, [R1+0x958] ;  /* 0x0009580001097983 */ /* 0x000f280000100800 */
[----:B------:R-:W4:Y:S04]  /*28bf0*/  @P5 LDG.E.U16 R28, desc[UR20][R12.64] ;  /* 0x000000140c1c5981 */ /* 0x000f28000c1e1500 */
[----:B------:R0:W-:Y:S04]  /*28c00*/  @P0 STL [R1+0x97c], R63 ;  /* 0x00097c3f01000387 */ /* 0x0001e80000100800 */
[----:B--2---:R-:W2:Y:S04]  /*28c10*/  @P5 LDG.E.U16 R0, desc[UR20][R6.64] ;  /* 0x0000001406005981 */ /* 0x004ea8000c1e1500 */
[----:B------:R-:W2:Y:S04]  /*28c20*/  LDL R89, [R1+0x950] ;  /* 0x0009500001597983 */ /* 0x000ea80000100800 */
[----:B0-----:R-:W2:Y:S04]  /*28c30*/  LDL R63, [R1+0x954] ;  /* 0x00095400013f7983 */ /* 0x001ea80000100800 */
[----:B------:R0:W-:Y:S04]  /*28c40*/  @P0 STL [R1+0x980], R81 ;  /* 0x0009805101000387 */ /* 0x0001e80000100800 */
[----:B0-----:R-:W2:Y:S04]  /*28c50*/  LDL R81, [R1+0x94c] ;  /* 0x00094c0001517983 */ /* 0x001ea80000100800 */
[----:B------:R-:W2:Y:S04]  /*28c60*/  LDL.LU.64 R84, [R1+0x1b28] ;  /* 0x001b280001547983 */ /* 0x000ea80000300a00 */
[----:B------:R0:W-:Y:S04]  /*28c70*/  @P3 STL [R1+0x978], R29 ;  /* 0x0009781d01003387 */ /* 0x0001e80000100800 */
[----:B0-----:R-:W2:Y:S04]  /*28c80*/  LDL R29, [R1+0x948] ;  /* 0x00094800011d7983 */ /* 0x001ea80000100800 */
[----:B------:R-:W2:Y:S04]  /*28c90*/  LDL.LU.64 R26, [R1+0x1b20] ;  /* 0x001b2000011a7983 */ /* 0x000ea80000300a00 */
[----:B---3--:R0:W-:Y:S04]  /*28ca0*/  @P3 STL [R1+0x974], R62 ;  /* 0x0009743e01003387 */ /* 0x0081e80000100800 */
[----:B0-----:R-:W3:Y:S01]  /*28cb0*/  LDL R62, [R1+0x944] ;  /* 0x00094400013e7983 */ /* 0x001ee20000100800 */
[----:B------:R-:W-:-:S02]  /*28cc0*/  ISETP.GT.AND P6, PT, R80, 0xe, PT ;  /* 0x0000000e5000780c */ /* 0x000fc40003fc4270 */
[C---:B------:R-:W-:Y:S01]  /*28cd0*/  ISETP.GT.AND P0, PT, R80.reuse, 0xf, PT ;  /* 0x0000000f5000780c */ /* 0x040fe20003f04270 */
[----:B------:R-:W3:Y:S01]  /*28ce0*/  LDL.LU R65, [R1+0x92c] ;  /* 0x00092c0001417983 */ /* 0x000ee20000300800 */
[----:B------:R-:W-:-:S03]  /*28cf0*/  ISETP.GT.AND P3, PT, R80, 0x10, PT ;  /* 0x000000105000780c */ /* 0x000fc60003f64270 */
[----:B------:R-:W3:Y:S04]  /*28d00*/  LDL.LU R66, [R1+0x928] ;  /* 0x0009280001427983 */ /* 0x000ee80000300800 */
[----:B------:R-:W3:Y:S04]  /*28d10*/  LDL.LU.64 R82, [R1+0x1b18] ;  /* 0x001b180001527983 */ /* 0x000ee80000300a00 */
[----:B------:R-:W3:Y:S04]  /*28d20*/  LDL.LU.64 R24, [R1+0x1b10] ;  /* 0x001b100001187983 */ /* 0x000ee80000300a00 */
[----:B------:R-:W3:Y:S04]  /*28d30*/  @P6 LDG.E.U16 R64, desc[UR20][R60.64] ;  /* 0x000000143c406981 */ /* 0x000ee8000c1e1500 */
[----:B------:R0:W-:Y:S04]  /*28d40*/  @P4 STL [R1+0x970], R30 ;  /* 0x0009701e01004387 */ /* 0x0001e80000100800 */
[----:B------:R-:W3:Y:S04]  /*28d50*/  @P6 LDG.E.U16 R67, desc[UR20][R32.64] ;  /* 0x0000001420436981 */ /* 0x000ee8000c1e1500 */
[----:B0-----:R-:W3:Y:S04]  /*28d60*/  LDL R30, [R1+0x940] ;  /* 0x00094000011e7983 */ /* 0x001ee80000100800 */
[----:B------:R0:W-:Y:S01]  /*28d70*/  @P4 STL [R1+0x96c], R31 ;  /* 0x00096c1f01004387 */ /* 0x0001e20000100800 */
[----:B------:R-:W-:-:S03]  /*28d80*/  ISETP.GT.AND P4, PT, R80, 0x11, PT ;  /* 0x000000115000780c */ /* 0x000fc60003f84270 */
[----:B0-----:R-:W3:Y:S04]  /*28d90*/  LDL R31, [R1+0x93c] ;  /* 0x00093c00011f7983 */ /* 0x001ee80000100800 */
[----:B------:R-:W3:Y:S04]  /*28da0*/  LDL.LU.64 R12, [R1+0x1b08] ;  /* 0x001b0800010c7983 */ /* 0x000ee80000300a00 */
[----:B------:R-:W3:Y:S04]  /*28db0*/  LDL.LU.64 R6, [R1+0x1b00] ;  /* 0x001b000001067983 */ /* 0x000ee80000300a00 */
[----:B------:R-:W3:Y:S04]  /*28dc0*/  LDL R88, [R1+0x938] ;  /* 0x0009380001587983 */ /* 0x000ee80000100800 */
[----:B----4-:R-:W4:Y:S04]  /*28dd0*/  @P0 LDG.E.U16 R8, desc[UR20][R50.64] ;  /* 0x0000001432080981 */ /* 0x010f28000c1e1500 */
[----:B------:R-:W4:Y:S04]  /*28de0*/  @P0 LDG.E.U16 R53, desc[UR20][R58.64] ;  /* 0x000000143a350981 */ /* 0x000f28000c1e1500 */
[----:B------:R-:W4:Y:S04]  /*28df0*/  @P3 LDG.E.U16 R9, desc[UR20][R40.64] ;  /* 0x0000001428093981 */ /* 0x000f28000c1e1500 */
[----:B------:R0:W-:Y:S04]  /*28e00*/  @P5 STL [R1+0x968], R28 ;  /* 0x0009681c01005387 */ /* 0x0001e80000100800 */
[----:B0-----:R-:W4:Y:S04]  /*28e10*/  LDL R28, [R1+0x934] ;  /* 0x00093400011c7983 */ /* 0x001f280000100800 */
[----:B--2---:R0:W-:Y:S01]  /*28e20*/  @P5 STL [R1+0x964], R0 ;  /* 0x0009640001005387 */ /* 0x0041e20000100800 */
[----:B------:R-:W-:-:S03]  /*28e30*/  ISETP.GT.AND P5, PT, R80, 0x12, PT ;  /* 0x000000125000780c */ /* 0x000fc60003fa4270 */
[----:B------:R-:W2:Y:S04]  /*28e40*/  @P3 LDG.E.U16 R63, desc[UR20][R18.64] ;  /* 0x00000014123f3981 */ /* 0x000ea8000c1e1500 */
[----:B------:R-:W2:Y:S04]  /*28e50*/  @P4 LDG.E.U16 R89, desc[UR20][R78.64] ;  /* 0x000000144e594981 */ /* 0x000ea8000c1e1500 */
[----:B------:R-:W2:Y:S04]  /*28e60*/  LDL.LU.64 R60, [R1+0x1af8] ;  /* 0x001af800013c7983 */ /* 0x000ea80000300a00 */
[----:B------:R-:W2:Y:S04]  /*28e70*/  @P4 LDG.E.U16 R81, desc[UR20][R38.64] ;  /* 0x0000001426514981 */ /* 0x000ea8000c1e1500 */
[----:B0-----:R-:W2:Y:S01]  /*28e80*/  LDL R0, [R1+0x930] ;  /* 0x0009300001007983 */ /* 0x001ea20000100800 */
[----:B------:R-:W-:-:S03]  /*28e90*/  ISETP.GT.AND P6, PT, R80, 0x13, PT ;  /* 0x000000135000780c */ /* 0x000fc60003fc4270 */
[----:B------:R-:W2:Y:S04]  /*28ea0*/  @P5 LDG.E.U16 R29, desc[UR20][R22.64] ;  /* 0x00000014161d5981 */ /* 0x000ea8000c1e1500 */
[----:B---3--:R-:W3:Y:S04]  /*28eb0*/  @P5 LDG.E.U16 R62, desc[UR20][R34.64] ;  /* 0x00000014223e5981 */ /* 0x008ee8000c1e1500 */
[----:B------:R-:W-:Y:S04]  /*28ec0*/  STL [R1+0x1430], R64 ;  /* 0x0014304001007387 */ /* 0x000fe80000100800 */
[----:B------:R-:W3:Y:S04]  /*28ed0*/  LDL.LU.64 R32, [R1+0x1af0] ;  /* 0x001af00001207983 */ /* 0x000ee80000300a00 */
[----:B------:R-:W-:Y:S04]  /*28ee0*/  STL [R1+0x1434], R67 ;  /* 0x0014344301007387 */ /* 0x000fe80000100800 */
[----:B------:R-:W3:Y:S04]  /*28ef0*/  LDL.LU.64 R58, [R1+0x1ae8] ;  /* 0x001ae800013a7983 */ /* 0x000ee80000300a00 */
[----:B------:R-:W3:Y:S04]  /*28f00*/  @P6 LDG.E.U16 R30, desc[UR20][R72.64] ;  /* 0x00000014481e6981 */ /* 0x000ee8000c1e1500 */
[----:B------:R-:W3:Y:S04]  /*28f10*/  @P6 LDG.E.U16 R31, desc[UR20][R4.64] ;  /* 0x00000014041f6981 */ /* 0x000ee8000c1e1500 */
[----:B----4-:R0:W-:Y:S04]  /*28f20*/  @P0 STL [R1+0xea4], R53 ;  /* 0x000ea43501000387 */ /* 0x0101e80000100800 */
[----:B0-----:R-:W4:Y:S04]  /*28f30*/  LDL.LU R53, [R1+0x1ae0] ;  /* 0x001ae00001357983 */ /* 0x001f280000300800 */
[----:B------:R-:W4:Y:S04]  /*28f40*/  LDL.LU.64 R50, [R1+0x1ad8] ;  /* 0x001ad80001327983 */ /* 0x000f280000300a00 */
[----:B------:R0:W-:Y:S01]  /*28f50*/  @P0 STL [R1+0xea0], R8 ;  /* 0x000ea00801000387 */ /* 0x0001e20000100800 */
[----:B------:R-:W-:-:S03]  /*28f60*/  ISETP.GT.AND P0, PT, R80, 0x14, PT ;  /* 0x000000145000780c */ /* 0x000fc60003f04270 */
[----:B0-----:R-:W4:Y:S04]  /*28f70*/  LDL.LU R8, [R1+0x1ad0] ;  /* 0x001ad00001087983 */ /* 0x001f280000300800 */
[----:B------:R-:W4:Y:S04]  /*28f80*/  LDL.LU.64 R40, [R1+0x1ac8] ;  /* 0x001ac80001287983 */ /* 0x000f280000300a00 */
[----:B------:R0:W-:Y:S04]  /*28f90*/  @P3 STL [R1+0x958], R9 ;  /* 0x0009580901003387 */ /* 0x0001e80000100800 */
[----:B------:R-:W4:Y:S04]  /*28fa0*/  @P0 LDG.E.U16 R28, desc[UR20][R76.64] ;  /* 0x000000144c1c0981 */ /* 0x000f28000c1e1500 */
[----:B------:R-:W4:Y:S04]  /*28fb0*/  @P0 LDG.E.U16 R88, desc[UR20][R70.64] ;  /* 0x0000001446580981 */ /* 0x000f28000c1e1500 */
[----:B0-----:R-:W4:Y:S04]  /*28fc0*/  LDL.LU R9, [R1+0x1ac0] ;  /* 0x001ac00001097983 */ /* 0x001f280000300800 */
[----:B------:R-:W4:Y:S04]  /*28fd0*/  LDL.LU.64 R18, [R1+0x1ab8] ;  /* 0x001ab80001127983 */ /* 0x000f280000300a00 */
[----:B--2---:R0:W-:Y:S01]  /*28fe0*/  @P3 STL [R1+0x954], R63 ;  /* 0x0009543f01003387 */ /* 0x0041e20000100800 */
[----:B------:R-:W-:-:S03]  /*28ff0*/  ISETP.GT.AND P3, PT, R80, 0x15, PT ;  /* 0x000000155000780c */ /* 0x000fc60003f64270 */
[----:B0-----:R-:W2:Y:S04]  /*29000*/  LDL.LU R63, [R1+0x1ab0] ;  /* 0x001ab000013f7983 */ /* 0x001ea80000300800 */
[----:B------:R-:W2:Y:S04]  /*29010*/  LDL.LU.64 R78, [R1+0x1aa8] ;  /* 0x001aa800014e7983 */ /* 0x000ea80000300a00 */
[----:B------:R-:W2:Y:S04]  /*29020*/  LDL.LU.64 R38, [R1+0x1aa0] ;  /* 0x001aa00001267983 */ /* 0x000ea80000300a00 */
[----:B------:R0:W-:Y:S04]  /*29030*/  @P4 STL [R1+0x94c], R81 ;  /* 0x00094c5101004387 */ /* 0x0001e80000100800 */
[----:B------:R-:W-:Y:S04]  /*29040*/  @P4 STL [R1+0x950], R89 ;  /* 0x0009505901004387 */ /* 0x000fe80000100800 */
[----:B------:R-:W2:Y:S04]  /*29050*/  LDL R22, [R1+0xe9c] ;  /* 0x000e9c0001167983 */ /* 0x000ea80000100800 */
[----:B------:R-:W2:Y:S04]  /*29060*/  LDL R23, [R1+0xe98] ;  /* 0x000e980001177983 */ /* 0x000ea80000100800 */
[----:B------:R-:W2:Y:S04]  /*29070*/  LDL.LU.64 R34, [R1+0x1a98] ;  /* 0x001a980001227983 */ /* 0x000ea80000300a00 */
[----:B0-----:R-:W2:Y:S04]  /*29080*/  LDL R81, [R1+0x920] ;  /* 0x0009200001517983 */ /* 0x001ea80000100800 */
[----:B---3--:R0:W-:Y:S04]  /*29090*/  @P5 STL [R1+0x944], R62 ;  /* 0x0009443e01005387 */ /* 0x0081e80000100800 */
[----:B------:R-:W3:Y:S04]  /*290a0*/  @P3 LDG.E.U16 R65, desc[UR20][R90.64] ;  /* 0x000000145a413981 */ /* 0x000ee8000c1e1500 */
[----:B------:R-:W3:Y:S04]  /*290b0*/  @P3 LDG.E.U16 R0, desc[UR20][R92.64] ;  /* 0x000000145c003981 */ /* 0x000ee8000c1e1500 */
[----:B0-----:R-:W3:Y:S01]  /*290c0*/  LDL R62, [R1+0x91c] ;  /* 0x00091c00013e7983 */ /* 0x001ee20000100800 */
[----:B------:R-:W-:-:S03]  /*290d0*/  ISETP.GT.AND P4, PT, R80, 0x16, PT ;  /* 0x000000165000780c */ /* 0x000fc60003f84270 */
[----:B------:R-:W3:Y:S04]  /*290e0*/  LDL R89, [R1+0x918] ;  /* 0x0009180001597983 */ /* 0x000ee80000100800 */
[----:B------:R0:W-:Y:S01]  /*290f0*/  @P5 STL [R1+0x948], R29 ;  /* 0x0009481d01005387 */ /* 0x0001e20000100800 */
[----:B------:R-:W-:-:S05]  /*29100*/  ISETP.GT.AND P5, PT, R80, 0x17, PT ;  /* 0x000000175000780c */ /* 0x000fca0003fa4270 */
[----:B------:R-:W3:Y:S04]  /*29110*/  @P4 LDG.E.U16 R66, desc[UR20][R68.64] ;  /* 0x0000001444424981 */ /* 0x000ee8000c1e1500 */
[----:B0-----:R-:W3:Y:S04]  /*29120*/  LDL R29, [R1+0x914] ;  /* 0x00091400011d7983 */ /* 0x001ee80000100800 */
[----:B------:R-:W3:Y:S04]  /*29130*/  LDL.LU.64 R72, [R1+0x1a90] ;  /* 0x001a900001487983 */ /* 0x000ee80000300a00 */
[----:B------:R-:W3:Y:S04]  /*29140*/  LDL.LU.64 R4, [R1+0x1a88] ;  /* 0x001a880001047983 */ /* 0x000ee80000300a00 */
[----:B------:R0:W-:Y:S04]  /*29150*/  @P6 STL [R1+0x940], R30 ;  /* 0x0009401e01006387 */ /* 0x0001e80000100800 */
[----:B0-----:R-:W3:Y:S04]  /*29160*/  LDL R30, [R1+0x910] ;  /* 0x00091000011e7983 */ /* 0x001ee80000100800 */
[----:B------:R0:W-:Y:S01]  /*29170*/  @P6 STL [R1+0x93c], R31 ;  /* 0x00093c1f01006387 */ /* 0x0001e20000100800 */
[----:B------:R-:W-:-:S03]  /*29180*/  ISETP.GT.AND P6, PT, R80, 0x18, PT ;  /* 0x000000185000780c */ /* 0x000fc60003fc4270 */
[----:B0-----:R-:W3:Y:S04]  /*29190*/  LDL R31, [R1+0x90c] ;  /* 0x00090c00011f7983 */ /* 0x001ee80000100800 */
[----:B------:R-:W3:Y:S04]  /*291a0*/  LDL.LU.64 R70, [R1+0x1a80] ;  /* 0x001a800001467983 */ /* 0x000ee80000300a00 */
[----:B------:R-:W3:Y:S04]  /*291b0*/  LDL R76, [R1+0x904] ;  /* 0x00090400014c7983 */ /* 0x000ee80000100800 */
[----:B----4-:R-:W-:Y:S04]  /*291c0*/  @P0 STL [R1+0x934], R28 ;  /* 0x0009341c01000387 */ /* 0x010fe80000100800 */
[----:B------:R0:W-:Y:S04]  /*291d0*/  @P0 STL [R1+0x938], R88 ;  /* 0x0009385801000387 */ /* 0x0001e80000100800 */
[----:B------:R-:W4:Y:S04]  /*291e0*/  LDL.LU.64 R92, [R1+0x1a78] ;  /* 0x001a7800015c7983 */ /* 0x000f280000300a00 */
[----:B------:R-:W4:Y:S04]  /*291f0*/  LDL.LU.64 R90, [R1+0x1a70] ;  /* 0x001a7000015a7983 */ /* 0x000f280000300a00 */
[----:B0-----:R-:W4:Y:S04]  /*29200*/  LDL R88, [R1+0x900] ;  /* 0x0009000001587983 */ /* 0x001f280000100800 */
[----:B------:R-:W4:Y:S04]  /*29210*/  LDL R77, [R1+0x8fc] ;  /* 0x0008fc00014d7983 */ /* 0x000f280000100800 */
[----:B--2---:R-:W2:Y:S04]  /*29220*/  @P4 LDG.E.U16 R63, desc[UR20][R14.64] ;  /* 0x000000140e3f4981 */ /* 0x004ea8000c1e1500 */
[----:B------:R-:W4:Y:S04]  /*29230*/  @P5 LDG.E.U16 R22, desc[UR20][R74.64] ;  /* 0x000000144a165981 */ /* 0x000f28000c1e1500 */
[----:B------:R-:W4:Y:S04]  /*29240*/  @P5 LDG.E.U16 R23, desc[UR20][R2.64] ;  /* 0x0000001402175981 */ /* 0x000f28000c1e1500 */
[----:B------:R-:W4:Y:S04]  /*29250*/  @P6 LDG.E.U16 R81, desc[UR20][R16.64] ;  /* 0x0000001410516981 */ /* 0x000f28000c1e1500 */
[----:B---3--:R0:W-:Y:S04]  /*29260*/  STL [R1+0x148c], R65 ;  /* 0x00148c4101007387 */ /* 0x0081e80000100800 */
[----:B------:R-:W3:Y:S04]  /*29270*/  @P6 LDG.E.U16 R62, desc[UR20][R10.64] ;  /* 0x000000140a3e6981 */ /* 0x000ee8000c1e1500 */
[----:B0-----:R-:W3:Y:S04]  /*29280*/  LDL R65, [R1+0x908] ;  /* 0x0009080001417983 */ /* 0x001ee80000100800 */
[----:B------:R0:W-:Y:S04]  /*29290*/  @P3 STL [R1+0x930], R0 ;  /* 0x0009300001003387 */ /* 0x0001e80000100800 */
[----:B------:R-:W3:Y:S01]  /*292a0*/  LDL.LU.64 R68, [R1+0x1a68] ;  /* 0x001a680001447983 */ /* 0x000ee20000300a00 */
[----:B------:R-:W-:-:S02]  /*292b0*/  ISETP.GT.AND P0, PT, R80, 0x19, PT ;  /* 0x000000195000780c */ /* 0x000fc40003f04270 */
[C---:B------:R-:W-:Y:S01]  /*292c0*/  ISETP.GT.AND P3, PT, R80.reuse, 0x1a, PT ;  /* 0x0000001a5000780c */ /* 0x040fe20003f64270 */
[----:B------:R-:W3:Y:S04]  /*292d0*/  LDL R28, [R1+0x8f4] ;  /* 0x0008f400011c7983 */ /* 0x000ee80000100800 */
[----:B0-----:R-:W3:Y:S01]  /*292e0*/  LDL R0, [R1+0x8f8] ;  /* 0x0008f80001007983 */ /* 0x001ee20000100800 */
[----:B------:R-:W-:-:S03]  /*292f0*/  ISETP.GT.AND P4, PT, R80, 0x1b, PT ;  /* 0x0000001b5000780c */ /* 0x000fc60003f84270 */
[----:B------:R-:W-:Y:S04]  /*29300*/  STL [R1+0x1438], R66 ;  /* 0x0014384201007387 */ /* 0x000fe80000100800 */
[----:B------:R-:W3:Y:S04]  /*29310*/  LDL.LU.64 R14, [R1+0x1a60] ;  /* 0x001a6000010e7983 */ /* 0x000ee80000300a00 */
[----:B------:R-:W3:Y:S04]  /*29320*/  @P0 LDG.E.U16 R89, desc[UR20][R86.64] ;  /* 0x0000001456590981 */ /* 0x000ee8000c1e1500 */
[----:B------:R-:W3:Y:S04]  /*29330*/  @P0 LDG.E.U16 R29, desc[UR20][R56.64] ;  /* 0x00000014381d0981 */ /* 0x000ee8000c1e1500 */
[----:B------:R-:W3:Y:S04]  /*29340*/  @P3 LDG.E.U16 R30, desc[UR20][R54.64] ;  /* 0x00000014361e3981 */ /* 0x000ee8000c1e1500 */
[----:B------:R-:W3:Y:S04]  /*29350*/  @P3 LDG.E.U16 R31, desc[UR20][R48.64] ;  /* 0x00000014301f3981 */ /* 0x000ee8000c1e1500 */
[----:B------:R-:W3:Y:S04]  /*29360*/  @P4 LDG.E.U16 R76, desc[UR20][R44.64] ;  /* 0x000000142c4c4981 */ /* 0x000ee8000c1e1500 */
[----:B--2---:R-:W-:Y:S04]  /*29370*/  STL [R1+0x143c], R63 ;  /* 0x00143c3f01007387 */ /* 0x004fe80000100800 */
[----:B------:R-:W2:Y:S04]  /*29380*/  LDL.LU.64 R74, [R1+0x1a58] ;  /* 0x001a5800014a7983 */ /* 0x000ea80000300a00 */
[----:B----4-:R0:W-:Y:S04]  /*29390*/  @P5 STL [R1+0xe9c], R22 ;  /* 0x000e9c1601005387 */ /* 0x0101e80000100800 */
[----:B0-----:R-:W4:Y:S04]  /*293a0*/  LDL.LU R22, [R1+0x1a50] ;  /* 0x001a500001167983 */ /* 0x001f280000300800 */
[----:B------:R-:W2:Y:S04]  /*293b0*/  LDL.LU.64 R2, [R1+0x1a48] ;  /* 0x001a480001027983 */ /* 0x000ea80000300a00 */
[----:B------:R0:W-:Y:S01]  /*293c0*/  @P5 STL [R1+0xe98], R23 ;  /* 0x000e981701005387 */ /* 0x0001e20000100800 */
[----:B------:R-:W-:-:S03]  /*293d0*/  ISETP.GT.AND P5, PT, R80, 0x1c, PT ;  /* 0x0000001c5000780c */ /* 0x000fc60003fa4270 */
[----:B0-----:R-:W4:Y:S04]  /*293e0*/  LDL.LU R23, [R1+0x1a40] ;  /* 0x001a400001177983 */ /* 0x001f280000300800 */
[----:B------:R-:W2:Y:S04]  /*293f0*/  LDL.LU.64 R16, [R1+0x1a38] ;  /* 0x001a380001107983 */ /* 0x000ea80000300a00 */
[----:B------:R0:W-:Y:S04]  /*29400*/  @P6 STL [R1+0x920], R81 ;  /* 0x0009205101006387 */ /* 0x0001e80000100800 */
[----:B---3--:R-:W3:Y:S04]  /*29410*/  @P4 LDG.E.U16 R65, desc[UR20][R46.64] ;  /* 0x000000142e414981 */ /* 0x008ee8000c1e1500 */
[----:B------:R-:W2:Y:S04]  /*29420*/  @P5 LDG.E.U16 R77, desc[UR20][R42.64] ;  /* 0x000000142a4d5981 */ /* 0x000ea8000c1e1500 */
[----:B0-----:R-:W2:Y:S04]  /*29430*/  LDL.LU R81, [R1+0x1a30] ;  /* 0x001a300001517983 */ /* 0x001ea80000300800 */
[----:B------:R-:W2:Y:S04]  /*29440*/  LDL.LU.64 R10, [R1+0x1a28] ;  /* 0x001a2800010a7983 */ /* 0x000ea80000300a00 */
[----:B------:R0:W-:Y:S01]  /*29450*/  @P6 STL [R1+0x91c], R62 ;  /* 0x00091c3e01006387 */ /* 0x0001e20000100800 */
[----:B------:R-:W-:-:S03]  /*29460*/  ISETP.GT.AND P6, PT, R80, 0x1d, PT ;  /* 0x0000001d5000780c */ /* 0x000fc60003fc4270 */
[----:B------:R-:W2:Y:S04]  /*29470*/  @P5 LDG.E.U16 R88, desc[UR20][R20.64] ;  /* 0x0000001414585981 */ /* 0x000ea8000c1e1500 */
[----:B0-----:R-:W4:Y:S06]  /*29480*/  LDL.LU R62, [R1+0x1a20] ;  /* 0x001a2000013e7983 */ /* 0x001f2c0000300800 */
[----:B------:R-:W4:Y:S04]  /*29490*/  @P6 LDG.E.U16 R0, desc[UR20][R36.64] ;  /* 0x0000001424006981 */ /* 0x000f28000c1e1500 */
[----:B------:R-:W4:Y:S04]  /*294a0*/  LDL.LU.64 R86, [R1+0x1a18] ;  /* 0x001a180001567983 */ /* 0x000f280000300a00 */
[----:B------:R-:W4:Y:S04]  /*294b0*/  LDL.LU.64 R56, [R1+0x1a10] ;  /* 0x001a100001387983 */ /* 0x000f280000300a00 */
[----:B------:R0:W-:Y:S04]  /*294c0*/  @P0 STL [R1+0x918], R89 ;  /* 0x0009185901000387 */ /* 0x0001e80000100800 */
[----:B------:R-:W4:Y:S04]  /*294d0*/  @P6 LDG.E.U16 R28, desc[UR20][R84.64] ;  /* 0x00000014541c6981 */ /* 0x000f28000c1e1500 */
[----:B0-----:R-:W4:Y:S04]  /*294e0*/  LDL R89, [R1+0xe94] ;  /* 0x000e940001597983 */ /* 0x001f280000100800 */
[----:B------:R0:W-:Y:S04]  /*294f0*/  @P0 STL [R1+0x914], R29 ;  /* 0x0009141d01000387 */ /* 0x0001e80000100800 */
[----:B0-----:R-:W4:Y:S04]  /*29500*/  LDL R29, [R1+0xe90] ;  /* 0x000e9000011d7983 */ /* 0x001f280000100800 */
[----:B------:R-:W4:Y:S04]  /*29510*/  LDL.LU.64 R54, [R1+0x1a08] ;  /* 0x001a080001367983 */ /* 0x000f280000300a00 */
[----:B------:R-:W4:Y:S04]  /*29520*/  LDL.LU.64 R48, [R1+0x1a00] ;  /* 0x001a000001307983 */ /* 0x000f280000300a00 */
[----:B------:R0:W-:Y:S04]  /*29530*/  @P3 STL [R1+0x910], R30 ;  /* 0x0009101e01003387 */ /* 0x0001e80000100800 */
[----:B0-----:R-:W4:Y:S04]  /*29540*/  LDL R30, [R1+0x8e8] ;  /* 0x0008e800011e7983 */ /* 0x001f280000100800 */
[----:B------:R0:W-:Y:S04]  /*29550*/  @P3 STL [R1+0x90c], R31 ;  /* 0x00090c1f01003387 */ /* 0x0001e80000100800 */
[----:B0-----:R-:W4:Y:S04]  /*29560*/  LDL R31, [R1+0x8e4] ;  /* 0x0008e400011f7983 */ /* 0x001f280000100800 */
[----:B------:R-:W4:Y:S04]  /*29570*/  LDL.LU.64 R46, [R1+0x19f8] ;  /* 0x0019f800012e7983 */ /* 0x000f280000300a00 */
[----:B------:R-:W4:Y:S04]  /*29580*/  LDL.LU.64 R44, [R1+0x19f0] ;  /* 0x0019f000012c7983 */ /* 0x000f280000300a00 */
[----:B------:R0:W-:Y:S04]  /*29590*/  @P4 STL [R1+0x904], R76 ;  /* 0x0009044c01004387 */ /* 0x0001e80000100800 */
[----:B0-----:R-:W4:Y:S04]  /*295a0*/  LDL R76, [R1+0x8e0] ;  /* 0x0008e000014c7983 */ /* 0x001f280000100800 */
[----:B---3--:R0:W-:Y:S04]  /*295b0*/  @P4 STL [R1+0x908], R65 ;  /* 0x0009084101004387 */ /* 0x0081e80000100800 */
[----:B0-----:R-:W3:Y:S04]  /*295c0*/  LDL R65, [R1+0x8dc] ;  /* 0x0008dc0001417983 */ /* 0x001ee80000100800 */
[----:B------:R-:W3:Y:S04]  /*295d0*/  LDL.LU.64 R20, [R1+0x19e8] ;  /* 0x0019e80001147983 */ /* 0x000ee80000300a00 */
[----:B------:R-:W3:Y:S04]  /*295e0*/  LDL.LU.64 R42, [R1+0x19e0] ;  /* 0x0019e000012a7983 */ /* 0x000ee80000300a00 */
[----:B--2---:R0:W-:Y:S04]  /*295f0*/  @P5 STL [R1+0x8fc], R77 ;  /* 0x0008fc4d01005387 */ /* 0x0041e80000100800 */
[----:B0-----:R-:W2:Y:S04]  /*29600*/  LDL R77, [R1+0x8d8] ;  /* 0x0008d800014d7983 */ /* 0x001ea80000100800 */
[----:B------:R0:W-:Y:S04]  /*29610*/  @P5 STL [R1+0x900], R88 ;  /* 0x0009005801005387 */ /* 0x0001e80000100800 */
[----:B0-----:R-:W2:Y:S04]  /*29620*/  LDL R88, [R1+0x8d4] ;  /* 0x0008d40001587983 */ /* 0x001ea80000100800 */
[----:B------:R-:W2:Y:S04]  /*29630*/  LDL.LU.64 R36, [R1+0x19d8] ;  /* 0x0019d80001247983 */ /* 0x000ea80000300a00 */
[----:B----4-:R0:W-:Y:S04]  /*29640*/  @P6 STL [R1+0x8f8], R0 ;  /* 0x0008f80001006387 */ /* 0x0101e80000100800 */
[----:B0-----:R-:W4:Y:S01]  /*29650*/  LDL.LU R0, [R1+0x19d0] ;  /* 0x0019d00001007983 */ /* 0x001f220000300800 */
[----:B------:R-:W-:-:S02]  /*29660*/  ISETP.GT.AND P0, PT, R80, 0x1e, PT ;  /* 0x0000001e5000780c */ /* 0x000fc40003f04270 */
[C---:B------:R-:W-:Y:S02]  /*29670*/  ISETP.GT.AND P3, PT, R80.reuse, 0x1f, PT ;  /* 0x0000001f5000780c */ /* 0x040fe40003f64270 */
[----:B------:R-:W-:-:S09]  /*29680*/  ISETP.GT.AND P4, PT, R80, 0x20, PT ;  /* 0x000000205000780c */ /* 0x000fd20003f84270 */
[----:B------:R-:W4:Y:S04]  /*29690*/  @P0 LDG.E.U16 R62, desc[UR20][R82.64] ;  /* 0x00000014523e0981 */ /* 0x000f28000c1e1500 */
[----:B------:R-:W4:Y:S04]  /*296a0*/  @P3 LDG.E.U16 R89, desc[UR20][R24.64] ;  /* 0x0000001418593981 */ /* 0x000f28000c1e1500 */
[----:B------:R-:W4:Y:S01]  /*296b0*/  @P3 LDG.E.U16 R29, desc[UR20][R12.64] ;  /* 0x000000140c1d3981 */ /* 0x000f22000c1e1500 */
[----:B------:R-:W-:-:S03]  /*296c0*/  ISETP.GT.AND P5, PT, R80, 0x21, PT ;  /* 0x000000215000780c */ /* 0x000fc60003fa4270 */
[----:B------:R0:W-:Y:S04]  /*296d0*/  @P6 STL [R1+0x8f4], R28 ;  /* 0x0008f41c01006387 */ /* 0x0001e80000100800 */
[----:B------:R-:W4:Y:S04]  /*296e0*/  LDL R85, [R1+0x8cc] ;  /* 0x0008cc0001557983 */ /* 0x000f280000100800 */
[----:B------:R-:W4:Y:S04]  /*296f0*/  @P4 LDG.E.U16 R30, desc[UR20][R6.64] ;  /* 0x00000014061e4981 */ /* 0x000f28000c1e1500 */
[----:B0-----:R-:W4:Y:S01]  /*29700*/  LDL R28, [R1+0x8d0] ;  /* 0x0008d000011c7983 */ /* 0x001f220000100800 */
[----:B------:R-:W-:-:S03]  /*29710*/  ISETP.GT.AND P6, PT, R80, 0x22, PT ;  /* 0x000000225000780c */ /* 0x000fc60003fc4270 */
[----:B------:R-:W4:Y:S04]  /*29720*/  @P4 LDG.E.U16 R31, desc[UR20][R60.64] ;  /* 0x000000143c1f4981 */ /* 0x000f28000c1e1500 */
[----:B------:R-:W4:Y:S04]  /*29730*/  @P5 LDG.E.U16 R76, desc[UR20][R32.64] ;  /* 0x00000014204c5981 */ /* 0x000f28000c1e1500 */
[----:B---3--:R-:W3:Y:S04]  /*29740*/  @P5 LDG.E.U16 R65, desc[UR20][R58.64] ;  /* 0x000000143a415981 */ /* 0x008ee8000c1e1500 */
[----:B--2---:R-:W2:Y:S04]  /*29750*/  @P6 LDG.E.U16 R77, desc[UR20][R52.64] ;  /* 0x00000014344d6981 */ /* 0x004ea8000c1e1500 */
[----:B------:R-:W2:Y:S04]  /*29760*/  @P6 LDG.E.U16 R88, desc[UR20][R50.64] ;  /* 0x0000001432586981 */ /* 0x000ea8000c1e1500 */
[----:B----4-:R-:W4:Y:S04]  /*29770*/  @P0 LDG.E.U16 R0, desc[UR20][R26.64] ;  /* 0x000000141a000981 */ /* 0x010f28000c1e1500 */
[----:B------:R-:W2:Y:S04]  /*29780*/  LDL.LU.64 R26, [R1+0x19c8] ;  /* 0x0019c800011a7983 */ /* 0x000ea80000300a00 */
[----:B------:R-:W2:Y:S01]  /*29790*/  LDL R84, [R1+0x8c8] ;  /* 0x0008c80001547983 */ /* 0x000ea20000100800 */
[----:B------:R-:W-:-:S13]  /*297a0*/  ISETP.GT.AND P0, PT, R80, 0x23, PT ;  /* 0x000000235000780c */ /* 0x000fda0003f04270 */
[----:B------:R-:W2:Y:S04]  /*297b0*/  @P0 LDG.E.U16 R85, desc[UR20][R8.64] ;  /* 0x0000001408550981 */ /* 0x000ea8000c1e1500 */
[----:B------:R-:W2:Y:S04]  /*297c0*/  @P0 LDG.E.U16 R28, desc[UR20][R40.64] ;  /* 0x00000014281c0981 */ /* 0x000ea8000c1e1500 */
[----:B----4-:R-:W-:Y:S04]  /*297d0*/  STL [R1+0x1440], R0 ;  /* 0x0014400001007387 */ /* 0x010fe80000100800 */
[----:B------:R-:W4:Y:S04]  /*297e0*/  LDL R83, [R1+0x8c4] ;  /* 0x0008c40001537983 */ /* 0x000f280000100800 */
[----:B------:R-:W4:Y:S04]  /*297f0*/  LDL R82, [R1+0x8c0] ;  /* 0x0008c00001527983 */ /* 0x000f280000100800 */
[----:B------:R-:W-:Y:S04]  /*29800*/  STL [R1+0x1444], R62 ;  /* 0x0014443e01007387 */ /* 0x000fe80000100800 */
[----:B------:R-:W4:Y:S04]  /*29810*/  LDL.LU.64 R24, [R1+0x19c0] ;  /* 0x0019c00001187983 */ /* 0x000f280000300a00 */
[----:B------:R0:W-:Y:S04]  /*29820*/  @P3 STL [R1+0xe94], R89 ;  /* 0x000e945901003387 */ /* 0x0001e80000100800 */
[----:B0-----:R-:W4:Y:S04]  /*29830*/  LDL R89, [R1+0x8bc] ;  /* 0x0008bc0001597983 */ /* 0x001f280000100800 */
[----:B------:R-:W4:Y:S04]  /*29840*/  LDL.LU.64 R12, [R1+0x19b8] ;  /* 0x0019b800010c7983 */ /* 0x000f280000300a00 */
[----:B------:R0:W-:Y:S01]  /*29850*/  @P3 STL [R1+0xe90], R29 ;  /* 0x000e901d01003387 */ /* 0x0001e20000100800 */
[----:B------:R-:W-:-:S03]  /*29860*/  ISETP.GT.AND P3, PT, R80, 0x24, PT ;  /* 0x000000245000780c */ /* 0x000fc60003f64270 */
[----:B0-----:R-:W4:Y:S04]  /*29870*/  LDL R29, [R1+0xe8c] ;  /* 0x000e8c00011d7983 */ /* 0x001f280000100800 */
[----:B------:R-:W4:Y:S06]  /*29880*/  LDL.LU.64 R6, [R1+0x19b0] ;  /* 0x0019b00001067983 */ /* 0x000f2c0000300a00 */
[----:B--2---:R-:W2:Y:S04]  /*29890*/  @P3 LDG.E.U16 R84, desc[UR20][R18.64] ;  /* 0x0000001412543981 */ /* 0x004ea8000c1e1500 */
[----:B------:R0:W-:Y:S04]  /*298a0*/  @P4 STL [R1+0x8e8], R30 ;  /* 0x0008e81e01004387 */ /* 0x0001e80000100800 */
[----:B0-----:R-:W2:Y:S04]  /*298b0*/  LDL R30, [R1+0xe88] ;  /* 0x000e8800011e7983 */ /* 0x001ea80000100800 */
[----:B------:R-:W2:Y:S04]  /*298c0*/  LDL.LU.64 R60, [R1+0x19a8] ;  /* 0x0019a800013c7983 */ /* 0x000ea80000300a00 */
[----:B------:R0:W-:Y:S04]  /*298d0*/  @P4 STL [R1+0x8e4], R31 ;  /* 0x0008e41f01004387 */ /* 0x0001e80000100800 */
[----:B0-----:R-:W2:Y:S04]  /*298e0*/  LDL R31, [R1+0xe84] ;  /* 0x000e8400011f7983 */ /* 0x001ea80000100800 */
[----:B------:R-:W2:Y:S04]  /*298f0*/  LDL.LU.64 R32, [R1+0x19a0] ;  /* 0x0019a00001207983 */ /* 0x000ea80000300a00 */
[----:B------:R0:W-:Y:S04]  /*29900*/  @P5 STL [R1+0x8e0], R76 ;  /* 0x0008e04c01005387 */ /* 0x0001e80000100800 */
[----:B0-----:R-:W2:Y:S04]  /*29910*/  LDL R76, [R1+0xe80] ;  /* 0x000e8000014c7983 */ /* 0x001ea80000100800 */
[----:B------:R-:W2:Y:S04]  /*29920*/  LDL.LU.64 R58, [R1+0x1998] ;  /* 0x00199800013a7983 */ /* 0x000ea80000300a00 */
[----:B---3--:R0:W-:Y:S04]  /*29930*/  @P5 STL [R1+0x8dc], R65 ;  /* 0x0008dc4101005387 */ /* 0x0081e80000100800 */
[----:B0-----:R-:W3:Y:S04]  /*29940*/  LDL R65, [R1+0x8b8] ;  /* 0x0008b80001417983 */ /* 0x001ee80000100800 */
[----:B------:R-:W3:Y:S04]  /*29950*/  LDL.LU.64 R52, [R1+0x1990] ;  /* 0x0019900001347983 */ /* 0x000ee80000300a00 */
[----:B------:R0:W-:Y:S04]  /*29960*/  @P6 STL [R1+0x8d8], R77 ;  /* 0x0008d84d01006387 */ /* 0x0001e80000100800 */
[----:B0-----:R-:W3:Y:S01]  /*29970*/  LDL R77, [R1+0x8b4] ;  /* 0x0008b400014d7983 */ /* 0x001ee20000100800 */
[----:B------:R-:W-:-:S02]  /*29980*/  ISETP.GT.AND P4, PT, R80, 0x25, PT ;  /* 0x000000255000780c */ /* 0x000fc40003f84270 */
[C---:B------:R-:W-:Y:S01]  /*29990*/  ISETP.GT.AND P5, PT, R80.reuse, 0x26, PT ;  /* 0x000000265000780c */ /* 0x040fe20003fa4270 */
[----:B------:R-:W3:Y:S04]  /*299a0*/  LDL.LU.64 R50, [R1+0x1988] ;  /* 0x0019880001327983 */ /* 0x000ee80000300a00 */
[----:B------:R0:W-:Y:S01]  /*299b0*/  @P6 STL [R1+0x8d4], R88 ;  /* 0x0008d45801006387 */ /* 0x0001e20000100800 */
[----:B------:R-:W-:-:S03]  /*299c0*/  ISETP.GT.AND P6, PT, R80, 0x27, PT ;  /* 0x000000275000780c */ /* 0x000fc60003fc4270 */
[----:B0-----:R-:W3:Y:S04]  /*299d0*/  LDL R88, [R1+0x8b0] ;  /* 0x0008b00001587983 */ /* 0x001ee80000100800 */
[----:B------:R-:W3:Y:S04]  /*299e0*/  LDL.LU.64 R40, [R1+0x1980] ;  /* 0x0019800001287983 */ /* 0x000ee80000300a00 */
[----:B------:R0:W-:Y:S04]  /*299f0*/  @P0 STL [R1+0x8d0], R28 ;  /* 0x0008d01c01000387 */ /* 0x0001e80000100800 */
[----:B0-----:R-:W3:Y:S04]  /*29a00*/  LDL R28, [R1+0x8ac] ;  /* 0x0008ac00011c7983 */ /* 0x001ee80000100800 */
[----:B------:R-:W3:Y:S04]  /*29a10*/  LDL.LU.64 R8, [R1+0x1978] ;  /* 0x0019780001087983 */ /* 0x000ee80000300a00 */
[----:B------:R0:W-:Y:S01]  /*29a20*/  @P0 STL [R1+0x8cc], R85 ;  /* 0x0008cc5501000387 */ /* 0x0001e20000100800 */
[----:B------:R-:W-:-:S03]  /*29a30*/  ISETP.GT.AND P0, PT, R80, 0x28, PT ;  /* 0x000000285000780c */ /* 0x000fc60003f04270 */
[----:B0-----:R-:W3:Y:S04]  /*29a40*/  LDL R85, [R1+0x8a8] ;  /* 0x0008a80001557983 */ /* 0x001ee80000100800 */
[----:B------:R-:W3:Y:S04]  /*29a50*/  LDL.LU.64 R18, [R1+0x1970] ;  /* 0x0019700001127983 */ /* 0x000ee80000300a00 */
[----:B----4-:R-:W4:Y:S04]  /*29a60*/  @P3 LDG.E.U16 R83, desc[UR20][R78.64] ;  /* 0x000000144e533981 */ /* 0x010f28000c1e1500 */
[----:B------:R-:W4:Y:S04]  /*29a70*/  @P4 LDG.E.U16 R82, desc[UR20][R38.64] ;  /* 0x0000001426524981 */ /* 0x000f28000c1e1500 */
[----:B------:R-:W4:Y:S04]  /*29a80*/  @P4 LDG.E.U16 R89, desc[UR20][R34.64] ;  /* 0x0000001422594981 */ /* 0x000f28000c1e1500 */
[----:B------:R-:W4:Y:S04]  /*29a90*/  @P5 LDG.E.U16 R29, desc[UR20][R72.64] ;  /* 0x00000014481d5981 */ /* 0x000f28000c1e1500 */
[----:B--2---:R0:W-:Y:S04]  /*29aa0*/  @P3 STL [R1+0x8c8], R84 ;  /* 0x0008c85401003387 */ /* 0x0041e80000100800 */
[----:B0-----:R-:W2:Y:S04]  /*29ab0*/  LDL R84, [R1+0x8a4] ;  /* 0x0008a40001547983 */ /* 0x001ea80000100800 */
[----:B------:R-:W2:Y:S04]  /*29ac0*/  @P5 LDG.E.U16 R30, desc[UR20][R4.64] ;  /* 0x00000014041e5981 */ /* 0x000ea8000c1e1500 */
[----:B------:R-:W2:Y:S04]  /*29ad0*/  LDL.LU.64 R78, [R1+0x1968] ;  /* 0x00196800014e7983 */ /* 0x000ea80000300a00 */
[----:B------:R-:W2:Y:S04]  /*29ae0*/  @P6 LDG.E.U16 R31, desc[UR20][R70.64] ;  /* 0x00000014461f6981 */ /* 0x000ea8000c1e1500 */
[----:B------:R-:W2:Y:S04]  /*29af0*/  @P6 LDG.E.U16 R76, desc[UR20][R92.64] ;  /* 0x000000145c4c6981 */ /* 0x000ea8000c1e1500 */
[----:B---3--:R-:W3:Y:S04]  /*29b00*/  @P0 LDG.E.U16 R65, desc[UR20][R90.64] ;  /* 0x000000145a410981 */ /* 0x008ee8000c1e1500 */
[----:B------:R-:W3:Y:S04]  /*29b10*/  @P0 LDG.E.U16 R77, desc[UR20][R68.64] ;  /* 0x00000014444d0981 */ /* 0x000ee8000c1e1500 */
[----:B----4-:R0:W-:Y:S01]  /*29b20*/  @P3 STL [R1+0x8c4], R83 ;  /* 0x0008c45301003387 */ /* 0x0101e20000100800 */
[----:B------:R-:W-:-:S03]  /*29b30*/  ISETP.GT.AND P3, PT, R80, 0x29, PT ;  /* 0x000000295000780c */ /* 0x000fc60003f64270 */
[----:B0-----:R-:W4:Y:S04]  /*29b40*/  LDL R83, [R1+0x8a0] ;  /* 0x0008a00001537983 */ /* 0x001f280000100800 */
[----:B------:R-:W4:Y:S04]  /*29b50*/  LDL.LU.64 R38, [R1+0x1960] ;  /* 0x0019600001267983 */ /* 0x000f280000300a00 */
[----:B------:R0:W-:Y:S04]  /*29b60*/  @P4 STL [R1+0x8c0], R82 ;  /* 0x0008c05201004387 */ /* 0x0001e80000100800 */
[----:B------:R-:W4:Y:S04]  /*29b70*/  @P3 LDG.E.U16 R88, desc[UR20][R14.64] ;  /* 0x000000140e583981 */ /* 0x000f28000c1e1500 */
[----:B------:R-:W4:Y:S04]  /*29b80*/  @P3 LDG.E.U16 R28, desc[UR20][R74.64] ;  /* 0x000000144a1c3981 */ /* 0x000f28000c1e1500 */
[----:B0-----:R-:W4:Y:S04]  /*29b90*/  LDL R82, [R1+0x89c] ;  /* 0x00089c0001527983 */ /* 0x001f280000100800 */
[----:B------:R-:W4:Y:S04]  /*29ba0*/  LDL.LU.64 R34, [R1+0x1958] ;  /* 0x0019580001227983 */ /* 0x000f280000300a00 */
[----:B------:R0:W-:Y:S01]  /*29bb0*/  @P4 STL [R1+0x8bc], R89 ;  /* 0x0008bc5901004387 */ /* 0x0001e20000100800 */
[----:B------:R-:W-:-:S03]  /*29bc0*/  ISETP.GT.AND P4, PT, R80, 0x2a, PT ;  /* 0x0000002a5000780c */ /* 0x000fc60003f84270 */
[----:B0-----:R-:W4:Y:S04]  /*29bd0*/  LDL R89, [R1+0x898] ;  /* 0x0008980001597983 */ /* 0x001f280000100800 */
[----:B------:R-:W4:Y:S04]  /*29be0*/  LDL.LU.64 R72, [R1+0x1950] ;  /* 0x0019500001487983 */ /* 0x000f280000300a00 */
[----:B------:R0:W-:Y:S04]  /*29bf0*/  @P5 STL [R1+0xe8c], R29 ;  /* 0x000e8c1d01005387 */ /* 0x0001e80000100800 */
[----:B------:R-:W4:Y:S04]  /*29c00*/  @P4 LDG.E.U16 R85, desc[UR20][R2.64] ;  /* 0x0000001402554981 */ /* 0x000f28000c1e1500 */
[----:B--2---:R-:W2:Y:S04]  /*29c10*/  @P4 LDG.E.U16 R84, desc[UR20][R22.64] ;  /* 0x0000001416544981 */ /* 0x004ea8000c1e1500 */
        /* <DEDUP_REMOVED lines=18> */
[----:B------:R-:W3:Y:S01]  /*29d40*/  LDL.LU.64 R14, [R1+0x1920] ;  /* 0x00192000010e7983 */ /* 0x000ee20000300a00 */
[----:B------:R-:W-:-:S09]  /*29d50*/  ISETP.GT.AND P0, PT, R80, 0x2d, PT ;  /* 0x0000002d5000780c */ /* 0x000fd20003f04270 */
[----:B----4-:R-:W4:Y:S04]  /*29d60*/  @P5 LDG.E.U16 R83, desc[UR20][R16.64] ;  /* 0x0000001410535981 */ /* 0x010f28000c1e1500 */
[----:B------:R-:W4:Y:S04]  /*29d70*/  @P5 LDG.E.U16 R82, desc[UR20][R10.64] ;  /* 0x000000140a525981 */ /* 0x000f28000c1e1500 */
[----:B------:R0:W-:Y:S04]  /*29d80*/  @P3 STL [R1+0x8b0], R88 ;  /* 0x0008b05801003387 */ /* 0x0001e80000100800 */
[----:B0-----:R-:W4:Y:S04]  /*29d90*/  LDL R88, [R1+0xe70] ;  /* 0x000e700001587983 */ /* 0x001f280000100800 */
[----:B------:R-:W4:Y:S04]  /*29da0*/  @P6 LDG.E.U16 R89, desc[UR20][R86.64] ;  /* 0x0000001456596981 */ /* 0x000f28000c1e1500 */
[----:B------:R-:W4:Y:S04]  /*29db0*/  LDL.LU.64 R74, [R1+0x1918] ;  /* 0x00191800014a7983 */ /* 0x000f280000300a00 */
[----:B------:R0:W-:Y:S01]  /*29dc0*/  @P3 STL [R1+0x8ac], R28 ;  /* 0x0008ac1c01003387 */ /* 0x0001e20000100800 */
[----:B------:R-:W-:-:S03]  /*29dd0*/  ISETP.GT.AND P3, PT, R80, 0x2e, PT ;  /* 0x0000002e5000780c */ /* 0x000fc60003f64270 */
[----:B0-----:R-:W4:Y:S04]  /*29de0*/  LDL R28, [R1+0x888] ;  /* 0x00088800011c7983 */ /* 0x001f280000100800 */
[----:B--2---:R-:W2:Y:S04]  /*29df0*/  @P6 LDG.E.U16 R29, desc[UR20][R56.64] ;  /* 0x00000014381d6981 */ /* 0x004ea8000c1e1500 */
[----:B------:R-:W2:Y:S04]  /*29e00*/  LDL.LU.64 R2, [R1+0x1910] ;  /* 0x0019100001027983 */ /* 0x000ea80000300a00 */
[----:B------:R0:W-:Y:S04]  /*29e10*/  @P4 STL [R1+0x8a8], R85 ;  /* 0x0008a85501004387 */ /* 0x0001e80000100800 */
[----:B------:R-:W2:Y:S04]  /*29e20*/  @P0 LDG.E.U16 R30, desc[UR20][R54.64] ;  /* 0x00000014361e0981 */ /* 0x000ea8000c1e1500 */
[----:B0-----:R-:W2:Y:S04]  /*29e30*/  LDL R85, [R1+0x884] ;  /* 0x0008840001557983 */ /* 0x001ea80000100800 */
[----:B------:R-:W2:Y:S04]  /*29e40*/  LDL.LU.64 R22, [R1+0x1908] ;  /* 0x0019080001167983 */ /* 0x000ea80000300a00 */
[----:B------:R0:W-:Y:S01]  /*29e50*/  @P4 STL [R1+0x8a4], R84 ;  /* 0x0008a45401004387 */ /* 0x0001e20000100800 */
[----:B------:R-:W-:-:S03]  /*29e60*/  ISETP.GT.AND P4, PT, R80, 0x2f, PT ;  /* 0x0000002f5000780c */ /* 0x000fc60003f84270 */
[----:B------:R-:W2:Y:S04]  /*29e70*/  @P0 LDG.E.U16 R31, desc[UR20][R48.64] ;  /* 0x00000014301f0981 */ /* 0x000ea8000c1e1500 */
[----:B0-----:R-:W2:Y:S04]  /*29e80*/  LDL R84, [R1+0x880] ;  /* 0x0008800001547983 */ /* 0x001ea80000100800 */
[----:B------:R-:W2:Y:S04]  /*29e90*/  LDL.LU.64 R16, [R1+0x1900] ;  /* 0x0019000001107983 */ /* 0x000ea80000300a00 */
[----:B------:R-:W2:Y:S04]  /*29ea0*/  @P3 LDG.E.U16 R76, desc[UR20][R46.64] ;  /* 0x000000142e4c3981 */ /* 0x000ea8000c1e1500 */
[----:B---3--:R-:W3:Y:S04]  /*29eb0*/  @P3 LDG.E.U16 R65, desc[UR20][R44.64] ;  /* 0x000000142c413981 */ /* 0x008ee8000c1e1500 */
[----:B------:R-:W3:Y:S04]  /*29ec0*/  @P4 LDG.E.U16 R77, desc[UR20][R20.64] ;  /* 0x00000014144d4981 */ /* 0x000ee8000c1e1500 */
[----:B----4-:R0:W-:Y:S04]  /*29ed0*/  @P5 STL [R1+0x8a0], R83 ;  /* 0x0008a05301005387 */ /* 0x0101e80000100800 */
        /* <DEDUP_REMOVED lines=8> */
[----:B0-----:R-:W4:Y:S04]  /*29f60*/  LDL R89, [R1+0x874] ;  /* 0x0008740001597983 */ /* 0x001f280000100800 */
[----:B------:R-:W4:Y:S04]  /*29f70*/  LDL.LU.64 R56, [R1+0x18e8] ;  /* 0x0018e80001387983 */ /* 0x000f280000300a00 */
[----:B------:R-:W4:Y:S04]  /*29f80*/  @P5 LDG.E.U16 R28, desc[UR20][R36.64] ;  /* 0x00000014241c5981 */ /* 0x000f28000c1e1500 */
[----:B--2---:R0:W-:Y:S01]  /*29f90*/  @P6 STL [R1+0x894], R29 ;  /* 0x0008941d01006387 */ /* 0x0041e20000100800 */
[----:B------:R-:W-:-:S03]  /*29fa0*/  ISETP.GT.AND P6, PT, R80, 0x31, PT ;  /* 0x000000315000780c */ /* 0x000fc60003fc4270 */
[----:B0-----:R-:W2:Y:S04]  /*29fb0*/  LDL R29, [R1+0x870] ;  /* 0x00087000011d7983 */ /* 0x001ea80000100800 */
[----:B------:R-:W2:Y:S04]  /*29fc0*/  LDL.LU.64 R54, [R1+0x18e0] ;  /* 0x0018e00001367983 */ /* 0x000ea80000300a00 */
[----:B------:R-:W2:Y:S04]  /*29fd0*/  @P5 LDG.E.U16 R85, desc[UR20][R26.64] ;  /* 0x000000141a555981 */ /* 0x000ea8000c1e1500 */
[----:B------:R0:W-:Y:S04]  /*29fe0*/  @P0 STL [R1+0x890], R30 ;  /* 0x0008901e01000387 */ /* 0x0001e80000100800 */
[----:B0-----:R-:W2:Y:S04]  /*29ff0*/  LDL R30, [R1+0x86c] ;  /* 0x00086c00011e7983 */ /* 0x001ea80000100800 */
[----:B------:R-:W2:Y:S04]  /*2a000*/  @P6 LDG.E.U16 R84, desc[UR20][R24.64] ;  /* 0x0000001418546981 */ /* 0x000ea8000c1e1500 */
[----:B------:R-:W2:Y:S04]  /*2a010*/  LDL.LU.64 R48, [R1+0x18d8] ;  /* 0x0018d80001307983 */ /* 0x000ea80000300a00 */
[----:B------:R0:W-:Y:S04]  /*2a020*/  @P0 STL [R1+0x88c], R31 ;  /* 0x00088c1f01000387 */ /* 0x0001e80000100800 */
[----:B0-----:R-:W2:Y:S04]  /*2a030*/  LDL R31, [R1+0x868] ;  /* 0x00086800011f7983 */ /* 0x001ea80000100800 */
[----:B------:R-:W2:Y:S04]  /*2a040*/  LDL.LU.64 R46, [R1+0x18d0] ;  /* 0x0018d000012e7983 */ /* 0x000ea80000300a00 */
[----:B------:R0:W-:Y:S04]  /*2a050*/  @P3 STL [R1+0xe7c], R76 ;  /* 0x000e7c4c01003387 */ /* 0x0001e80000100800 */
[----:B0-----:R-:W2:Y:S04]  /*2a060*/  LDL R76, [R1+0x864] ;  /* 0x00086400014c7983 */ /* 0x001ea80000100800 */
[----:B------:R-:W2:Y:S04]  /*2a070*/  LDL.LU.64 R44, [R1+0x18c8] ;  /* 0x0018c800012c7983 */ /* 0x000ea80000300a00 */
[----:B---3--:R-:W-:Y:S04]  /*2a080*/  @P3 STL [R1+0xe78], R65 ;  /* 0x000e784101003387 */ /* 0x008fe80000100800 */
[----:B------:R-:W3:Y:S04]  /*2a090*/  LDL.LU R20, [R1+0x18c0] ;  /* 0x0018c00001147983 */ /* 0x000ee80000300800 */
[----:B------:R-:W3:Y:S04]  /*2a0a0*/  LDL R21, [R1+0x860] ;  /* 0x0008600001157983 */ /* 0x000ee80000100800 */
[----:B------:R0:W-:Y:S04]  /*2a0b0*/  @P4 STL [R1+0xe74], R77 ;  /* 0x000e744d01004387 */ /* 0x0001e80000100800 */
[----:B0-----:R-:W3:Y:S01]  /*2a0c0*/  LDL R77, [R1+0x85c] ;  /* 0x00085c00014d7983 */ /* 0x001ee20000100800 */
[----:B------:R-:W-:-:S02]  /*2a0d0*/  ISETP.GT.AND P0, PT, R80, 0x32, PT ;  /* 0x000000325000780c */ /* 0x000fc40003f04270 */
[C---:B------:R-:W-:Y:S01]  /*2a0e0*/  ISETP.GT.AND P3, PT, R80.reuse, 0x33, PT ;  /* 0x000000335000780c */ /* 0x040fe20003f64270 */
[----:B------:R-:W3:Y:S04]  /*2a0f0*/  LDL.LU.64 R42, [R1+0x18b8] ;  /* 0x0018b800012a7983 */ /* 0x000ee80000300a00 */
[----:B----4-:R-:W4:Y:S06]  /*2a100*/  @P6 LDG.E.U16 R83, desc[UR20][R12.64] ;  /* 0x000000140c536981 */ /* 0x010f2c000c1e1500 */
[----:B------:R-:W4:Y:S04]  /*2a110*/  @P0 LDG.E.U16 R82, desc[UR20][R6.64] ;  /* 0x0000001406520981 */ /* 0x000f28000c1e1500 */
[----:B------:R0:W-:Y:S04]  /*2a120*/  @P4 STL [R1+0xe70], R88 ;  /* 0x000e705801004387 */ /* 0x0001e80000100800 */
[----:B------:R-:W4:Y:S01]  /*2a130*/  @P0 LDG.E.U16 R89, desc[UR20][R60.64] ;  /* 0x000000143c590981 */ /* 0x000f22000c1e1500 */
[----:B------:R-:W-:-:S03]  /*2a140*/  ISETP.GT.AND P4, PT, R80, 0x34, PT ;  /* 0x000000345000780c */ /* 0x000fc60003f84270 */
[----:B------:R-:W4:Y:S04]  /*2a150*/  LDL.LU.64 R36, [R1+0x18b0] ;  /* 0x0018b00001247983 */ /* 0x000f280000300a00 */
[----:B0-----:R-:W4:Y:S04]  /*2a160*/  LDL R88, [R1+0xe6c] ;  /* 0x000e6c0001587983 */ /* 0x001f280000100800 */
[----:B------:R0:W-:Y:S04]  /*2a170*/  @P5 STL [R1+0x888], R28 ;  /* 0x0008881c01005387 */ /* 0x0001e80000100800 */
[----:B0-----:R-:W4:Y:S04]  /*2a180*/  LDL R28, [R1+0xe68] ;  /* 0x000e6800011c7983 */ /* 0x001f280000100800 */
[----:B------:R-:W4:Y:S04]  /*2a190*/  LDL.LU.64 R26, [R1+0x18a8] ;  /* 0x0018a800011a7983 */ /* 0x000f280000300a00 */
[----:B--2---:R-:W2:Y:S04]  /*2a1a0*/  @P3 LDG.E.U16 R29, desc[UR20][R32.64] ;  /* 0x00000014201d3981 */ /* 0x004ea8000c1e1500 */
[----:B------:R0:W-:Y:S01]  /*2a1b0*/  @P5 STL [R1+0x884], R85 ;  /* 0x0008845501005387 */ /* 0x0001e20000100800 */
[----:B------:R-:W-:-:S03]  /*2a1c0*/  ISETP.GT.AND P5, PT, R80, 0x35, PT ;  /* 0x000000355000780c */ /* 0x000fc60003fa4270 */
[----:B------:R-:W2:Y:S04]  /*2a1d0*/  LDL.LU.64 R24, [R1+0x18a0] ;  /* 0x0018a00001187983 */ /* 0x000ea80000300a00 */
[----:B0-----:R-:W2:Y:S04]  /*2a1e0*/  LDL R85, [R1+0xe64] ;  /* 0x000e640001557983 */ /* 0x001ea80000100800 */
[----:B------:R-:W2:Y:S04]  /*2a1f0*/  @P3 LDG.E.U16 R30, desc[UR20][R58.64] ;  /* 0x000000143a1e3981 */ /* 0x000ea8000c1e1500 */
[----:B------:R0:W-:Y:S04]  /*2a200*/  @P6 STL [R1+0x880], R84 ;  /* 0x0008805401006387 */ /* 0x0001e80000100800 */
[----:B0-----:R-:W2:Y:S04]  /*2a210*/  LDL R84, [R1+0xe60] ;  /* 0x000e600001547983 */ /* 0x001ea80000100800 */
[----:B------:R-:W2:Y:S04]  /*2a220*/  LDL.LU.64 R12, [R1+0x1898] ;  /* 0x00189800010c7983 */ /* 0x000ea80000300a00 */
[----:B------:R-:W2:Y:S04]  /*2a230*/  @P4 LDG.E.U16 R31, desc[UR20][R52.64] ;  /* 0x00000014341f4981 */ /* 0x000ea8000c1e1500 */
[----:B------:R-:W2:Y:S04]  /*2a240*/  @P4 LDG.E.U16 R76, desc[UR20][R50.64] ;  /* 0x00000014324c4981 */ /* 0x000ea8000c1e1500 */
[----:B---3--:R-:W3:Y:S04]  /*2a250*/  @P5 LDG.E.U16 R21, desc[UR20][R40.64] ;  /* 0x0000001428155981 */ /* 0x008ee8000c1e1500 */
[----:B------:R-:W3:Y:S04]  /*2a260*/  @P5 LDG.E.U16 R77, desc[UR20][R8.64] ;  /* 0x00000014084d5981 */ /* 0x000ee8000c1e1500 */
[----:B----4-:R0:W-:Y:S01]  /*2a270*/  @P6 STL [R1+0x87c], R83 ;  /* 0x00087c5301006387 */ /* 0x0101e20000100800 */
[----:B------:R-:W-:-:S03]  /*2a280*/  ISETP.GT.AND P6, PT, R80, 0x36, PT ;  /* 0x000000365000780c */ /* 0x000fc60003fc4270 */
[----:B------:R-:W4:Y:S04]  /*2a290*/  LDL.LU.64 R6, [R1+0x1890] ;  /* 0x0018900001067983 */ /* 0x000f280000300a00 */
[----:B0-----:R-:W4:Y:S04]  /*2a2a0*/  LDL R83, [R1+0x858] ;  /* 0x0008580001537983 */ /* 0x001f280000100800 */
[----:B------:R0:W-:Y:S04]  /*2a2b0*/  @P0 STL [R1+0x878], R82 ;  /* 0x0008785201000387 */ /* 0x0001e80000100800 */
[----:B0-----:R-:W4:Y:S04]  /*2a2c0*/  LDL R82, [R1+0x854] ;  /* 0x0008540001527983 */ /* 0x001f280000100800 */
[----:B------:R-:W4:Y:S04]  /*2a2d0*/  LDL.LU.64 R60, [R1+0x1888] ;  /* 0x00188800013c7983 */ /* 0x000f280000300a00 */
[----:B------:R-:W-:Y:S01]  /*2a2e0*/  @P0 STL [R1+0x874], R89 ;  /* 0x0008745901000387 */ /* 0x000fe20000100800 */
[----:B------:R-:W-:-:S03]  /*2a2f0*/  ISETP.GT.AND P0, PT, R80, 0x37, PT ;  /* 0x000000375000780c */ /* 0x000fc60003f04270 */
[----:B------:R-:W4:Y:S04]  /*2a300*/  LDL.LU.64 R32, [R1+0x1880] ;  /* 0x0018800001207983 */ /* 0x000f280000300a00 */
[----:B------:R-:W4:Y:S04]  /*2a310*/  @P6 LDG.E.U16 R88, desc[UR20][R18.64] ;  /* 0x0000001412586981 */ /* 0x000f28000c1e1500 */
[----:B------:R-:W4:Y:S04]  /*2a320*/  LDL R65, [R1+0x850] ;  /* 0x0008500001417983 */ /* 0x000f280000100800 */
[----:B------:R-:W4:Y:S04]  /*2a330*/  @P6 LDG.E.U16 R28, desc[UR20][R78.64] ;  /* 0x000000144e1c6981 */ /* 0x000f28000c1e1500 */
[----:B--2---:R0:W-:Y:S04]  /*2a340*/  @P3 STL [R1+0x870], R29 ;  /* 0x0008701d01003387 */ /* 0x0041e80000100800 */
[----:B0-----:R-:W2:Y:S04]  /*2a350*/  LDL R29, [R1+0x84c] ;  /* 0x00084c00011d7983 */ /* 0x001ea80000100800 */
[----:B------:R-:W2:Y:S04]  /*2a360*/  @P0 LDG.E.U16 R85, desc[UR20][R38.64] ;  /* 0x0000001426550981 */ /* 0x000ea8000c1e1500 */
[----:B------:R-:W2:Y:S04]  /*2a370*/  LDL.LU.64 R58, [R1+0x1878] ;  /* 0x00187800013a7983 */ /* 0x000ea80000300a00 */
[----:B------:R0:W-:Y:S04]  /*2a380*/  @P3 STL [R1+0x86c], R30 ;  /* 0x00086c1e01003387 */ /* 0x0001e80000100800 */
[----:B------:R-:W2:Y:S04]  /*2a390*/  @P0 LDG.E.U16 R84, desc[UR20][R34.64] ;  /* 0x0000001422540981 */ /* 0x000ea8000c1e1500 */
[----:B0-----:R-:W2:Y:S04]  /*2a3a0*/  LDL R30, [R1+0x848] ;  /* 0x00084800011e7983 */ /* 0x001ea80000100800 */
[----:B------:R-:W2:Y:S04]  /*2a3b0*/  LDL.LU.64 R52, [R1+0x1870] ;  /* 0x0018700001347983 */ /* 0x000ea80000300a00 */
[----:B------:R0:W-:Y:S04]  /*2a3c0*/  @P4 STL [R1+0x868], R31 ;  /* 0x0008681f01004387 */ /* 0x0001e80000100800 */
[----:B0-----:R-:W2:Y:S04]  /*2a3d0*/  LDL R31, [R1+0x844] ;  /* 0x00084400011f7983 */ /* 0x001ea80000100800 */
[----:B------:R-:W2:Y:S04]  /*2a3e0*/  LDL.LU.64 R50, [R1+0x1868] ;  /* 0x0018680001327983 */ /* 0x000ea80000300a00 */
[----:B------:R-:W2:Y:S04]  /*2a3f0*/  LDL R89, [R1+0x840] ;  /* 0x0008400001597983 */ /* 0x000ea80000100800 */
[----:B------:R0:W-:Y:S04]  /*2a400*/  @P4 STL [R1+0x864], R76 ;  /* 0x0008644c01004387 */ /* 0x0001e80000100800 */
[----:B0-----:R-:W2:Y:S04]  /*2a410*/  LDL R76, [R1+0x83c] ;  /* 0x00083c00014c7983 */ /* 0x001ea80000100800 */
[----:B------:R-:W2:Y:S04]  /*2a420*/  LDL.LU.64 R40, [R1+0x1860] ;  /* 0x0018600001287983 */ /* 0x000ea80000300a00 */
[----:B---3--:R0:W-:Y:S04]  /*2a430*/  @P5 STL [R1+0x860], R21 ;  /* 0x0008601501005387 */ /* 0x0081e80000100800 */
[----:B0-----:R-:W3:Y:S04]  /*2a440*/  LDL.LU R21, [R1+0x185c] ;  /* 0x00185c0001157983 */ /* 0x001ee80000300800 */
[----:B------:R-:W3:Y:S04]  /*2a450*/  LDL.LU R8, [R1+0x1858] ;  /* 0x0018580001087983 */ /* 0x000ee80000300800 */
[----:B------:R-:W3:Y:S04]  /*2a460*/  LDL R9, [R1+0x838] ;  /* 0x0008380001097983 */ /* 0x000ee80000100800 */
[----:B------:R0:W-:Y:S04]  /*2a470*/  @P5 STL [R1+0x85c], R77 ;  /* 0x00085c4d01005387 */ /* 0x0001e80000100800 */
[----:B0-----:R-:W3:Y:S01]  /*2a480*/  LDL R77, [R1+0x834] ;  /* 0x00083400014d7983 */ /* 0x001ee20000100800 */
[----:B------:R-:W-:-:S02]  /*2a490*/  ISETP.GT.AND P3, PT, R80, 0x38, PT ;  /* 0x000000385000780c */ /* 0x000fc40003f64270 */
[C---:B------:R-:W-:Y:S01]  /*2a4a0*/  ISETP.GT.AND P4, PT, R80.reuse, 0x39, PT ;  /* 0x000000395000780c */ /* 0x040fe20003f84270 */
[----:B------:R-:W3:Y:S01]  /*2a4b0*/  LDL.LU.64 R18, [R1+0x1850] ;  /* 0x0018500001127983 */ /* 0x000ee20000300a00 */
[----:B------:R-:W-:-:S03]  /*2a4c0*/  ISETP.GT.AND P5, PT, R80, 0x3a, PT ;  /* 0x0000003a5000780c */ /* 0x000fc60003fa4270 */
[----:B------:R-:W3:Y:S06]  /*2a4d0*/  LDL.LU.64 R78, [R1+0x1848] ;  /* 0x00184800014e7983 */ /* 0x000eec0000300a00 */
[----:B----4-:R-:W4:Y:S04]  /*2a4e0*/  @P3 LDG.E.U16 R83, desc[UR20][R72.64] ;  /* 0x0000001448533981 */ /* 0x010f28000c1e1500 */
[----:B------:R-:W4:Y:S04]  /*2a4f0*/  @P3 LDG.E.U16 R82, desc[UR20][R4.64] ;  /* 0x0000001404523981 */ /* 0x000f28000c1e1500 */
[----:B------:R0:W-:Y:S04]  /*2a500*/  @P6 STL [R1+0xe6c], R88 ;  /* 0x000e6c5801006387 */ /* 0x0001e80000100800 */
[----:B------:R-:W4:Y:S04]  /*2a510*/  @P4 LDG.E.U16 R65, desc[UR20][R70.64] ;  /* 0x0000001446414981 */ /* 0x000f28000c1e1500 */
[----:B0-----:R-:W4:Y:S04]  /*2a520*/  LDL R88, [R1+0x830] ;  /* 0x0008300001587983 */ /* 0x001f280000100800 */
[----:B------:R0:W-:Y:S01]  /*2a530*/  @P6 STL [R1+0xe68], R28 ;  /* 0x000e681c01006387 */ /* 0x0001e20000100800 */
[----:B------:R-:W-:-:S03]  /*2a540*/  ISETP.GT.AND P6, PT, R80, 0x3b, PT ;  /* 0x0000003b5000780c */ /* 0x000fc60003fc4270 */
[----:B0-----:R-:W4:Y:S04]  /*2a550*/  LDL R28, [R1+0x82c] ;  /* 0x00082c00011c7983 */ /* 0x001f280000100800 */
[----:B------:R-:W4:Y:S04]  /*2a560*/  LDL.LU.64 R38, [R1+0x1840] ;  /* 0x0018400001267983 */ /* 0x000f280000300a00 */
[----:B------:R-:W4:Y:S04]  /*2a570*/  LDL.LU.64 R34, [R1+0x1838] ;  /* 0x0018380001227983 */ /* 0x000f280000300a00 */
[----:B--2---:R0:W-:Y:S04]  /*2a580*/  @P0 STL [R1+0xe64], R85 ;  /* 0x000e645501000387 */ /* 0x0041e80000100800 */
[----:B------:R-:W2:Y:S04]  /*2a590*/  @P4 LDG.E.U16 R29, desc[UR20][R90.64] ;  /* 0x000000145a1d4981 */ /* 0x000ea8000c1e1500 */
[----:B0-----:R-:W2:Y:S04]  /*2a5a0*/  LDL R85, [R1+0xe5c] ;  /* 0x000e5c0001557983 */ /* 0x001ea80000100800 */
[----:B------:R0:W-:Y:S01]  /*2a5b0*/  @P0 STL [R1+0xe60], R84 ;  /* 0x000e605401000387 */ /* 0x0001e20000100800 */
[----:B------:R-:W-:-:S03]  /*2a5c0*/  ISETP.GT.AND P0, PT, R80, 0x3c, PT ;  /* 0x0000003c5000780c */ /* 0x000fc60003f04270 */
[----:B------:R-:W2:Y:S04]  /*2a5d0*/  @P5 LDG.E.U16 R30, desc[UR20][R68.64] ;  /* 0x00000014441e5981 */ /* 0x000ea8000c1e1500 */
[----:B0-----:R-:W2:Y:S04]  /*2a5e0*/  LDL R84, [R1+0xe58] ;  /* 0x000e580001547983 */ /* 0x001ea80000100800 */
[----:B------:R-:W2:Y:S04]  /*2a5f0*/  LDL.LU.64 R72, [R1+0x1830] ;  /* 0x0018300001487983 */ /* 0x000ea80000300a00 */
[----:B------:R-:W2:Y:S04]  /*2a600*/  LDL.LU.64 R4, [R1+0x1828] ;  /* 0x0018280001047983 */ /* 0x000ea80000300a00 */
[----:B------:R-:W2:Y:S04]  /*2a610*/  @P5 LDG.E.U16 R31, desc[UR20][R14.64] ;  /* 0x000000140e1f5981 */ /* 0x000ea8000c1e1500 */
[----:B------:R-:W2:Y:S04]  /*2a620*/  @P6 LDG.E.U16 R89, desc[UR20][R74.64] ;  /* 0x000000144a596981 */ /* 0x000ea8000c1e1500 */
[----:B------:R-:W2:Y:S04]  /*2a630*/  @P6 LDG.E.U16 R76, desc[UR20][R2.64] ;  /* 0x00000014024c6981 */ /* 0x000ea8000c1e1500 */
[----:B---3--:R-:W3:Y:S04]  /*2a640*/  @P0 LDG.E.U16 R9, desc[UR20][R22.64] ;  /* 0x0000001416090981 */ /* 0x008ee8000c1e1500 */
[----:B------:R-:W3:Y:S04]  /*2a650*/  @P0 LDG.E.U16 R77, desc[UR20][R16.64] ;  /* 0x00000014104d0981 */ /* 0x000ee8000c1e1500 */
[----:B----4-:R0:W-:Y:S04]  /*2a660*/  @P3 STL [R1+0x858], R83 ;  /* 0x0008585301003387 */ /* 0x0101e80000100800 */
[----:B0-----:R-:W4:Y:S04]  /*2a670*/  LDL R83, [R1+0x828] ;  /* 0x0008280001537983 */ /* 0x001f280000100800 */
[----:B------:R0:W-:Y:S01]  /*2a680*/  @P3 STL [R1+0x854], R82 ;  /* 0x0008545201003387 */ /* 0x0001e20000100800 */
[----:B------:R-:W-:-:S03]  /*2a690*/  ISETP.GT.AND P3, PT, R80, 0x3d, PT ;  /* 0x0000003d5000780c */ /* 0x000fc60003f64270 */
[----:B0-----:R-:W4:Y:S04]  /*2a6a0*/  LDL R82, [R1+0x824] ;  /* 0x0008240001527983 */ /* 0x001f280000100800 */
[----:B------:R-:W4:Y:S06]  /*2a6b0*/  LDL.LU.64 R70, [R1+0x1820] ;  /* 0x0018200001467983 */ /* 0x000f2c0000300a00 */
[----:B------:R-:W4:Y:S04]  /*2a6c0*/  @P3 LDG.E.U16 R88, desc[UR20][R10.64] ;  /* 0x000000140a583981 */ /* 0x000f28000c1e1500 */
[----:B------:R-:W4:Y:S04]  /*2a6d0*/  @P3 LDG.E.U16 R28, desc[UR20][R56.64] ;  /* 0x00000014381c3981 */ /* 0x000f28000c1e1500 */
[----:B--2---:R0:W-:Y:S04]  /*2a6e0*/  @P4 STL [R1+0x84c], R29 ;  /* 0x00084c1d01004387 */ /* 0x0041e80000100800 */
[----:B0-----:R-:W2:Y:S04]  /*2a6f0*/  LDL R29, [R1+0x820] ;  /* 0x00082000011d7983 */ /* 0x001ea80000100800 */
[----:B------:R-:W-:Y:S04]  /*2a700*/  @P4 STL [R1+0x850], R65 ;  /* 0x0008504101004387 */ /* 0x000fe80000100800 */
[----:B------:R-:W2:Y:S04]  /*2a710*/  LDL.LU.64 R68, [R1+0x1818] ;  /* 0x0018180001447983 */ /* 0x000ea80000300a00 */
[----:B------:R0:W-:Y:S04]  /*2a720*/  @P5 STL [R1+0x848], R30 ;  /* 0x0008481e01005387 */ /* 0x0001e80000100800 */
[----:B0-----:R-:W2:Y:S04]  /*2a730*/  LDL R30, [R1+0x81c] ;  /* 0x00081c00011e7983 */ /* 0x001ea80000100800 */
[----:B------:R-:W2:Y:S04]  /*2a740*/  LDL.LU.64 R14, [R1+0x1810] ;  /* 0x00181000010e7983 */ /* 0x000ea80000300a00 */
[----:B------:R0:W-:Y:S04]  /*2a750*/  @P5 STL [R1+0x844], R31 ;  /* 0x0008441f01005387 */ /* 0x0001e80000100800 */
[----:B0-----:R-:W2:Y:S04]  /*2a760*/  LDL R31, [R1+0x818] ;  /* 0x00081800011f7983 */ /* 0x001ea80000100800 */
[----:B------:R-:W2:Y:S04]  /*2a770*/  LDL.LU.64 R74, [R1+0x1808] ;  /* 0x00180800014a7983 */ /* 0x000ea80000300a00 */
[----:B------:R-:W2:Y:S04]  /*2a780*/  LDL.LU.64 R2, [R1+0x1800] ;  /* 0x0018000001027983 */ /* 0x000ea80000300a00 */
[----:B------:R0:W-:Y:S04]  /*2a790*/  @P6 STL [R1+0x83c], R76 ;  /* 0x00083c4c01006387 */ /* 0x0001e80000100800 */
[----:B0-----:R-:W2:Y:S04]  /*2a7a0*/  LDL R76, [R1+0x814] ;  /* 0x00081400014c7983 */ /* 0x001ea80000100800 */
[----:B------:R-:W-:Y:S04]  /*2a7b0*/  @P6 STL [R1+0x840], R89 ;  /* 0x0008405901006387 */ /* 0x000fe80000100800 */
[----:B------:R-:W2:Y:S04]  /*2a7c0*/  LDL.LU.64 R22, [R1+0x17f8] ;  /* 0x0017f80001167983 */ /* 0x000ea80000300a00 */
[----:B------:R-:W2:Y:S04]  /*2a7d0*/  LDL.LU.64 R16, [R1+0x17f0] ;  /* 0x0017f00001107983 */ /* 0x000ea80000300a00 */
[----:B---3--:R0:W-:Y:S04]  /*2a7e0*/  @P0 STL [R1+0x838], R9 ;  /* 0x0008380901000387 */ /* 0x0081e80000100800 */
[----:B0-----:R-:W3:Y:S04]  /*2a7f0*/  LDL R9, [R1+0x810] ;  /* 0x0008100001097983 */ /* 0x001ee80000100800 */
[----:B------:R0:W-:Y:S04]  /*2a800*/  @P0 STL [R1+0x834], R77 ;  /* 0x0008344d01000387 */ /* 0x0001e80000100800 */
[----:B0-----:R-:W3:Y:S01]  /*2a810*/  LDL R77, [R1+0x80c] ;  /* 0x00080c00014d7983 */ /* 0x001ee20000100800 */
[----:B------:R-:W-:-:S02]  /*2a820*/  ISETP.GT.AND P4, PT, R80, 0x3e, PT ;  /* 0x0000003e5000780c */ /* 0x000fc40003f84270 */
[C---:B------:R-:W-:Y:S01]  /*2a830*/  ISETP.GT.AND P5, PT, R80.reuse, 0x40, PT ;  /* 0x000000405000780c */ /* 0x040fe20003fa4270 */
[----:B------:R-:W3:Y:S01]  /*2a840*/  LDL.LU.64 R10, [R1+0x17e8] ;  /* 0x0017e800010a7983 */ /* 0x000ee20000300a00 */
[C---:B------:R-:W-:Y:S02]  /*2a850*/  ISETP.GT.AND P6, PT, R80.reuse, 0x41, PT ;  /* 0x000000415000780c */ /* 0x040fe40003fc4270 */
[C---:B------:R-:W-:Y:S01]  /*2a860*/  ISETP.GT.AND P0, PT, R80.reuse, 0x42, PT ;  /* 0x000000425000780c */ /* 0x040fe20003f04270 */
[----:B------:R-:W3:Y:S04]  /*2a870*/  LDL.LU.64 R56, [R1+0x17e0] ;  /* 0x0017e00001387983 */ /* 0x000ee80000300a00 */
[----:B------:R-:W3:Y:S04]  /*2a880*/  LDL R65, [R1+0x808] ;  /* 0x0008080001417983 */ /* 0x000ee80000100800 */
[----:B------:R-:W3:Y:S04]  /*2a890*/  @P4 LDG.E.U16 R84, desc[UR20][R48.64] ;  /* 0x0000001430544981 */ /* 0x000ee8000c1e1500 */
[----:B------:R-:W3:Y:S04]  /*2a8a0*/  @P4 LDG.E.U16 R85, desc[UR20][R54.64] ;  /* 0x0000001436554981 */ /* 0x000ee8000c1e1500 */
[----:B----4-:R-:W4:Y:S04]  /*2a8b0*/  @P5 LDG.E.U16 R83, desc[UR20][R46.64] ;  /* 0x000000142e535981 */ /* 0x010f28000c1e1500 */
[----:B------:R-:W4:Y:S04]  /*2a8c0*/  @P5 LDG.E.U16 R82, desc[UR20][R44.64] ;  /* 0x000000142c525981 */ /* 0x000f28000c1e1500 */
[----:B------:R0:W-:Y:S04]  /*2a8d0*/  @P3 STL [R1+0x82c], R28 ;  /* 0x00082c1c01003387 */ /* 0x0001e80000100800 */
[----:B0-----:R-:W4:Y:S04]  /*2a8e0*/  LDL R28, [R1+0x804] ;  /* 0x00080400011c7983 */ /* 0x001f280000100800 */
[----:B------:R-:W-:Y:S01]  /*2a8f0*/  @P3 STL [R1+0x830], R88 ;  /* 0x0008305801003387 */ /* 0x000fe20000100800 */
[----:B------:R-:W-:-:S03]  /*2a900*/  ISETP.GT.AND P3, PT, R80, 0x43, PT ;  /* 0x000000435000780c */ /* 0x000fc60003f64270 */
[----:B------:R-:W4:Y:S04]  /*2a910*/  LDL.LU.64 R54, [R1+0x17d8] ;  /* 0x0017d80001367983 */ /* 0x000f280000300a00 */
[----:B------:R-:W4:Y:S04]  /*2a920*/  LDL.LU.64 R48, [R1+0x17d0] ;  /* 0x0017d00001307983 */ /* 0x000f280000300a00 */
[----:B--2---:R-:W2:Y:S04]  /*2a930*/  @P6 LDG.E.U16 R29, desc[UR20][R42.64] ;  /* 0x000000142a1d6981 */ /* 0x004ea8000c1e1500 */
[----:B------:R-:W2:Y:S04]  /*2a940*/  LDL R91, [R1+0x800] ;  /* 0x00080000015b7983 */ /* 0x000ea80000100800 */
[----:B------:R-:W2:Y:S04]  /*2a950*/  LDL R90, [R1+0x7fc] ;  /* 0x0007fc00015a7983 */ /* 0x000ea80000100800 */
[----:B------:R-:W2:Y:S04]  /*2a960*/  @P6 LDG.E.U16 R30, desc[UR20][R36.64] ;  /* 0x00000014241e6981 */ /* 0x000ea8000c1e1500 */
[----:B------:R-:W2:Y:S04]  /*2a970*/  @P0 LDG.E.U16 R31, desc[UR20][R26.64] ;  /* 0x000000141a1f0981 */ /* 0x000ea8000c1e1500 */
[----:B------:R-:W2:Y:S04]  /*2a980*/  @P0 LDG.E.U16 R76, desc[UR20][R24.64] ;  /* 0x00000014184c0981 */ /* 0x000ea8000c1e1500 */
[----:B---3--:R-:W3:Y:S04]  /*2a990*/  @P3 LDG.E.U16 R9, desc[UR20][R12.64] ;  /* 0x000000140c093981 */ /* 0x008ee8000c1e1500 */
[----:B------:R-:W3:Y:S04]  /*2a9a0*/  @P3 LDG.E.U16 R77, desc[UR20][R6.64] ;  /* 0x00000014064d3981 */ /* 0x000ee8000c1e1500 */
[----:B------:R-:W-:Y:S04]  /*2a9b0*/  @P4 STL [R1+0xe58], R84 ;  /* 0x000e585401004387 */ /* 0x000fe80000100800 */
[----:B------:R-:W-:Y:S01]  /*2a9c0*/  @P4 STL [R1+0xe5c], R85 ;  /* 0x000e5c5501004387 */ /* 0x000fe20000100800 */
[----:B------:R-:W-:-:S03]  /*2a9d0*/  ISETP.GT.AND P4, PT, R80, 0x44, PT ;  /* 0x000000445000780c */ /* 0x000fc60003f84270 */
[----:B------:R-:W3:Y:S10]  /*2a9e0*/  LDL.LU.64 R46, [R1+0x17c8] ;  /* 0x0017c800012e7983 */ /* 0x000ef40000300a00 */
[----:B------:R-:W3:Y:S04]  /*2a9f0*/  @P4 LDG.E.U16 R65, desc[UR20][R60.64] ;  /* 0x000000143c414981 */ /* 0x000ee8000c1e1500 */
[----:B----4-:R0:W-:Y:S04]  /*2aa00*/  @P5 STL [R1+0x828], R83 ;  /* 0x0008285301005387 */ /* 0x0101e80000100800 */
[----:B0-----:R-:W4:Y:S04]  /*2aa10*/  LDL R83, [R1+0x7f8] ;  /* 0x0007f80001537983 */ /* 0x001f280000100800 */
[----:B------:R-:W4:Y:S04]  /*2aa20*/  LDL.LU.64 R44, [R1+0x17c0] ;  /* 0x0017c000012c7983 */ /* 0x000f280000300a00 */
[----:B------:R-:W4:Y:S04]  /*2aa30*/  LDL R89, [R1+0x7f4] ;  /* 0x0007f40001597983 */ /* 0x000f280000100800 */
[----:B------:R-:W-:Y:S04]  /*2aa40*/  @P5 STL [R1+0x824], R82 ;  /* 0x0008245201005387 */ /* 0x000fe80000100800 */
[----:B------:R-:W4:Y:S04]  /*2aa50*/  LDL.LU.64 R42, [R1+0x17b8] ;  /* 0x0017b800012a7983 */ /* 0x000f280000300a00 */
[----:B------:R-:W4:Y:S04]  /*2aa60*/  LDL R88, [R1+0x7c8] ;  /* 0x0007c80001587983 */ /* 0x000f280000100800 */
[----:B------:R-:W4:Y:S04]  /*2aa70*/  @P4 LDG.E.U16 R28, desc[UR20][R32.64] ;  /* 0x00000014201c4981 */ /* 0x000f28000c1e1500 */
[----:B--2---:R0:W-:Y:S04]  /*2aa80*/  @P6 STL [R1+0x820], R29 ;  /* 0x0008201d01006387 */ /* 0x0041e80000100800 */
        /* <DEDUP_REMOVED lines=9> */
[----:B------:R-:W2:Y:S04]  /*2ab20*/  LDL R84, [R1+0x764] ;  /* 0x0007640001547983 */ /* 0x000ea80000100800 */
[----:B------:R-:W2:Y:S04]  /*2ab30*/  LDL R82, [R1+0x738] ;  /* 0x0007380001527983 */ /* 0x000ea80000100800 */
[----:B------:R0:W-:Y:S04]  /*2ab40*/  @P0 STL [R1+0x814], R76 ;  /* 0x0008144c01000387 */ /* 0x0001e80000100800 */
[----:B0-----:R-:W2:Y:S04]  /*2ab50*/  LDL R76, [R1+0x734] ;  /* 0x00073400014c7983 */ /* 0x001ea80000100800 */
[----:B------:R-:W2:Y:S04]  /*2ab60*/  LDL.LU.64 R12, [R1+0x1798] ;  /* 0x00179800010c7983 */ /* 0x000ea80000300a00 */
[----:B---3--:R0:W-:Y:S04]  /*2ab70*/  @P3 STL [R1+0x810], R9 ;  /* 0x0008100901003387 */ /* 0x0081e80000100800 */
[----:B0-----:R-:W3:Y:S04]  /*2ab80*/  LDL.LU R9, [R1+0x1790] ;  /* 0x0017900001097983 */ /* 0x001ee80000300800 */
[----:B------:R-:W3:Y:S04]  /*2ab90*/  LDL.LU.64 R6, [R1+0x1788] ;  /* 0x0017880001067983 */ /* 0x000ee80000300a00 */
[----:B------:R0:W-:Y:S04]  /*2aba0*/  @P3 STL [R1+0x80c], R77 ;  /* 0x00080c4d01003387 */ /* 0x0001e80000100800 */
[----:B0-----:R-:W3:Y:S04]  /*2abb0*/  LDL R77, [R1+0x708] ;  /* 0x00070800014d7983 */ /* 0x001ee80000100800 */
[----:B------:R-:W3:Y:S01]  /*2abc0*/  LDL.LU.64 R60, [R1+0x1780] ;  /* 0x00178000013c7983 */ /* 0x000ee20000300a00 */
[----:B------:R-:W-:-:S02]  /*2abd0*/  ISETP.GT.AND P5, PT, R80, 0x45, PT ;  /* 0x000000455000780c */ /* 0x000fc40003fa4270 */
[C---:B------:R-:W-:Y:S01]  /*2abe0*/  ISETP.GT.AND P6, PT, R80.reuse, 0x48, PT ;  /* 0x000000485000780c */ /* 0x040fe20003fc4270 */
[----:B------:R-:W3:Y:S01]  /*2abf0*/  LDL.LU R33, [R1+0xf30] ;  /* 0x000f300001217983 */ /* 0x000ee20000300800 */
[C---:B------:R-:W-:Y:S02]  /*2ac00*/  ISETP.GT.AND P0, PT, R80.reuse, 0x50, PT ;  /* 0x000000505000780c */ /* 0x040fe40003f04270 */
[C---:B------:R-:W-:Y:S01]  /*2ac10*/  ISETP.GT.AND P3, PT, R80.reuse, 0x58, PT ;  /* 0x000000585000780c */ /* 0x040fe20003f64270 */
[----:B------:R-:W3:Y:S06]  /*2ac20*/  LDL.LU R32, [R1+0xf38] ;  /* 0x000f380001207983 */ /* 0x000eec0000300800 */
[----:B------:R-:W3:Y:S04]  /*2ac30*/  @P5 LDG.E.U16 R90, desc[UR20][R52.64] ;  /* 0x00000014345a5981 */ /* 0x000ee8000c1e1500 */
[----:B------:R-:W3:Y:S04]  /*2ac40*/  @P5 LDG.E.U16 R91, desc[UR20][R58.64] ;  /* 0x000000143a5b5981 */ /* 0x000ee8000c1e1500 */
[----:B----4-:R-:W4:Y:S04]  /*2ac50*/  @P6 LDG.E.U16 R83, desc[UR20][R50.64] ;  /* 0x0000001432536981 */ /* 0x010f28000c1e1500 */
[----:B------:R-:W4:Y:S04]  /*2ac60*/  @P6 LDG.E.U16 R89, desc[UR20][R40.64] ;  /* 0x0000001428596981 */ /* 0x000f28000c1e1500 */
        /* <DEDUP_REMOVED lines=8> */
[----:B------:R-:W2:Y:S04]  /*2acf0*/  @P3 LDG.E.U16 R30, desc[UR20][R56.64] ;  /* 0x00000014381e3981 */ /* 0x000ea8000c1e1500 */
[----:B------:R-:W2:Y:S04]  /*2ad00*/  @P3 LDG.E.U16 R85, desc[UR20][R54.64] ;  /* 0x0000001436553981 */ /* 0x000ea8000c1e1500 */
[----:B---3--:R-:W3:Y:S04]  /*2ad10*/  @P4 LDG.E.U16 R31, desc[UR20][R60.64] ;  /* 0x000000143c1f4981 */ /* 0x008ee8000c1e1500 */
[----:B------:R-:W-:Y:S04]  /*2ad20*/  @P5 STL [R1+0x7fc], R90 ;  /* 0x0007fc5a01005387 */ /* 0x000fe80000100800 */
[----:B------:R-:W-:Y:S04]  /*2ad30*/  @P5 STL [R1+0x800], R91 ;  /* 0x0008005b01005387 */ /* 0x000fe80000100800 */
[----:B------:R-:W3:Y:S04]  /*2ad40*/  LDL.LU.64 R50, [R1+0x1768] ;  /* 0x0017680001327983 */ /* 0x000ee80000300a00 */
[----:B----4-:R0:W-:Y:S04]  /*2ad50*/  @P6 STL [R1+0x7f8], R83 ;  /* 0x0007f85301006387 */ /* 0x0101e80000100800 */
[----:B0-----:R-:W4:Y:S04]  /*2ad60*/  LDL.LU R83, [R1+0xf34] ;  /* 0x000f340001537983 */ /* 0x001f280000300800 */
[----:B------:R-:W4:Y:S04]  /*2ad70*/  LDL.LU R65, [R1+0xf3c] ;  /* 0x000f3c0001417983 */ /* 0x000f280000300800 */
[----:B------:R-:W4:Y:S04]  /*2ad80*/  LDL.LU.64 R40, [R1+0x1760] ;  /* 0x0017600001287983 */ /* 0x000f280000300a00 */
[----:B------:R-:W-:Y:S04]  /*2ad90*/  @P6 STL [R1+0x7f4], R89 ;  /* 0x0007f45901006387 */ /* 0x000fe80000100800 */
[----:B------:R-:W4:Y:S04]  /*2ada0*/  LDL.LU.64 R38, [R1+0x1758] ;  /* 0x0017580001267983 */ /* 0x000f280000300a00 */
[----:B------:R-:W4:Y:S04]  /*2adb0*/  LDL.LU.64 R34, [R1+0x1750] ;  /* 0x0017500001227983 */ /* 0x000f280000300a00 */
        /* <DEDUP_REMOVED lines=8> */
[----:B------:R-:W-:Y:S04]  /*2ae40*/  @P3 STL [R1+0x794], R85 ;  /* 0x0007945501003387 */ /* 0x000fe80000100800 */
[----:B------:R-:W2:Y:S04]  /*2ae50*/  LDL.LU.64 R60, [R1+0x1738] ;  /* 0x00173800013c7983 */ /* 0x000ea80000300a00 */
[----:B---3--:R0:W-:Y:S04]  /*2ae60*/  @P4 STL [R1+0x768], R31 ;  /* 0x0007681f01004387 */ /* 0x0081e80000100800 */
[----:B0-----:R-:W3:Y:S04]  /*2ae70*/  LDL R31, [R1+0x6d4] ;  /* 0x0006d400011f7983 */ /* 0x001ee80000100800 */
[----:B------:R-:W3:Y:S01]  /*2ae80*/  LDL.LU.64 R58, [R1+0x1730] ;  /* 0x00173000013a7983 */ /* 0x000ee20000300a00 */
[----:B------:R-:W-:-:S02]  /*2ae90*/  ISETP.GT.AND P5, PT, R80, 0x68, PT ;  /* 0x000000685000780c */ /* 0x000fc40003fa4270 */
[C---:B------:R-:W-:Y:S01]  /*2aea0*/  ISETP.GT.AND P6, PT, R80.reuse, 0x70, PT ;  /* 0x000000705000780c */ /* 0x040fe20003fc4270 */
[----:B----4-:R0:W-:Y:S04]  /*2aeb0*/  @P4 STL [R1+0x764], R84 ;  /* 0x0007645401004387 */ /* 0x0101e80000100800 */
[----:B------:R-:W-:Y:S06]  /*2aec0*/  STL.64 [R1+0x218], R32 ;  /* 0x0002182001007387 */ /* 0x000fec0000100a00 */
[----:B--2---:R-:W2:Y:S04]  /*2aed0*/  @P5 LDG.E.U16 R82, desc[UR20][R56.64] ;  /* 0x0000001438525981 */ /* 0x004ea8000c1e1500 */
[----:B------:R-:W4:Y:S04]  /*2aee0*/  LDL.LU.64 R56, [R1+0x1728] ;  /* 0x0017280001387983 */ /* 0x000f280000300a00 */
[----:B------:R-:W2:Y:S01]  /*2aef0*/  @P5 LDG.E.U16 R76, desc[UR20][R54.64] ;  /* 0x00000014364c5981 */ /* 0x000ea2000c1e1500 */
[C---:B------:R-:W-:Y:S01]  /*2af00*/  ISETP.GT.AND P0, PT, R80.reuse, 0x49, PT ;  /* 0x000000495000780c */ /* 0x040fe20003f04270 */
[----:B------:R-:W-:Y:S01]  /*2af10*/  IMAD.MOV.U32 R85, RZ, RZ, R83 ;  /* 0x000000ffff557224 */ /* 0x000fe200078e0053 */
[----:B------:R-:W-:Y:S01]  /*2af20*/  ISETP.GT.AND P3, PT, R80, 0x78, PT ;  /* 0x000000785000780c */ /* 0x000fe20003f64270 */
[----:B------:R-:W2:Y:S04]  /*2af30*/  @P6 LDG.E.U16 R77, desc[UR20][R60.64] ;  /* 0x000000143c4d6981 */ /* 0x000ea8000c1e1500 */
[----:B------:R-:W2:Y:S04]  /*2af40*/  LDL.LU.64 R54, [R1+0x1720] ;  /* 0x0017200001367983 */ /* 0x000ea80000300a00 */
[----:B---3--:R-:W3:Y:S01]  /*2af50*/  @P6 LDG.E.U16 R28, desc[UR20][R58.64] ;  /* 0x000000143a1c6981 */ /* 0x008ee2000c1e1500 */
[----:B0-----:R-:W-:-:S05]  /*2af60*/  IMAD.MOV.U32 R84, RZ, RZ, R65 ;  /* 0x000000ffff547224 */ /* 0x001fca00078e0041 */
[----:B------:R-:W3:Y:S04]  /*2af70*/  @P0 LDG.E.U16 R29, desc[UR20][R84.64] ;  /* 0x00000014541d0981 */ /* 0x000ee8000c1e1500 */
[----:B----4-:R-:W4:Y:S04]  /*2af80*/  @P3 LDG.E.U16 R30, desc[UR20][R56.64] ;  /* 0x00000014381e3981 */ /* 0x010f28000c1e1500 */
[----:B--2---:R-:W-:Y:S04]  /*2af90*/  @P5 STL [R1+0x734], R76 ;  /* 0x0007344c01005387 */ /* 0x004fe80000100800 */
[----:B------:R-:W-:Y:S04]  /*2afa0*/  @P5 STL [R1+0x738], R82 ;  /* 0x0007385201005387 */ /* 0x000fe80000100800 */
[----:B------:R-:W-:Y:S04]  /*2afb0*/  STL.64 [R1+0x220], R84 ;  /* 0x0002205401007387 */ /* 0x000fe80000100a00 */
[----:B------:R-:W-:Y:S04]  /*2afc0*/  STL [R1+0x11a8], R60 ;  /* 0x0011a83c01007387 */ /* 0x000fe80000100800 */
[----:B------:R-:W-:Y:S04]  /*2afd0*/  STL [R1+0x1448], R60 ;  /* 0x0014483c01007387 */ /* 0x000fe80000100800 */
[----:B------:R-:W-:Y:S04]  /*2afe0*/  STL [R1+0x11a4], R61 ;  /* 0x0011a43d01007387 */ /* 0x000fe80000100800 */
[----:B------:R-:W-:Y:S04]  /*2aff0*/  STL [R1+0x144c], R61 ;  /* 0x00144c3d01007387 */ /* 0x000fe80000100800 */
[----:B------:R-:W2:Y:S04]  /*2b000*/  @P3 LDG.E.U16 R31, desc[UR20][R54.64] ;  /* 0x00000014361f3981 */ /* 0x000ea8000c1e1500 */
[----:B---3--:R0:W-:Y:S04]  /*2b010*/  @P6 STL [R1+0x704], R28 ;  /* 0x0007041c01006387 */ /* 0x0081e80000100800 */
[----:B------:R-:W3:Y:S04]  /*2b020*/  LDL R88, [R1+0x7e8] ;  /* 0x0007e80001587983 */ /* 0x000ee80000100800 */
[----:B------:R-:W3:Y:S04]  /*2b030*/  LDL R83, [R1+0x7e4] ;  /* 0x0007e40001537983 */ /* 0x000ee80000100800 */
[----:B0-----:R-:W3:Y:S04]  /*2b040*/  LDL R28, [R1+0x7ec] ;  /* 0x0007ec00011c7983 */ /* 0x001ee80000100800 */
[----:B------:R-:W3:Y:S04]  /*2b050*/  LDL R90, [R1+0x7e0] ;  /* 0x0007e000015a7983 */ /* 0x000ee80000100800 */
[----:B------:R-:W3:Y:S04]  /*2b060*/  LDL R76, [R1+0x7dc] ;  /* 0x0007dc00014c7983 */ /* 0x000ee80000100800 */
[----:B------:R-:W-:Y:S04]  /*2b070*/  STL [R1+0x11b0], R58 ;  /* 0x0011b03a01007387 */ /* 0x000fe80000100800 */
[----:B------:R-:W-:Y:S04]  /*2b080*/  STL [R1+0x1450], R58 ;  /* 0x0014503a01007387 */ /* 0x000fe80000100800 */
[----:B------:R-:W-:Y:S04]  /*2b090*/  STL [R1+0x11ac], R59 ;  /* 0x0011ac3b01007387 */ /* 0x000fe80000100800 */
[----:B------:R-:W-:Y:S04]  /*2b0a0*/  STL [R1+0x1454], R59 ;  /* 0x0014543b01007387 */ /* 0x000fe80000100800 */
[----:B------:R-:W-:Y:S04]  /*2b0b0*/  @P6 STL [R1+0x708], R77 ;  /* 0x0007084d01006387 */ /* 0x000fe80000100800 */
[----:B------:R0:W-:Y:S04]  /*2b0c0*/  @P0 STL [R1+0x7f0], R29 ;  /* 0x0007f01d01000387 */ /* 0x0001e80000100800 */
[----:B0-----:R-:W3:Y:S04]  /*2b0d0*/  LDL R29, [R1+0x7c0] ;  /* 0x0007c000011d7983 */ /* 0x001ee80000100800 */
[----:B------:R-:W-:Y:S04]  /*2b0e0*/  STL [R1+0x11b8], R56 ;  /* 0x0011b83801007387 */ /* 0x000fe80000100800 */
[----:B------:R-:W-:Y:S04]  /*2b0f0*/  STL [R1+0x1458], R56 ;  /* 0x0014583801007387 */ /* 0x000fe80000100800 */
[----:B------:R-:W-:Y:S04]  /*2b100*/  STL [R1+0x11b4], R57 ;  /* 0x0011b43901007387 */ /* 0x000fe80000100800 */
[----:B------:R-:W-:Y:S04]  /*2b110*/  STL [R1+0x145c], R57 ;  /* 0x00145c3901007387 */ /* 0x000fe80000100800 */
[----:B------:R-:W3:Y:S04]  /*2b120*/  LDL.LU R82, [R1+0xf84] ;  /* 0x000f840001527983 */ /* 0x000ee80000300800 */
[----:B------:R-:W3:Y:S04]  /*2b130*/  LDL.LU R65, [R1+0x10ec] ;  /* 0x0010ec0001417983 */ /* 0x000ee80000300800 */
[----:B------:R-:W3:Y:S04]  /*2b140*/  LDL.LU R59, [R1+0xf48] ;  /* 0x000f4800013b7983 */ /* 0x000ee80000300800 */
[----:B----4-:R0:W-:Y:S04]  /*2b150*/  @P3 STL [R1+0x6d8], R30 ;  /* 0x0006d81e01003387 */ /* 0x0101e80000100800 */
[----:B0-----:R-:W4:Y:S04]  /*2b160*/  LDL.LU R30, [R1+0xf58] ;  /* 0x000f5800011e7983 */ /* 0x001f280000300800 */
[----:B------:R-:W4:Y:S04]  /*2b170*/  LDL.LU R57, [R1+0xf4c] ;  /* 0x000f4c0001397983 */ /* 0x000f280000300800 */
[----:B------:R-:W4:Y:S04]  /*2b180*/  LDL.LU R56, [R1+0xf5c] ;  /* 0x000f5c0001387983 */ /* 0x000f280000300800 */
[----:B--2---:R0:W-:Y:S04]  /*2b190*/  @P3 STL [R1+0x6d4], R31 ;  /* 0x0006d41f01003387 */ /* 0x0041e80000100800 */
[----:B---3--:R-:W2:Y:S04]  /*2b1a0*/  @P0 LDG.E.U16 R28, desc[UR20][R32.64] ;  /* 0x00000014201c0981 */ /* 0x008ea8000c1e1500 */
[----:B0-----:R-:W3:Y:S01]  /*2b1b0*/  LDL R31, [R1+0x7bc] ;  /* 0x0007bc00011f7983 */ /* 0x001ee20000100800 */
[----:B------:R-:W-:-:S02]  /*2b1c0*/  ISETP.GT.AND P4, PT, R80, 0x4a, PT ;  /* 0x0000004a5000780c */ /* 0x000fc40003f84270 */
[C---:B------:R-:W-:Y:S01]  /*2b1d0*/  ISETP.GT.AND P5, PT, R80.reuse, 0x4b, PT ;  /* 0x0000004b5000780c */ /* 0x040fe20003fa4270 */
[----:B------:R-:W3:Y:S01]  /*2b1e0*/  LDL R85, [R1+0x790] ;  /* 0x0007900001557983 */ /* 0x000ee20000100800 */
[----:B------:R-:W-:-:S03]  /*2b1f0*/  ISETP.GT.AND P6, PT, R80, 0x51, PT ;  /* 0x000000515000780c */ /* 0x000fc60003fc4270 */
[----:B------:R-:W3:Y:S04]  /*2b200*/  LDL R84, [R1+0x78c] ;  /* 0x00078c0001547983 */ /* 0x000ee80000100800 */
[----:B------:R-:W-:Y:S04]  /*2b210*/  STL [R1+0x11c0], R54 ;  /* 0x0011c03601007387 */ /* 0x000fe80000100800 */
[----:B------:R-:W-:Y:S04]  /*2b220*/  STL [R1+0x1460], R54 ;  /* 0x0014603601007387 */ /* 0x000fe80000100800 */
[----:B------:R-:W3:Y:S04]  /*2b230*/  @P4 LDG.E.U16 R83, desc[UR20][R18.64] ;  /* 0x0000001412534981 */ /* 0x000ee8000c1e1500 */
[----:B------:R-:W-:Y:S04]  /*2b240*/  STL [R1+0x11bc], R55 ;  /* 0x0011bc3701007387 */ /* 0x000fe80000100800 */
[----:B------:R0:W-:Y:S04]  /*2b250*/  STL [R1+0x1464], R55 ;  /* 0x0014643701007387 */ /* 0x0001e80000100800 */
[----:B------:R-:W3:Y:S04]  /*2b260*/  @P4 LDG.E.U16 R88, desc[UR20][R20.64] ;  /* 0x0000001414584981 */ /* 0x000ee8000c1e1500 */
[----:B------:R-:W3:Y:S04]  /*2b270*/  LDL.LU.64 R32, [R1+0x1718] ;  /* 0x0017180001207983 */ /* 0x000ee80000300a00 */
[----:B------:R-:W3:Y:S04]  /*2b280*/  LDL R77, [R1+0x760] ;  /* 0x00076000014d7983 */ /* 0x000ee80000100800 */
[----:B------:R-:W3:Y:S01]  /*2b290*/  @P6 LDG.E.U16 R29, desc[UR20][R72.64] ;  /* 0x00000014481d6981 */ /* 0x000ee2000c1e1500 */
[----:B0-----:R-:W-:-:S02]  /*2b2a0*/  IMAD.MOV.U32 R55, RZ, RZ, R59 ;  /* 0x000000ffff377224 */ /* 0x001fc400078e003b */
[----:B----4-:R-:W-:-:S05]  /*2b2b0*/  IMAD.MOV.U32 R54, RZ, RZ, R30 ;  /* 0x000000ffff367224 */ /* 0x010fca00078e001e */
[----:B------:R-:W4:Y:S04]  /*2b2c0*/  @P5 LDG.E.U16 R76, desc[UR20][R54.64] ;  /* 0x00000014364c5981 */ /* 0x000f28000c1e1500 */
[----:B------:R-:W4:Y:S04]  /*2b2d0*/  @P5 LDG.E.U16 R90, desc[UR20][R56.64] ;  /* 0x00000014385a5981 */ /* 0x000f28000c1e1500 */
[----:B--2---:R0:W-:Y:S04]  /*2b2e0*/  @P0 STL [R1+0x7ec], R28 ;  /* 0x0007ec1c01000387 */ /* 0x0041e80000100800 */
[----:B---3--:R-:W2:Y:S04]  /*2b2f0*/  @P6 LDG.E.U16 R31, desc[UR20][R4.64] ;  /* 0x00000014041f6981 */ /* 0x008ea8000c1e1500 */
[----:B0-----:R-:W3:Y:S01]  /*2b300*/  LDL R28, [R1+0x75c] ;  /* 0x00075c00011c7983 */ /* 0x001ee20000100800 */
[----:B------:R-:W-:-:S03]  /*2b310*/  ISETP.GT.AND P0, PT, R80, 0x59, PT ;  /* 0x000000595000780c */ /* 0x000fc60003f04270 */
[----:B------:R-:W3:Y:S04]  /*2b320*/  LDL.LU.64 R20, [R1+0x1710] ;  /* 0x0017100001147983 */ /* 0x000ee80000300a00 */
[----:B------:R-:W3:Y:S01]  /*2b330*/  LDL R89, [R1+0x730] ;  /* 0x0007300001597983 */ /* 0x000ee20000100800 */
[----:B------:R-:W-:-:S03]  /*2b340*/  ISETP.GT.AND P3, PT, R80, 0x61, PT ;  /* 0x000000615000780c */ /* 0x000fc60003f64270 */
[----:B------:R-:W3:Y:S04]  /*2b350*/  LDL.LU.64 R18, [R1+0x1708] ;  /* 0x0017080001127983 */ /* 0x000ee80000300a00 */
[----:B------:R0:W-:Y:S04]  /*2b360*/  @P4 STL [R1+0x7e4], R83 ;  /* 0x0007e45301004387 */ /* 0x0001e80000100800 */
[----:B------:R-:W3:Y:S04]  /*2b370*/  @P0 LDG.E.U16 R84, desc[UR20][R46.64] ;  /* 0x000000142e540981 */ /* 0x000ee8000c1e1500 */
[----:B------:R-:W3:Y:S01]  /*2b380*/  @P0 LDG.E.U16 R85, desc[UR20][R48.64] ;  /* 0x0000001430550981 */ /* 0x000ee2000c1e1500 */
[----:B0-----:R-:W-:-:S02]  /*2b390*/  IMAD.MOV.U32 R83, RZ, RZ, R82 ;  /* 0x000000ffff537224 */ /* 0x001fc400078e0052 */
[----:B------:R-:W-:Y:S01]  /*2b3a0*/  IMAD.MOV.U32 R82, RZ, RZ, R65 ;  /* 0x000000ffff527224 */ /* 0x000fe200078e0041 */
[----:B------:R0:W-:Y:S04]  /*2b3b0*/  @P4 STL [R1+0x7e8], R88 ;  /* 0x0007e85801004387 */ /* 0x0001e80000100800 */
[----:B------:R-:W3:Y:S04]  /*2b3c0*/  LDL R30, [R1+0x700] ;  /* 0x00070000011e7983 */ /* 0x000ee80000100800 */
[----:B------:R-:W3:Y:S04]  /*2b3d0*/  @P3 LDG.E.U16 R77, desc[UR20][R52.64] ;  /* 0x00000014344d3981 */ /* 0x000ee8000c1e1500 */
[----:B0-----:R-:W3:Y:S04]  /*2b3e0*/  LDL R88, [R1+0x72c] ;  /* 0x00072c0001587983 */ /* 0x001ee80000100800 */
[----:B------:R-:W-:Y:S04]  /*2b3f0*/  STL.64 [R1+0x200], R56 ;  /* 0x0002003801007387 */ /* 0x000fe80000100a00 */
[----:B------:R-:W-:Y:S04]  /*2b400*/  STL.64 [R1+0x1f8], R54 ;  /* 0x0001f83601007387 */ /* 0x000fe80000100a00 */
[----:B------:R-:W-:Y:S04]  /*2b410*/  STL.64 [R1+0x1c0], R82 ;  /* 0x0001c05201007387 */ /* 0x000fe80000100a00 */
[----:B----4-:R0:W-:Y:S04]  /*2b420*/  @P5 STL [R1+0x7dc], R76 ;  /* 0x0007dc4c01005387 */ /* 0x0101e80000100800 */
[----:B0-----:R-:W4:Y:S04]  /*2b430*/  LDL.LU R76, [R1+0xf88] ;  /* 0x000f8800014c7983 */ /* 0x001f280000300800 */
[----:B------:R-:W4:Y:S04]  /*2b440*/  LDL.LU R73, [R1+0x10f0] ;  /* 0x0010f00001497983 */ /* 0x000f280000300800 */
[----:B------:R-:W4:Y:S04]  /*2b450*/  LDL.LU R72, [R1+0xf60] ;  /* 0x000f600001487983 */ /* 0x000f280000300800 */
[----:B------:R-:W4:Y:S04]  /*2b460*/  LDL.LU R57, [R1+0xf98] ;  /* 0x000f980001397983 */ /* 0x000f280000300800 */
[----:B------:R-:W4:Y:S04]  /*2b470*/  LDL.LU R54, [R1+0xf64] ;  /* 0x000f640001367983 */ /* 0x000f280000300800 */
[----:B------:R0:W-:Y:S04]  /*2b480*/  @P6 STL [R1+0x7c0], R29 ;  /* 0x0007c01d01006387 */ /* 0x0001e80000100800 */
[----:B0-----:R-:W4:Y:S04]  /*2b490*/  LDL.LU R29, [R1+0xf9c] ;  /* 0x000f9c00011d7983 */ /* 0x001f280000300800 */
[----:B------:R-:W4:Y:S04]  /*2b4a0*/  LDL.LU.64 R4, [R1+0x1700] ;  /* 0x0017000001047983 */ /* 0x000f280000300a00 */
[----:B--2---:R0:W-:Y:S04]  /*2b4b0*/  @P6 STL [R1+0x7bc], R31 ;  /* 0x0007bc1f01006387 */ /* 0x0041e80000100800 */
[----:B---3--:R-:W2:Y:S04]  /*2b4c0*/  @P3 LDG.E.U16 R28, desc[UR20][R50.64] ;  /* 0x00000014321c3981 */ /* 0x008ea8000c1e1500 */
[----:B0-----:R-:W3:Y:S04]  /*2b4d0*/  LDL R31, [R1+0x6fc] ;  /* 0x0006fc00011f7983 */ /* 0x001ee80000100800 */
[----:B------:R-:W-:Y:S04]  /*2b4e0*/  @P5 STL [R1+0x7e0], R90 ;  /* 0x0007e05a01005387 */ /* 0x000fe80000100800 */
[----:B------:R-:W3:Y:S04]  /*2b4f0*/  LDL.LU.64 R48, [R1+0x16f8] ;  /* 0x0016f80001307983 */ /* 0x000ee80000300a00 */
[----:B------:R-:W3:Y:S01]  /*2b500*/  LDL.LU.64 R46, [R1+0x16f0] ;  /* 0x0016f000012e7983 */ /* 0x000ee20000300a00 */
[----:B------:R-:W-:-:S03]  /*2b510*/  ISETP.GT.AND P4, PT, R80, 0x69, PT ;  /* 0x000000695000780c */ /* 0x000fc60003f84270 */
[----:B------:R-:W3:Y:S04]  /*2b520*/  LDL.LU R56, [R1+0x7d0] ;  /* 0x0007d00001387983 */ /* 0x000ee80000300800 */
[----:B------:R-:W3:Y:S04]  /*2b530*/  LDL.LU R59, [R1+0x7cc] ;  /* 0x0007cc00013b7983 */ /* 0x000ee80000300800 */
[----:B------:R-:W-:Y:S04]  /*2b540*/  @P0 STL [R1+0x78c], R84 ;  /* 0x00078c5401000387 */ /* 0x000fe80000100800 */
[----:B------:R4:W-:Y:S04]  /*2b550*/  @P0 STL [R1+0x790], R85 ;  /* 0x0007905501000387 */ /* 0x0009e80000100800 */
[----:B------:R-:W3:Y:S04]  /*2b560*/  LDL.LU.64 R52, [R1+0x16e8] ;  /* 0x0016e80001347983 */ /* 0x000ee80000300a00 */
[----:B------:R-:W3:Y:S01]  /*2b570*/  LDL.LU.64 R50, [R1+0x16e0] ;  /* 0x0016e00001327983 */ /* 0x000ee20000300a00 */
[----:B----4-:R-:W-:-:S02]  /*2b580*/  IMAD.MOV.U32 R85, RZ, RZ, R76 ;  /* 0x000000ffff557224 */ /* 0x010fc400078e004c */
[----:B------:R-:W-:Y:S02]  /*2b590*/  IMAD.MOV.U32 R84, RZ, RZ, R73 ;  /* 0x000000ffff547224 */ /* 0x000fe400078e0049 */
[----:B------:R-:W-:Y:S02]  /*2b5a0*/  IMAD.MOV.U32 R73, RZ, RZ, R72 ;  /* 0x000000ffff497224 */ /* 0x000fe400078e0048 */
[----:B------:R-:W-:Y:S02]  /*2b5b0*/  IMAD.MOV.U32 R72, RZ, RZ, R57 ;  /* 0x000000ffff487224 */ /* 0x000fe400078e0039 */
[----:B------:R-:W-:Y:S01]  /*2b5c0*/  IMAD.MOV.U32 R76, RZ, RZ, R29 ;  /* 0x000000ffff4c7224 */ /* 0x000fe200078e001d */
[----:B--2---:R0:W-:Y:S04]  /*2b5d0*/  @P3 STL [R1+0x75c], R28 ;  /* 0x00075c1c01003387 */ /* 0x0041e80000100800 */
[----:B0-----:R-:W2:Y:S04]  /*2b5e0*/  LDL R28, [R1+0x6d0] ;  /* 0x0006d000011c7983 */ /* 0x001ea80000100800 */
[----:B------:R-:W4:Y:S04]  /*2b5f0*/  LDL.LU R55, [R1+0x7d8] ;  /* 0x0007d80001377983 */ /* 0x000f280000300800 */
[----:B------:R-:W2:Y:S04]  /*2b600*/  LDL.LU R65, [R1+0x7d4] ;  /* 0x0007d40001417983 */ /* 0x000ea80000300800 */
[----:B------:R0:W-:Y:S04]  /*2b610*/  @P3 STL [R1+0x760], R77 ;  /* 0x0007604d01003387 */ /* 0x0001e80000100800 */
[----:B------:R-:W2:Y:S04]  /*2b620*/  LDL R29, [R1+0x6cc] ;  /* 0x0006cc00011d7983 */ /* 0x000ea80000100800 */
[----:B---3--:R-:W3:Y:S01]  /*2b630*/  @P4 LDG.E.U16 R89, desc[UR20][R48.64] ;  /* 0x0000001430594981 */ /* 0x008ee2000c1e1500 */
[----:B0-----:R-:W-:-:S03]  /*2b640*/  IMAD.MOV.U32 R77, RZ, RZ, R54 ;  /* 0x000000ffff4d7224 */ /* 0x001fc600078e0036 */
[----:B------:R-:W3:Y:S04]  /*2b650*/  @P4 LDG.E.U16 R88, desc[UR20][R46.64] ;  /* 0x000000142e584981 */ /* 0x000ee8000c1e1500 */
[----:B------:R-:W3:Y:S04]  /*2b660*/  LDL.LU.64 R48, [R1+0x16d8] ;  /* 0x0016d80001307983 */ /* 0x000ee80000300a00 */
[----:B------:R-:W-:Y:S04]  /*2b670*/  STL.64 [R1+0x1c8], R84 ;  /* 0x0001c85401007387 */ /* 0x000fe80000100a00 */
[----:B------:R-:W-:Y:S04]  /*2b680*/  STL.64 [R1+0x1e8], R72 ;  /* 0x0001e84801007387 */ /* 0x000fe80000100a00 */
[----:B------:R-:W-:Y:S04]  /*2b690*/  STL.64 [R1+0x1f0], R76 ;  /* 0x0001f04c01007387 */ /* 0x000fe80000100a00 */
[----:B------:R-:W3:Y:S01]  /*2b6a0*/  LDL.LU.64 R46, [R1+0x16d0] ;  /* 0x0016d000012e7983 */ /* 0x000ee20000300a00 */
[----:B------:R-:W-:-:S02]  /*2b6b0*/  ISETP.GT.AND P5, PT, R80, 0x71, PT ;  /* 0x000000715000780c */ /* 0x000fc40003fa4270 */
[----:B------:R-:W-:-:S11]  /*2b6c0*/  ISETP.GT.AND P0, PT, R80, 0x79, PT ;  /* 0x000000795000780c */ /* 0x000fd60003f04270 */
[----:B------:R-:W3:Y:S04]  /*2b6d0*/  @P5 LDG.E.U16 R31, desc[UR20][R50.64] ;  /* 0x00000014321f5981 */ /* 0x000ee8000c1e1500 */
[----:B------:R-:W3:Y:S01]  /*2b6e0*/  @P5 LDG.E.U16 R30, desc[UR20][R52.64] ;  /* 0x00000014341e5981 */ /* 0x000ee2000c1e1500 */
[----:B------:R-:W-:-:S13]  /*2b6f0*/  ISETP.GT.AND P3, PT, R80, 0x4c, PT ;  /* 0x0000004c5000780c */ /* 0x000fda0003f64270 */
[----:B----4-:R-:W4:Y:S01]  /*2b700*/  @P3 LDG.E.U16 R55, desc[UR20][R76.64] ;  /* 0x000000144c373981 */ /* 0x010f22000c1e1500 */
[----:B------:R-:W-:-:S03]  /*2b710*/  ISETP.GT.AND P6, PT, R80, 0x52, PT ;  /* 0x000000525000780c */ /* 0x000fc60003fc4270 */
[----:B--2---:R-:W2:Y:S04]  /*2b720*/  @P3 LDG.E.U16 R65, desc[UR20][R72.64] ;  /* 0x0000001448413981 */ /* 0x004ea8000c1e1500 */
[----:B---3--:R-:W3:Y:S04]  /*2b730*/  @P0 LDG.E.U16 R28, desc[UR20][R48.64] ;  /* 0x00000014301c0981 */ /* 0x008ee8000c1e1500 */
[----:B------:R-:W2:Y:S04]  /*2b740*/  @P0 LDG.E.U16 R29, desc[UR20][R46.64] ;  /* 0x000000142e1d0981 */ /* 0x000ea8000c1e1500 */
[----:B------:R-:W-:Y:S04]  /*2b750*/  @P4 STL [R1+0x72c], R88 ;  /* 0x00072c5801004387 */ /* 0x000fe80000100800 */
[----:B------:R-:W-:Y:S04]  /*2b760*/  @P4 STL [R1+0x730], R89 ;  /* 0x0007305901004387 */ /* 0x000fe80000100800 */
[----:B------:R-:W2:Y:S04]  /*2b770*/  LDL.LU R57, [R1+0xf8c] ;  /* 0x000f8c0001397983 */ /* 0x000ea80000300800 */
[----:B------:R-:W4:Y:S04]  /*2b780*/  LDL.LU R54, [R1+0x10f4] ;  /* 0x0010f40001367983 */ /* 0x000f280000300800 */
[----:B------:R-:W-:Y:S04]  /*2b790*/  STL [R1+0x11c8], R52 ;  /* 0x0011c83401007387 */ /* 0x000fe80000100800 */
[----:B------:R-:W-:Y:S04]  /*2b7a0*/  STL [R1+0x1468], R52 ;  /* 0x0014683401007387 */ /* 0x000fe80000100800 */
[----:B------:R-:W-:Y:S04]  /*2b7b0*/  STL [R1+0x11c4], R53 ;  /* 0x0011c43501007387 */ /* 0x000fe80000100800 */
[----:B------:R0:W-:Y:S04]  /*2b7c0*/  STL [R1+0x146c], R53 ;  /* 0x00146c3501007387 */ /* 0x0001e80000100800 */
[----:B0-----:R-:W4:Y:S04]  /*2b7d0*/  LDL.LU R53, [R1+0x7ac] ;  /* 0x0007ac0001357983 */ /* 0x001f280000300800 */
[----:B------:R0:W-:Y:S04]  /*2b7e0*/  @P5 STL [R1+0x6fc], R31 ;  /* 0x0006fc1f01005387 */ /* 0x0001e80000100800 */
[----:B0-----:R-:W4:Y:S04]  /*2b7f0*/  LDL.LU R31, [R1+0xf90] ;  /* 0x000f9000011f7983 */ /* 0x001f280000300800 */
[----:B------:R0:W-:Y:S04]  /*2b800*/  @P5 STL [R1+0x700], R30 ;  /* 0x0007001e01005387 */ /* 0x0001e80000100800 */
[----:B0-----:R-:W4:Y:S04]  /*2b810*/  LDL.LU R30, [R1+0x10f8] ;  /* 0x0010f800011e7983 */ /* 0x001f280000300800 */
[----:B------:R-:W-:Y:S04]  /*2b820*/  STL [R1+0x11d0], R50 ;  /* 0x0011d03201007387 */ /* 0x000fe80000100800 */
[----:B------:R0:W-:Y:S04]  /*2b830*/  STL [R1+0x1470], R50 ;  /* 0x0014703201007387 */ /* 0x0001e80000100800 */
[----:B0-----:R-:W4:Y:S04]  /*2b840*/  LDL.LU R50, [R1+0x7b0] ;  /* 0x0007b00001327983 */ /* 0x001f280000300800 */
[----:B------:R-:W-:Y:S04]  /*2b850*/  STL [R1+0x11cc], R51 ;  /* 0x0011cc3301007387 */ /* 0x000fe80000100800 */
[----:B------:R-:W-:Y:S04]  /*2b860*/  STL [R1+0x1474], R51 ;  /* 0x0014743301007387 */ /* 0x000fe80000100800 */
[----:B---3--:R0:W-:Y:S04]  /*2b870*/  @P0 STL [R1+0x6d0], R28 ;  /* 0x0006d01c01000387 */ /* 0x0081e80000100800 */
[----:B0-----:R-:W3:Y:S04]  /*2b880*/  LDL.LU R28, [R1+0x10fc] ;  /* 0x0010fc00011c7983 */ /* 0x001ee80000300800 */
[----:B------:R-:W-:Y:S04]  /*2b890*/  STL [R1+0x11d8], R48 ;  /* 0x0011d83001007387 */ /* 0x000fe80000100800 */
[----:B------:R-:W-:Y:S04]  /*2b8a0*/  STL [R1+0x1478], R48 ;  /* 0x0014783001007387 */ /* 0x000fe80000100800 */
[----:B------:R-:W-:Y:S04]  /*2b8b0*/  STL [R1+0x11d4], R49 ;  /* 0x0011d43101007387 */ /* 0x000fe80000100800 */
[----:B------:R-:W-:Y:S04]  /*2b8c0*/  STL [R1+0x147c], R49 ;  /* 0x00147c3101007387 */ /* 0x000fe80000100800 */
[----:B--2---:R0:W-:Y:S04]  /*2b8d0*/  @P0 STL [R1+0x6cc], R29 ;  /* 0x0006cc1d01000387 */ /* 0x0041e80000100800 */
[----:B0-----:R-:W2:Y:S04]  /*2b8e0*/  LDL.LU R29, [R1+0xf94] ;  /* 0x000f9400011d7983 */ /* 0x001ea80000300800 */
[----:B------:R-:W-:Y:S04]  /*2b8f0*/  STL [R1+0x11e0], R46 ;  /* 0x0011e02e01007387 */ /* 0x000fe80000100800 */
[----:B------:R0:W-:Y:S04]  /*2b900*/  STL [R1+0x1480], R46 ;  /* 0x0014802e01007387 */ /* 0x0001e80000100800 */
[----:B0-----:R-:W2:Y:S04]  /*2b910*/  LDL.LU R46, [R1+0x788] ;  /* 0x00078800012e7983 */ /* 0x001ea80000300800 */
[----:B------:R-:W-:Y:S04]  /*2b920*/  STL [R1+0x11dc], R47 ;  /* 0x0011dc2f01007387 */ /* 0x000fe80000100800 */
[----:B------:R0:W-:Y:S04]  /*2b930*/  STL [R1+0x1484], R47 ;  /* 0x0014842f01007387 */ /* 0x0001e80000100800 */
[----:B0-----:R-:W2:Y:S04]  /*2b940*/  LDL.LU R47, [R1+0x7b4] ;  /* 0x0007b400012f7983 */ /* 0x001ea80000300800 */
[----:B----4-:R0:W-:Y:S04]  /*2b950*/  STL [R1+0x14c4], R55 ;  /* 0x0014c43701007387 */ /* 0x0101e80000100800 */
[----:B0-----:R-:W4:Y:S01]  /*2b960*/  LDL.LU R55, [R1+0x7b8] ;  /* 0x0007b80001377983 */ /* 0x001f220000300800 */
[----:B------:R-:W-:Y:S01]  /*2b970*/  ISETP.GT.AND P4, PT, R80, 0x4d, PT ;  /* 0x0000004d5000780c */ /* 0x000fe20003f84270 */
[----:B------:R-:W-:-:S02]  /*2b980*/  IMAD.MOV.U32 R90, RZ, RZ, R30 ;  /* 0x000000ffff5a7224 */ /* 0x000fc400078e001e */
[----:B------:R-:W-:Y:S01]  /*2b990*/  IMAD.MOV.U32 R91, RZ, RZ, R31 ;  /* 0x000000ffff5b7224 */ /* 0x000fe200078e001f */
[----:B------:R-:W-:-:S09]  /*2b9a0*/  ISETP.GT.AND P5, PT, R80, 0x53, PT ;  /* 0x000000535000780c */ /* 0x000fd20003fa4270 */
[----:B------:R-:W4:Y:S04]  /*2b9b0*/  @P4 LDG.E.U16 R59, desc[UR20][R90.64] ;  /* 0x000000145a3b4981 */ /* 0x000f28000c1e1500 */
[----:B------:R-:W4:Y:S04]  /*2b9c0*/  @P5 LDG.E.U16 R50, desc[UR20][R14.64] ;  /* 0x000000140e325981 */ /* 0x000f28000c1e1500 */
[----:B------:R-:W4:Y:S01]  /*2b9d0*/  @P5 LDG.E.U16 R53, desc[UR20][R74.64] ;  /* 0x000000144a355981 */ /* 0x000f22000c1e1500 */
[----:B---3--:R-:W-:Y:S02]  /*2b9e0*/  IMAD.MOV.U32 R30, RZ, RZ, R28 ;  /* 0x000000ffff1e7224 */ /* 0x008fe400078e001c */
[----:B--2---:R-:W-:-:S05]  /*2b9f0*/  IMAD.MOV.U32 R31, RZ, RZ, R29 ;  /* 0x000000ffff1f7224 */ /* 0x004fca00078e001d */
[----:B------:R-:W2:Y:S04]  /*2ba00*/  @P4 LDG.E.U16 R56, desc[UR20][R30.64] ;  /* 0x000000141e384981 */ /* 0x000ea8000c1e1500 */
[----:B------:R-:W3:Y:S04]  /*2ba10*/  @P6 LDG.E.U16 R47, desc[UR20][R68.64] ;  /* 0x00000014442f6981 */ /* 0x000ee8000c1e1500 */
[----:B----4-:R-:W4:Y:S01]  /*2ba20*/  @P6 LDG.E.U16 R55, desc[UR20][R70.64] ;  /* 0x0000001446376981 */ /* 0x010f22000c1e1500 */
[----:B------:R-:W-:Y:S01]  /*2ba30*/  MOV R88, R54 ;  /* 0x0000003600587202 */ /* 0x000fe20000000f00 */
[----:B------:R-:W-:-:S02]  /*2ba40*/  IMAD.MOV.U32 R89, RZ, RZ, R57 ;  /* 0x000000ffff597224 */ /* 0x000fc400078e0039 */
[----:B------:R-:W-:Y:S04]  /*2ba50*/  STL [R1+0x14c8], R65 ;  /* 0x0014c84101007387 */ /* 0x000fe80000100800 */
[----:B------:R-:W3:Y:S04]  /*2ba60*/  LDL R73, [R1+0x758] ;  /* 0x0007580001497983 */ /* 0x000ee80000100800 */
[----:B------:R-:W3:Y:S04]  /*2ba70*/  LDL.LU R49, [R1+0x728] ;  /* 0x0007280001317983 */ /* 0x000ee80000300800 */
[----:B------:R-:W3:Y:S04]  /*2ba80*/  LDL.LU R48, [R1+0x724] ;  /* 0x0007240001307983 */ /* 0x000ee80000300800 */
[----:B------:R-:W3:Y:S04]  /*2ba90*/  LDL R77, [R1+0x784] ;  /* 0x00078400014d7983 */ /* 0x000ee80000100800 */
[----:B------:R-:W-:Y:S04]  /*2baa0*/  STL.64 [R1+0x1d0], R88 ;  /* 0x0001d05801007387 */ /* 0x000fe80000100a00 */
[----:B------:R-:W-:Y:S01]  /*2bab0*/  STL.64 [R1+0x1d8], R90 ;  /* 0x0001d85a01007387 */ /* 0x000fe20000100a00 */
[----:B------:R-:W-:-:S03]  /*2bac0*/  ISETP.GT.AND P0, PT, R80, 0x5a, PT ;  /* 0x0000005a5000780c */ /* 0x000fc60003f04270 */
[----:B------:R-:W3:Y:S04]  /*2bad0*/  LDL R29, [R1+0x754] ;  /* 0x00075400011d7983 */ /* 0x000ee80000100800 */
[----:B------:R-:W3:Y:S04]  /*2bae0*/  LDL.LU R51, [R1+0x6f8] ;  /* 0x0006f80001337983 */ /* 0x000ee80000300800 */
[----:B------:R0:W-:Y:S04]  /*2baf0*/  STL.64 [R1+0x1e0], R30 ;  /* 0x0001e01e01007387 */ /* 0x0001e80000100a00 */
[----:B------:R-:W3:Y:S04]  /*2bb00*/  @P0 LDG.E.U16 R46, desc[UR20][R44.64] ;  /* 0x000000142c2e0981 */ /* 0x000ee8000c1e1500 */
[----:B0-----:R-:W3:Y:S04]  /*2bb10*/  LDL.LU.64 R30, [R1+0x16c8] ;  /* 0x0016c800011e7983 */ /* 0x001ee80000300a00 */
[----:B--2---:R-:W-:Y:S04]  /*2bb20*/  STL [R1+0x1488], R56 ;  /* 0x0014883801007387 */ /* 0x004fe80000100800 */
[----:B------:R-:W-:Y:S04]  /*2bb30*/  STL [R1+0x1490], R59 ;  /* 0x0014903b01007387 */ /* 0x000fe80000100800 */
[----:B----4-:R-:W-:Y:S04]  /*2bb40*/  STL [R1+0x14fc], R55 ;  /* 0x0014fc3701007387 */ /* 0x010fe80000100800 */
[----:B------:R-:W2:Y:S04]  /*2bb50*/  LDL.LU R70, [R1+0xfa0] ;  /* 0x000fa00001467983 */ /* 0x000ea80000300800 */
[----:B------:R-:W4:Y:S04]  /*2bb60*/  LDL.LU R69, [R1+0x1100] ;  /* 0x0011000001457983 */ /* 0x000f280000300800 */
[----:B------:R-:W2:Y:S04]  /*2bb70*/  LDL.LU R68, [R1+0xfa4] ;  /* 0x000fa40001447983 */ /* 0x000ea80000300800 */
[----:B------:R-:W2:Y:S04]  /*2bb80*/  LDL.LU R57, [R1+0x1104] ;  /* 0x0011040001397983 */ /* 0x000ea80000300800 */
[----:B------:R-:W2:Y:S04]  /*2bb90*/  LDL.LU R54, [R1+0xfa8] ;  /* 0x000fa80001367983 */ /* 0x000ea80000300800 */
[----:B------:R-:W2:Y:S04]  /*2bba0*/  LDL.LU R52, [R1+0x1108] ;  /* 0x0011080001347983 */ /* 0x000ea80000300800 */
[----:B---3--:R-:W-:Y:S04]  /*2bbb0*/  STL [R1+0x1500], R47 ;  /* 0x0015002f01007387 */ /* 0x008fe80000100800 */
[----:B------:R-:W3:Y:S04]  /*2bbc0*/  LDL.LU.64 R14, [R1+0x16c0] ;  /* 0x0016c000010e7983 */ /* 0x000ee80000300a00 */
[----:B------:R-:W-:Y:S04]  /*2bbd0*/  STL [R1+0x14f0], R50 ;  /* 0x0014f03201007387 */ /* 0x000fe80000100800 */
[----:B------:R-:W2:Y:S04]  /*2bbe0*/  LDL R28, [R1+0x6f4] ;  /* 0x0006f400011c7983 */ /* 0x000ea80000100800 */
[----:B------:R0:W-:Y:S01]  /*2bbf0*/  STL [R1+0x14f4], R53 ;  /* 0x0014f43501007387 */ /* 0x0001e20000100800 */
[----:B------:R-:W-:-:S02]  /*2bc00*/  ISETP.GT.AND P3, PT, R80, 0x62, PT ;  /* 0x000000625000780c */ /* 0x000fc40003f64270 */
[C---:B------:R-:W-:Y:S01]  /*2bc10*/  ISETP.GT.AND P4, PT, R80.reuse, 0x6a, PT ;  /* 0x0000006a5000780c */ /* 0x040fe20003f84270 */
[----:B------:R-:W2:Y:S04]  /*2bc20*/  @P0 LDG.E.U16 R77, desc[UR20][R42.64] ;  /* 0x000000142a4d0981 */ /* 0x000ea8000c1e1500 */
[----:B0-----:R-:W2:Y:S04]  /*2bc30*/  LDL.LU R53, [R1+0x6c8] ;  /* 0x0006c80001357983 */ /* 0x001ea80000300800 */
[----:B------:R-:W2:Y:S01]  /*2bc40*/  LDL.LU.64 R44, [R1+0x16b8] ;  /* 0x0016b800012c7983 */ /* 0x000ea20000300a00 */
[----:B------:R-:W-:-:S03]  /*2bc50*/  ISETP.GT.AND P5, PT, R80, 0x72, PT ;  /* 0x000000725000780c */ /* 0x000fc60003fa4270 */
[----:B------:R-:W4:Y:S04]  /*2bc60*/  @P3 LDG.E.U16 R29, desc[UR20][R38.64] ;  /* 0x00000014261d3981 */ /* 0x000f28000c1e1500 */
[----:B------:R-:W4:Y:S04]  /*2bc70*/  @P3 LDG.E.U16 R73, desc[UR20][R40.64] ;  /* 0x0000001428493981 */ /* 0x000f28000c1e1500 */
[----:B------:R-:W4:Y:S04]  /*2bc80*/  @P4 LDG.E.U16 R49, desc[UR20][R30.64] ;  /* 0x000000141e314981 */ /* 0x000f28000c1e1500 */
[----:B------:R-:W-:Y:S04]  /*2bc90*/  STL [R1+0x1504], R46 ;  /* 0x0015042e01007387 */ /* 0x000fe80000100800 */
[----:B------:R-:W4:Y:S04]  /*2bca0*/  LDL.LU R50, [R1+0x6c4] ;  /* 0x0006c40001327983 */ /* 0x000f280000300800 */
[----:B------:R-:W4:Y:S04]  /*2bcb0*/  LDL.LU.64 R42, [R1+0x16b0] ;  /* 0x0016b000012a7983 */ /* 0x000f280000300a00 */
[----:B---3--:R-:W3:Y:S04]  /*2bcc0*/  @P4 LDG.E.U16 R48, desc[UR20][R14.64] ;  /* 0x000000140e304981 */ /* 0x008ee8000c1e1500 */
[----:B--2---:R-:W2:Y:S01]  /*2bcd0*/  @P5 LDG.E.U16 R51, desc[UR20][R44.64] ;  /* 0x000000142c335981 */ /* 0x004ea2000c1e1500 */
[----:B----4-:R-:W-:-:S02]  /*2bce0*/  IMAD.MOV.U32 R90, RZ, RZ, R69 ;  /* 0x000000ffff5a7224 */ /* 0x010fc400078e0045 */
[----:B------:R-:W-:Y:S01]  /*2bcf0*/  IMAD.MOV.U32 R91, RZ, RZ, R70 ;  /* 0x000000ffff5b7224 */ /* 0x000fe200078e0046 */
[----:B------:R0:W-:Y:S01]  /*2bd00*/  @P0 STL [R1+0x784], R77 ;  /* 0x0007844d01000387 */ /* 0x0001e20000100800 */
[----:B------:R-:W-:Y:S02]  /*2bd10*/  IMAD.MOV.U32 R76, RZ, RZ, R57 ;  /* 0x000000ffff4c7224 */ /* 0x000fe400078e0039 */
[----:B------:R-:W-:Y:S01]  /*2bd20*/  IMAD.MOV.U32 R74, RZ, RZ, R52 ;  /* 0x000000ffff4a7224 */ /* 0x000fe200078e0034 */
[----:B------:R-:W4:Y:S01]  /*2bd30*/  LDL.LU.64 R40, [R1+0x16a8] ;  /* 0x0016a80001287983 */ /* 0x000f220000300a00 */
[----:B------:R-:W-:Y:S02]  /*2bd40*/  IMAD.MOV.U32 R75, RZ, RZ, R54 ;  /* 0x000000ffff4b7224 */ /* 0x000fe400078e0036 */
[----:B0-----:R-:W-:Y:S01]  /*2bd50*/  IMAD.MOV.U32 R77, RZ, RZ, R68 ;  /* 0x000000ffff4d7224 */ /* 0x001fe200078e0044 */
[----:B------:R-:W-:Y:S04]  /*2bd60*/  STL.64 [R1+0x238], R90 ;  /* 0x0002385a01007387 */ /* 0x000fe80000100a00 */
[----:B------:R-:W-:Y:S04]  /*2bd70*/  STL.64 [R1+0x240], R76 ;  /* 0x0002404c01007387 */ /* 0x000fe80000100a00 */
[----:B------:R-:W-:Y:S04]  /*2bd80*/  STL.64 [R1+0x248], R74 ;  /* 0x0002484a01007387 */ /* 0x000fe80000100a00 */
[----:B------:R-:W4:Y:S04]  /*2bd90*/  LDL.LU.64 R38, [R1+0x16a0] ;  /* 0x0016a00001267983 */ /* 0x000f280000300a00 */
[----:B------:R-:W4:Y:S04]  /*2bda0*/  LDL.LU R54, [R1+0x7a8] ;  /* 0x0007a80001367983 */ /* 0x000f280000300800 */
[----:B------:R-:W4:Y:S04]  /*2bdb0*/  LDL.LU R57, [R1+0x7a4] ;  /* 0x0007a40001397983 */ /* 0x000f280000300800 */
[----:B------:R-:W-:Y:S04]  /*2bdc0*/  @P3 STL [R1+0x754], R29 ;  /* 0x0007541d01003387 */ /* 0x000fe80000100800 */
[----:B------:R0:W-:Y:S04]  /*2bdd0*/  @P3 STL [R1+0x758], R73 ;  /* 0x0007584901003387 */ /* 0x0001e80000100800 */
[----:B------:R-:W-:Y:S04]  /*2bde0*/  STL [R1+0x14f8], R49 ;  /* 0x0014f83101007387 */ /* 0x000fe80000100800 */
[----:B------:R-:W4:Y:S04]  /*2bdf0*/  LDL.LU R70, [R1+0x110c] ;  /* 0x00110c0001467983 */ /* 0x000f280000300800 */
[----:B------:R-:W4:Y:S04]  /*2be00*/  @P5 LDG.E.U16 R28, desc[UR20][R42.64] ;  /* 0x000000142a1c5981 */ /* 0x000f28000c1e1500 */
[----:B---3--:R-:W-:Y:S04]  /*2be10*/  STL [R1+0x1508], R48 ;  /* 0x0015083001007387 */ /* 0x008fe80000100800 */
[----:B------:R-:W3:Y:S04]  /*2be20*/  LDL.LU R52, [R1+0x780] ;  /* 0x0007800001347983 */ /* 0x000ee80000300800 */
[----:B--2---:R-:W-:Y:S04]  /*2be30*/  STL [R1+0x150c], R51 ;  /* 0x00150c3301007387 */ /* 0x004fe80000100800 */
[----:B------:R-:W-:Y:S04]  /*2be40*/  STL [R1+0x11e8], R44 ;  /* 0x0011e82c01007387 */ /* 0x000fe80000100800 */
[----:B------:R-:W-:Y:S04]  /*2be50*/  STL [R1+0x1494], R44 ;  /* 0x0014942c01007387 */ /* 0x000fe80000100800 */
[----:B------:R-:W-:Y:S04]  /*2be60*/  STL [R1+0x11e4], R45 ;  /* 0x0011e42d01007387 */ /* 0x000fe80000100800 */
[----:B------:R-:W-:Y:S04]  /*2be70*/  STL [R1+0x1498], R45 ;  /* 0x0014982d01007387 */ /* 0x000fe80000100800 */
[----:B------:R-:W2:Y:S04]  /*2be80*/  LDL.LU R71, [R1+0xfac] ;  /* 0x000fac0001477983 */ /* 0x000ea80000300800 */
[----:B------:R-:W2:Y:S04]  /*2be90*/  LDL.LU R69, [R1+0xfb0] ;  /* 0x000fb00001457983 */ /* 0x000ea80000300800 */
[----:B------:R-:W2:Y:S04]  /*2bea0*/  LDL.LU R68, [R1+0x1110] ;  /* 0x0011100001447983 */ /* 0x000ea80000300800 */
[----:B0-----:R-:W2:Y:S04]  /*2beb0*/  LDL.LU R73, [R1+0xfb4] ;  /* 0x000fb40001497983 */ /* 0x001ea80000300800 */
[----:B------:R-:W2:Y:S04]  /*2bec0*/  LDL.LU R72, [R1+0x1114] ;  /* 0x0011140001487983 */ /* 0x000ea80000300800 */
[----:B------:R-:W2:Y:S04]  /*2bed0*/  LDL R14, [R1+0x77c] ;  /* 0x00077c00010e7983 */ /* 0x000ea80000100800 */
[----:B------:R-:W2:Y:S04]  /*2bee0*/  LDL R15, [R1+0x778] ;  /* 0x00077800010f7983 */ /* 0x000ea80000100800 */
[----:B------:R-:W2:Y:S04]  /*2bef0*/  LDL R30, [R1+0x774] ;  /* 0x00077400011e7983 */ /* 0x000ea80000100800 */
[----:B------:R-:W2:Y:S01]  /*2bf00*/  LDL R29, [R1+0x750] ;  /* 0x00075000011d7983 */ /* 0x000ea20000100800 */
[----:B------:R-:W-:-:S02]  /*2bf10*/  ISETP.GT.AND P0, PT, R80, 0x7a, PT ;  /* 0x0000007a5000780c */ /* 0x000fc40003f04270 */
[C---:B------:R-:W-:Y:S02]  /*2bf20*/  ISETP.GT.AND P3, PT, R80.reuse, 0x54, PT ;  /* 0x000000545000780c */ /* 0x040fe40003f64270 */
[----:B------:R-:W-:-:S09]  /*2bf30*/  ISETP.GT.AND P4, PT, R80, 0x5b, PT ;  /* 0x0000005b5000780c */ /* 0x000fd20003f84270 */
[----:B----4-:R-:W4:Y:S04]  /*2bf40*/  @P0 LDG.E.U16 R53, desc[UR20][R40.64] ;  /* 0x0000001428350981 */ /* 0x010f28000c1e1500 */
[----:B------:R-:W4:Y:S04]  /*2bf50*/  @P0 LDG.E.U16 R50, desc[UR20][R38.64] ;  /* 0x0000001426320981 */ /* 0x000f28000c1e1500 */
[----:B------:R0:W-:Y:S01]  /*2bf60*/  @P5 STL [R1+0x6f4], R28 ;  /* 0x0006f41c01005387 */ /* 0x0001e20000100800 */
[----:B------:R-:W-:-:S03]  /*2bf70*/  ISETP.GT.AND P5, PT, R80, 0x5c, PT ;  /* 0x0000005c5000780c */ /* 0x000fc60003fa4270 */
[----:B------:R-:W4:Y:S01]  /*2bf80*/  @P3 LDG.E.U16 R54, desc[UR20][R2.64] ;  /* 0x0000001402363981 */ /* 0x000f22000c1e1500 */
[----:B------:R-:W-:-:S03]  /*2bf90*/  ISETP.GT.AND P0, PT, R80, 0x63, PT ;  /* 0x000000635000780c */ /* 0x000fc60003f04270 */
[----:B------:R-:W4:Y:S04]  /*2bfa0*/  @P3 LDG.E.U16 R57, desc[UR20][R22.64] ;  /* 0x0000001416393981 */ /* 0x000f28000c1e1500 */
[----:B0-----:R-:W4:Y:S04]  /*2bfb0*/  LDL R28, [R1+0x74c] ;  /* 0x00074c00011c7983 */ /* 0x001f280000100800 */
[----:B------:R-:W4:Y:S04]  /*2bfc0*/  LDL R31, [R1+0x720] ;  /* 0x00072000011f7983 */ /* 0x000f280000100800 */
[----:B---3--:R-:W3:Y:S04]  /*2bfd0*/  @P4 LDG.E.U16 R52, desc[UR20][R36.64] ;  /* 0x0000001424344981 */ /* 0x008ee8000c1e1500 */
[----:B--2---:R-:W2:Y:S04]  /*2bfe0*/  @P4 LDG.E.U16 R14, desc[UR20][R26.64] ;  /* 0x000000141a0e4981 */ /* 0x004ea8000c1e1500 */
[----:B------:R-:W2:Y:S04]  /*2bff0*/  @P5 LDG.E.U16 R15, desc[UR20][R24.64] ;  /* 0x00000014180f5981 */ /* 0x000ea8000c1e1500 */
[----:B------:R-:W2:Y:S04]  /*2c000*/  @P5 LDG.E.U16 R30, desc[UR20][R12.64] ;  /* 0x000000140c1e5981 */ /* 0x000ea8000c1e1500 */
[----:B------:R-:W2:Y:S04]  /*2c010*/  @P0 LDG.E.U16 R29, desc[UR20][R34.64] ;  /* 0x00000014221d0981 */ /* 0x000ea8000c1e1500 */
[----:B------:R-:W-:Y:S04]  /*2c020*/  STL [R1+0x11f0], R42 ;  /* 0x0011f02a01007387 */ /* 0x000fe80000100800 */
[----:B------:R-:W-:Y:S04]  /*2c030*/  STL [R1+0x149c], R42 ;  /* 0x00149c2a01007387 */ /* 0x000fe80000100800 */
[----:B------:R-:W-:Y:S04]  /*2c040*/  STL [R1+0x11ec], R43 ;  /* 0x0011ec2b01007387 */ /* 0x000fe80000100800 */
[----:B------:R-:W-:Y:S04]  /*2c050*/  STL [R1+0x14a0], R43 ;  /* 0x0014a02b01007387 */ /* 0x000fe80000100800 */
[----:B----4-:R-:W-:Y:S04]  /*2c060*/  STL [R1+0x1510], R53 ;  /* 0x0015103501007387 */ /* 0x010fe80000100800 */
        /* <DEDUP_REMOVED lines=9> */
[----:B------:R-:W4:Y:S04]  /*2c100*/  LDL.LU.64 R2, [R1+0x1698] ;  /* 0x0016980001027983 */ /* 0x000f280000300a00 */
[----:B------:R-:W-:Y:S04]  /*2c110*/  STL.64 [R1+0x250], R70 ;  /* 0x0002504601007387 */ /* 0x000fe80000100a00 */
[----:B------:R-:W-:Y:S04]  /*2c120*/  STL.64 [R1+0x2b8], R68 ;  /* 0x0002b84401007387 */ /* 0x000fe80000100a00 */
[----:B------:R-:W-:Y:S04]  /*2c130*/  STL.64 [R1+0x2c0], R72 ;  /* 0x0002c04801007387 */ /* 0x000fe80000100a00 */
[----:B------:R-:W-:Y:S04]  /*2c140*/  STL [R1+0x14cc], R54 ;  /* 0x0014cc3601007387 */ /* 0x000fe80000100800 */
[----:B------:R-:W4:Y:S04]  /*2c150*/  LDL.LU.64 R22, [R1+0x1690] ;  /* 0x0016900001167983 */ /* 0x000f280000300a00 */
[----:B------:R-:W-:Y:S04]  /*2c160*/  STL [R1+0x14d0], R57 ;  /* 0x0014d03901007387 */ /* 0x000fe80000100800 */
[----:B------:R-:W4:Y:S04]  /*2c170*/  LDL.LU.64 R36, [R1+0x1688] ;  /* 0x0016880001247983 */ /* 0x000f280000300a00 */
[----:B------:R-:W4:Y:S04]  /*2c180*/  @P0 LDG.E.U16 R28, desc[UR20][R32.64] ;  /* 0x00000014201c0981 */ /* 0x000f28000c1e1500 */
[----:B---3--:R-:W-:Y:S04]  /*2c190*/  STL [R1+0x1518], R52 ;  /* 0x0015183401007387 */ /* 0x008fe80000100800 */
[----:B------:R-:W3:Y:S04]  /*2c1a0*/  LDL.LU.64 R26, [R1+0x1680] ;  /* 0x00168000011a7983 */ /* 0x000ee80000300a00 */
[----:B--2---:R0:W-:Y:S04]  /*2c1b0*/  @P4 STL [R1+0x77c], R14 ;  /* 0x00077c0e01004387 */ /* 0x0041e80000100800 */
[----:B0-----:R-:W2:Y:S04]  /*2c1c0*/  LDL.LU R14, [R1+0x1678] ;  /* 0x00167800010e7983 */ /* 0x001ea80000300800 */
[----:B------:R-:W2:Y:S04]  /*2c1d0*/  LDL.LU.64 R24, [R1+0x1670] ;  /* 0x0016700001187983 */ /* 0x000ea80000300a00 */
[----:B------:R0:W-:Y:S04]  /*2c1e0*/  @P5 STL [R1+0x778], R15 ;  /* 0x0007780f01005387 */ /* 0x0001e80000100800 */
[----:B0-----:R-:W2:Y:S04]  /*2c1f0*/  LDL.LU R15, [R1+0x1668] ;  /* 0x00166800010f7983 */ /* 0x001ea80000300800 */
[----:B------:R-:W2:Y:S04]  /*2c200*/  LDL.LU.64 R12, [R1+0x1660] ;  /* 0x00166000010c7983 */ /* 0x000ea80000300a00 */
[----:B------:R0:W-:Y:S04]  /*2c210*/  @P5 STL [R1+0x774], R30 ;  /* 0x0007741e01005387 */ /* 0x0001e80000100800 */
[----:B0-----:R-:W2:Y:S04]  /*2c220*/  LDL.LU R30, [R1+0x1658] ;  /* 0x00165800011e7983 */ /* 0x001ea80000300800 */
[----:B------:R-:W2:Y:S04]  /*2c230*/  LDL.LU.64 R34, [R1+0x1650] ;  /* 0x0016500001227983 */ /* 0x000ea80000300a00 */
[----:B------:R0:W-:Y:S04]  /*2c240*/  @P0 STL [R1+0x750], R29 ;  /* 0x0007501d01000387 */ /* 0x0001e80000100800 */
[----:B0-----:R-:W2:Y:S01]  /*2c250*/  LDL.LU R29, [R1+0x1648] ;  /* 0x00164800011d7983 */ /* 0x001ea20000300800 */
[----:B------:R-:W-:-:S03]  /*2c260*/  ISETP.GT.AND P3, PT, R80, 0x6b, PT ;  /* 0x0000006b5000780c */ /* 0x000fc60003f64270 */
[----:B------:R-:W3:Y:S10]  /*2c270*/  LDL.LU.64 R32, [R1+0x1640] ;  /* 0x0016400001207983 */ /* 0x000ef40000300a00 */
[----:B----4-:R-:W4:Y:S04]  /*2c280*/  @P3 LDG.E.U16 R31, desc[UR20][R22.64] ;  /* 0x00000014161f3981 */ /* 0x010f28000c1e1500 */
[----:B------:R0:W-:Y:S04]  /*2c290*/  @P0 STL [R1+0x74c], R28 ;  /* 0x00074c1c01000387 */ /* 0x0001e80000100800 */
[----:B0-----:R-:W3:Y:S01]  /*2c2a0*/  LDL.LU R28, [R1+0x1638] ;  /* 0x00163800011c7983 */ /* 0x001ee20000300800 */
[----:B------:R-:W-:-:S03]  /*2c2b0*/  ISETP.GT.AND P4, PT, R80, 0x73, PT ;  /* 0x000000735000780c */ /* 0x000fc60003f84270 */
[----:B------:R-:W3:Y:S01]  /*2c2c0*/  LDL.LU.64 R22, [R1+0x1630] ;  /* 0x0016300001167983 */ /* 0x000ee20000300a00 */
[----:B--2---:R-:W-:-:S06]  /*2c2d0*/  PRMT R29, RZ, 0x7610, R29 ;  /* 0x00007610ff1d7816 */ /* 0x004fcc000000001d */
[----:B------:R-:W2:Y:S04]  /*2c2e0*/  @P3 LDG.E.U16 R29, desc[UR20][R36.64] ;  /* 0x00000014241d3981 */ /* 0x000ea8000c1e1500 */
[----:B----4-:R0:W-:Y:S04]  /*2c2f0*/  @P3 STL [R1+0x720], R31 ;  /* 0x0007201f01003387 */ /* 0x0101e80000100800 */
[----:B0-----:R-:W4:Y:S01]  /*2c300*/  LDL.LU R31, [R1+0x1628] ;  /* 0x00162800011f7983 */ /* 0x001f220000300800 */
[----:B---3--:R-:W-:-:S06]  /*2c310*/  PRMT R28, RZ, 0x7610, R28 ;  /* 0x00007610ff1c7816 */ /* 0x008fcc000000001c */
[----:B------:R-:W3:Y:S04]  /*2c320*/  @P4 LDG.E.U16 R28, desc[UR20][R34.64] ;  /* 0x00000014221c4981 */ /* 0x000ee8000c1e1500 */
[----:B--2---:R0:W-:Y:S04]  /*2c330*/  STL [R1+0x71c], R29 ;  /* 0x00071c1d01007387 */ /* 0x0041e80000100800 */
[----:B0-----:R-:W2:Y:S04]  /*2c340*/  LDL.LU R29, [R1+0x1624] ;  /* 0x00162400011d7983 */ /* 0x001ea80000300800 */
[----:B------:R-:W-:Y:S04]  /*2c350*/  STL [R1+0x1208], R36 ;  /* 0x0012082401007387 */ /* 0x000fe80000100800 */
[----:B------:R-:W-:Y:S04]  /*2c360*/  STL [R1+0x1204], R37 ;  /* 0x0012042501007387 */ /* 0x000fe80000100800 */
[----:B------:R-:W-:Y:S04]  /*2c370*/  STL [R1+0x14b4], R37 ;  /* 0x0014b42501007387 */ /* 0x000fe80000100800 */
[----:B---3--:R0:W-:Y:S04]  /*2c380*/  STL [R1+0x6f0], R28 ;  /* 0x0006f01c01007387 */ /* 0x0081e80000100800 */
[----:B0-----:R-:W3:Y:S01]  /*2c390*/  LDL.LU R28, [R1+0x1620] ;  /* 0x00162000011c7983 */ /* 0x001ee20000300800 */
[----:B--2---:R-:W-:-:S06]  /*2c3a0*/  PRMT R29, RZ, 0x7610, R29 ;  /* 0x00007610ff1d7816 */ /* 0x004fcc000000001d */
[----:B------:R-:W2:Y:S04]  /*2c3b0*/  @P4 LDG.E.U16 R29, desc[UR20][R32.64] ;  /* 0x00000014201d4981 */ /* 0x000ea8000c1e1500 */
[----:B------:R-:W-:Y:S04]  /*2c3c0*/  STL [R1+0x1210], R34 ;  /* 0x0012102201007387 */ /* 0x000fe80000100800 */
[----:B------:R-:W-:Y:S04]  /*2c3d0*/  STL [R1+0x14b8], R34 ;  /* 0x0014b82201007387 */ /* 0x000fe80000100800 */
[----:B------:R-:W-:Y:S04]  /*2c3e0*/  STL [R1+0x120c], R35 ;  /* 0x00120c2301007387 */ /* 0x000fe80000100800 */
[----:B------:R-:W-:Y:S01]  /*2c3f0*/  STL [R1+0x14bc], R35 ;  /* 0x0014bc2301007387 */ /* 0x000fe20000100800 */
[----:B---3--:R-:W-:-:S05]  /*2c400*/  PRMT R28, RZ, 0x7610, R28 ;  /* 0x00007610ff1c7816 */ /* 0x008fca000000001c */
[----:B------:R0:W-:Y:S04]  /*2c410*/  STL.S16 [R1+0x6c0], R28 ;  /* 0x0006c01c01007387 */ /* 0x0001e80000100600 */
[----:B0-----:R-:W3:Y:S04]  /*2c420*/  LDL.LU R28, [R1+0x161c] ;  /* 0x00161c00011c7983 */ /* 0x001ee80000300800 */
[----:B--2---:R0:W-:Y:S04]  /*2c430*/  STL [R1+0x6ec], R29 ;  /* 0x0006ec1d01007387 */ /* 0x0041e80000100800 */
[----:B0-----:R-:W3:Y:S04]  /*2c440*/  LDL.LU R29, [R1+0x1618] ;  /* 0x00161800011d7983 */ /* 0x001ee80000300800 */
[----:B------:R-:W-:Y:S04]  /*2c450*/  STL [R1+0x1218], R32 ;  /* 0x0012182001007387 */ /* 0x000fe80000100800 */
[----:B------:R-:W-:Y:S04]  /*2c460*/  STL [R1+0x14c0], R32 ;  /* 0x0014c02001007387 */ /* 0x000fe80000100800 */
[----:B------:R-:W-:Y:S04]  /*2c470*/  STL [R1+0x1214], R33 ;  /* 0x0012142101007387 */ /* 0x000fe80000100800 */
[----:B------:R0:W-:Y:S04]  /*2c480*/  STL [R1+0x14d4], R33 ;  /* 0x0014d42101007387 */ /* 0x0001e80000100800 */
[----:B0-----:R-:W4:Y:S01]  /*2c490*/  LDL.LU R33, [R1+0x6c0] ;  /* 0x0006c00001217983 */ /* 0x001f220000300800 */
[----:B------:R-:W-:-:S02]  /*2c4a0*/  ISETP.GT.AND P0, PT, R80, 0x7b, PT ;  /* 0x0000007b5000780c */ /* 0x000fc40003f04270 */
[----:B------:R-:W-:-:S11]  /*2c4b0*/  PRMT R57, RZ, 0x7610, R57 ;  /* 0x00007610ff397816 */ /* 0x000fd60000000039 */
[----:B---3--:R-:W2:Y:S04]  /*2c4c0*/  @P0 LDG.E.U16 R57, desc[UR20][R28.64] ;  /* 0x000000141c390981 */ /* 0x008ea8000c1e1500 */
[----:B----4-:R-:W3:Y:S01]  /*2c4d0*/  @P0 LDG.E.U16 R33, desc[UR20][R30.64] ;  /* 0x000000141e210981 */ /* 0x010ee2000c1e1500 */
[----:B------:R-:W-:Y:S02]  /*2c4e0*/  ISETP.GT.AND P5, PT, R80, 0x64, PT ;  /* 0x000000645000780c */ /* 0x000fe40003fa4270 */
[----:B------:R-:W-:-:S11]  /*2c4f0*/  PRMT R34, RZ, 0x7610, R34 ;  /* 0x00007610ff227816 */ /* 0x000fd60000000022 */
[----:B------:R-:W4:Y:S04]  /*2c500*/  @P5 LDG.E.U16 R34, desc[UR20][R20.64] ;  /* 0x0000001414225981 */ /* 0x000f28000c1e1500 */
[----:B---3--:R-:W-:Y:S04]  /*2c510*/  STL [R1+0x14d8], R33 ;  /* 0x0014d82101007387 */ /* 0x008fe80000100800 */
[----:B------:R-:W-:Y:S04]  /*2c520*/  STL [R1+0x1220], R30 ;  /* 0x0012201e01007387 */ /* 0x000fe80000100800 */
[----:B------:R-:W-:Y:S04]  /*2c530*/  STL [R1+0x14dc], R30 ;  /* 0x0014dc1e01007387 */ /* 0x000fe80000100800 */
[----:B------:R-:W-:Y:S04]  /*2c540*/  STL [R1+0x121c], R31 ;  /* 0x00121c1f01007387 */ /* 0x000fe80000100800 */
[----:B------:R-:W-:Y:S04]  /*2c550*/  STL [R1+0x14e0], R31 ;  /* 0x0014e01f01007387 */ /* 0x000fe80000100800 */
[----:B--2---:R-:W-:Y:S04]  /*2c560*/  STL [R1+0x14e4], R57 ;  /* 0x0014e43901007387 */ /* 0x004fe80000100800 */
[----:B------:R-:W-:Y:S04]  /*2c570*/  STL [R1+0x1228], R28 ;  /* 0x0012281c01007387 */ /* 0x000fe80000100800 */
[----:B------:R-:W-:Y:S04]  /*2c580*/  STL [R1+0x14e8], R28 ;  /* 0x0014e81c01007387 */ /* 0x000fe80000100800 */
[----:B------:R-:W-:Y:S04]  /*2c590*/  STL [R1+0x1224], R29 ;  /* 0x0012241d01007387 */ /* 0x000fe80000100800 */
[----:B------:R-:W-:Y:S04]  /*2c5a0*/  STL [R1+0x14ec], R29 ;  /* 0x0014ec1d01007387 */ /* 0x000fe80000100800 */
[----:B------:R-:W2:Y:S01]  /*2c5b0*/  LDL.LU.64 R20, [R1+0x1610] ;  /* 0x0016100001147983 */ /* 0x000ea20000300a00 */
[----:B------:R-:W-:-:S02]  /*2c5c0*/  PRMT R37, RZ, 0x7610, R37 ;  /* 0x00007610ff257816 */ /* 0x000fc40000000025 */
[----:B------:R-:W-:Y:S01]  /*2c5d0*/  ISETP.GT.AND P4, PT, R80, 0x55, PT ;  /* 0x000000555000780c */ /* 0x000fe20003f84270 */
[----:B----4-:R-:W-:Y:S01]  /*2c5e0*/  STL [R1+0x151c], R34 ;  /* 0x00151c2201007387 */ /* 0x010fe20000100800 */
[----:B------:R-:W-:-:S03]  /*2c5f0*/  PRMT R58, RZ, 0x7610, R58 ;  /* 0x00007610ff3a7816 */ /* 0x000fc6000000003a */
[----:B------:R-:W3:Y:S08]  /*2c600*/  @P5 LDG.E.U16 R37, desc[UR20][R18.64] ;  /* 0x0000001412255981 */ /* 0x000ef0000c1e1500 */
[----:B------:R-:W4:Y:S04]  /*2c610*/  @P4 LDG.E.U16 R58, desc[UR20][R16.64] ;  /* 0x00000014103a4981 */ /* 0x000f28000c1e1500 */
[----:B------:R-:W3:Y:S04]  /*2c620*/  LDL.LU.64 R18, [R1+0x1608] ;  /* 0x0016080001127983 */ /* 0x000ee80000300a00 */
[----:B------:R-:W-:Y:S04]  /*2c630*/  STL [R1+0x1230], R26 ;  /* 0x0012301a01007387 */ /* 0x000fe80000100800 */
[----:B------:R-:W-:Y:S04]  /*2c640*/  STL [R1+0x122c], R27 ;  /* 0x00122c1b01007387 */ /* 0x000fe80000100800 */
[----:B------:R-:W-:Y:S04]  /*2c650*/  STL [R1+0x1238], R24 ;  /* 0x0012381801007387 */ /* 0x000fe80000100800 */
[----:B------:R-:W-:Y:S04]  /*2c660*/  STL [R1+0x1234], R25 ;  /* 0x0012341901007387 */ /* 0x000fe80000100800 */
[----:B------:R-:W-:Y:S04]  /*2c670*/  STL [R1+0x1240], R22 ;  /* 0x0012401601007387 */ /* 0x000fe80000100800 */
[----:B------:R-:W-:Y:S04]  /*2c680*/  STL [R1+0x123c], R23 ;  /* 0x00123c1701007387 */ /* 0x000fe80000100800 */
[----:B--2---:R-:W-:Y:S04]  /*2c690*/  STL [R1+0x1248], R20 ;  /* 0x0012481401007387 */ /* 0x004fe80000100800 */
[----:B------:R-:W-:Y:S04]  /*2c6a0*/  STL [R1+0x1244], R21 ;  /* 0x0012441501007387 */ /* 0x000fe80000100800 */
[----:B------:R-:W2:Y:S01]  /*2c6b0*/  LDL.LU.64 R16, [R1+0x1600] ;  /* 0x0016000001107983 */ /* 0x000ea20000300a00 */
[----:B------:R-:W-:-:S02]  /*2c6c0*/  ISETP.GT.AND P3, PT, R80, 0x6c, PT ;  /* 0x0000006c5000780c */ /* 0x000fc40003f64270 */
[----:B------:R-:W-:Y:S02]  /*2c6d0*/  ISETP.GT.AND P0, PT, R80, 0x74, PT ;  /* 0x000000745000780c */ /* 0x000fe40003f04270 */
[----:B------:R-:W-:Y:S02]  /*2c6e0*/  PRMT R39, RZ, 0x7610, R39 ;  /* 0x00007610ff277816 */ /* 0x000fe40000000027 */
[----:B------:R-:W-:Y:S02]  /*2c6f0*/  PRMT R38, RZ, 0x7610, R38 ;  /* 0x00007610ff267816 */ /* 0x000fe40000000026 */
[----:B------:R-:W-:Y:S02]  /*2c700*/  PRMT R36, RZ, 0x7610, R36 ;  /* 0x00007610ff247816 */ /* 0x000fe40000000024 */
[----:B------:R-:W-:-:S03]  /*2c710*/  PRMT R41, RZ, 0x7610, R41 ;  /* 0x00007610ff297816 */ /* 0x000fc60000000029 */
[----:B------:R-:W4:Y:S04]  /*2c720*/  @P3 LDG.E.U16 R39, desc[UR20][R26.64] ;  /* 0x000000141a273981 */ /* 0x000f28000c1e1500 */
[----:B------:R-:W4:Y:S01]  /*2c730*/  @P3 LDG.E.U16 R38, desc[UR20][R24.64] ;  /* 0x0000001418263981 */ /* 0x000f22000c1e1500 */
[----:B------:R-:W-:-:S03]  /*2c740*/  ISETP.GT.AND P3, PT, R80, 0x5d, PT ;  /* 0x0000005d5000780c */ /* 0x000fc60003f64270 */
[----:B------:R-:W4:Y:S04]  /*2c750*/  @P0 LDG.E.U16 R36, desc[UR20][R22.64] ;  /* 0x0000001416240981 */ /* 0x000f28000c1e1500 */
[----:B------:R-:W4:Y:S01]  /*2c760*/  @P0 LDG.E.U16 R41, desc[UR20][R20.64] ;  /* 0x0000001414290981 */ /* 0x000f22000c1e1500 */
[----:B------:R-:W-:Y:S02]  /*2c770*/  ISETP.GT.AND P0, PT, R80, 0x65, PT ;  /* 0x000000655000780c */ /* 0x000fe40003f04270 */
[----:B------:R-:W-:Y:S02]  /*2c780*/  PRMT R61, RZ, 0x7610, R61 ;  /* 0x00007610ff3d7816 */ /* 0x000fe4000000003d */
[----:B------:R-:W-:Y:S01]  /*2c790*/  PRMT R60, RZ, 0x7610, R60 ;  /* 0x00007610ff3c7816 */ /* 0x000fe2000000003c */
[----:B---3--:R-:W-:Y:S01]  /*2c7a0*/  STL [R1+0x1250], R18 ;  /* 0x0012501201007387 */ /* 0x008fe20000100800 */
[----:B------:R-:W-:-:S02]  /*2c7b0*/  PRMT R62, RZ, 0x7610, R62 ;  /* 0x00007610ff3e7816 */ /* 0x000fc4000000003e */
[----:B------:R-:W-:Y:S01]  /*2c7c0*/  PRMT R0, RZ, 0x7610, R0 ;  /* 0x00007610ff007816 */ /* 0x000fe20000000000 */
[----:B------:R-:W-:Y:S01]  /*2c7d0*/  STL [R1+0x124c], R19 ;  /* 0x00124c1301007387 */ /* 0x000fe20000100800 */
[----:B------:R-:W-:-:S03]  /*2c7e0*/  PRMT R63, RZ, 0x7610, R63 ;  /* 0x00007610ff3f7816 */ /* 0x000fc6000000003f */
[----:B------:R-:W3:Y:S04]  /*2c7f0*/  @P4 LDG.E.U16 R61, desc[UR20][R10.64] ;  /* 0x000000140a3d4981 */ /* 0x000ee8000c1e1500 */
[----:B------:R-:W3:Y:S04]  /*2c800*/  @P3 LDG.E.U16 R60, desc[UR20][R8.64] ;  /* 0x00000014083c3981 */ /* 0x000ee8000c1e1500 */
[----:B------:R-:W3:Y:S04]  /*2c810*/  @P3 LDG.E.U16 R62, desc[UR20][R6.64] ;  /* 0x00000014063e3981 */ /* 0x000ee8000c1e1500 */
[----:B------:R-:W3:Y:S04]  /*2c820*/  @P0 LDG.E.U16 R0, desc[UR20][R4.64] ;  /* 0x0000001404000981 */ /* 0x000ee8000c1e1500 */
[----:B------:R0:W3:Y:S04]  /*2c830*/  @P0 LDG.E.U16 R63, desc[UR20][R2.64] ;  /* 0x00000014023f0981 */ /* 0x0000e8000c1e1500 */
[----:B--2---:R-:W-:Y:S04]  /*2c840*/  STL [R1+0x1258], R16 ;  /* 0x0012581001007387 */ /* 0x004fe80000100800 */
[----:B------:R-:W-:Y:S04]  /*2c850*/  STL [R1+0x1254], R17 ;  /* 0x0012541101007387 */ /* 0x000fe80000100800 */
[----:B------:R-:W2:Y:S04]  /*2c860*/  LDL.LU.64 R10, [R1+0x15f8] ;  /* 0x0015f800010a7983 */ /* 0x000ea80000300a00 */
[----:B------:R-:W2:Y:S04]  /*2c870*/  LDL.LU.64 R8, [R1+0x15f0] ;  /* 0x0015f00001087983 */ /* 0x000ea80000300a00 */
[----:B------:R-:W2:Y:S04]  /*2c880*/  LDL.LU.64 R6, [R1+0x15e8] ;  /* 0x0015e80001067983 */ /* 0x000ea80000300a00 */
[----:B------:R-:W2:Y:S04]  /*2c890*/  LDL.LU.64 R4, [R1+0x15e0] ;  /* 0x0015e00001047983 */ /* 0x000ea80000300a00 */
[----:B------:R-:W0:Y:S01]  /*2c8a0*/  LDL.LU.64 R2, [R1+0x15d8] ;  /* 0x0015d80001027983 */ /* 0x000e220000300a00 */
[----:B------:R-:W-:-:S03]  /*2c8b0*/  ISETP.GT.AND P4, PT, R80, 0x3f, PT ;  /* 0x0000003f5000780c */ /* 0x000fc60003f84270 */
[----:B------:R-:W-:Y:S04]  /*2c8c0*/  STL [R1+0x1260], R14 ;  /* 0x0012600e01007387 */ /* 0x000fe80000100800 */
[----:B------:R-:W-:Y:S01]  /*2c8d0*/  STL [R1+0x125c], R15 ;  /* 0x00125c0f01007387 */ /* 0x000fe20000100800 */
[----:B0-----:R-:W-:-:S06]  /*2c8e0*/  PRMT R3, RZ, 0x7610, R3 ;  /* 0x00007610ff037816 */ /* 0x001fcc0000000003 */
[----:B------:R-:W3:Y:S04]  /*2c8f0*/  @P4 LDG.E.U16 R3, desc[UR20][R72.64] ;  /* 0x0000001448034981 */ /* 0x000ee8000c1e1500 */
[----:B------:R-:W-:Y:S04]  /*2c900*/  STL [R1+0x1268], R12 ;  /* 0x0012680c01007387 */ /* 0x000fe80000100800 */
[----:B------:R-:W-:Y:S04]  /*2c910*/  STL [R1+0x1264], R13 ;  /* 0x0012640d01007387 */ /* 0x000fe80000100800 */
[----:B--2---:R-:W-:Y:S04]  /*2c920*/  STL [R1+0x1270], R10 ;  /* 0x0012700a01007387 */ /* 0x004fe80000100800 */
[----:B------:R-:W-:Y:S04]  /*2c930*/  STL [R1+0x126c], R11 ;  /* 0x00126c0b01007387 */ /* 0x000fe80000100800 */
[----:B------:R-:W-:Y:S04]  /*2c940*/  STL [R1+0x1278], R8 ;  /* 0x0012780801007387 */ /* 0x000fe80000100800 */
[----:B------:R-:W-:Y:S04]  /*2c950*/  STL [R1+0x1274], R9 ;  /* 0x0012740901007387 */ /* 0x000fe80000100800 */
[----:B------:R-:W-:Y:S04]  /*2c960*/  STL [R1+0x1280], R6 ;  /* 0x0012800601007387 */ /* 0x000fe80000100800 */
[----:B------:R-:W-:Y:S04]  /*2c970*/  STL [R1+0x127c], R7 ;  /* 0x00127c0701007387 */ /* 0x000fe80000100800 */
[----:B------:R-:W-:Y:S04]  /*2c980*/  STL [R1+0x1288], R4 ;  /* 0x0012880401007387 */ /* 0x000fe80000100800 */
[----:B------:R-:W-:Y:S04]  /*2c990*/  STL [R1+0x1284], R5 ;  /* 0x0012840501007387 */ /* 0x000fe80000100800 */
[----:B------:R-:W2:Y:S04]  /*2c9a0*/  LDL.LU.64 R72, [R1+0x15d0] ;  /* 0x0015d00001487983 */ /* 0x000ea80000300a00 */
[----:B---3--:R0:W-:Y:S04]  /*2c9b0*/  STL [R1+0xe54], R3 ;  /* 0x000e540301007387 */ /* 0x0081e80000100800 */
[----:B0-----:R-:W3:Y:S01]  /*2c9c0*/  LDL.LU R3, [R1+0x15c8] ;  /* 0x0015c80001037983 */ /* 0x001ee20000300800 */
[----:B------:R-:W-:-:S02]  /*2c9d0*/  ISETP.GT.AND P5, PT, R80, 0x7c, PT ;  /* 0x0000007c5000780c */ /* 0x000fc40003fa4270 */
[----:B------:R-:W-:Y:S02]  /*2c9e0*/  PRMT R40, RZ, 0x7610, R40 ;  /* 0x00007610ff287816 */ /* 0x000fe40000000028 */
[----:B------:R-:W-:-:S09]  /*2c9f0*/  PRMT R43, RZ, 0x7610, R43 ;  /* 0x00007610ff2b7816 */ /* 0x000fd2000000002b */
[----:B------:R0:W4:Y:S04]  /*2ca00*/  @P5 LDG.E.U16 R40, desc[UR20][R18.64] ;  /* 0x0000001412285981 */ /* 0x000128000c1e1500 */
[----:B------:R-:W4:Y:S01]  /*2ca10*/  @P5 LDG.E.U16 R43, desc[UR20][R16.64] ;  /* 0x00000014102b5981 */ /* 0x000f22000c1e1500 */
[----:B------:R-:W-:Y:S02]  /*2ca20*/  ISETP.GT.AND P5, PT, R80, 0x46, PT ;  /* 0x000000465000780c */ /* 0x000fe40003fa4270 */
[----:B--2---:R-:W-:Y:S02]  /*2ca30*/  PRMT R72, RZ, 0x7610, R72 ;  /* 0x00007610ff487816 */ /* 0x004fe40000000048 */
[----:B------:R-:W-:-:S04]  /*2ca40*/  PRMT R73, RZ, 0x7610, R73 ;  /* 0x00007610ff497816 */ /* 0x000fc80000000049 */
[----:B------:R-:W2:Y:S05]  /*2ca50*/  @P4 LDG.E.U16 R72, desc[UR20][R68.64] ;  /* 0x0000001444484981 */ /* 0x000eaa000c1e1500 */
[----:B------:R-:W4:Y:S04]  /*2ca60*/  @P5 LDG.E.U16 R73, desc[UR20][R70.64] ;  /* 0x0000001446495981 */ /* 0x000f28000c1e1500 */
[----:B------:R-:W4:Y:S01]  /*2ca70*/  LDL.LU.64 R68, [R1+0x15c0] ;  /* 0x0015c00001447983 */ /* 0x000f220000300a00 */
[----:B---3--:R-:W-:-:S06]  /*2ca80*/  PRMT R3, RZ, 0x7610, R3 ;  /* 0x00007610ff037816 */ /* 0x008fcc0000000003 */
[----:B------:R-:W3:Y:S04]  /*2ca90*/  @P5 LDG.E.U16 R3, desc[UR20][R74.64] ;  /* 0x000000144a035981 */ /* 0x000ee8000c1e1500 */
[----:B--2---:R1:W-:Y:S04]  /*2caa0*/  STL [R1+0xe50], R72 ;  /* 0x000e504801007387 */ /* 0x0043e80000100800 */
[----:B-1----:R-:W2:Y:S04]  /*2cab0*/  LDL.LU R72, [R1+0x15b8] ;  /* 0x0015b80001487983 */ /* 0x002ea80000300800 */
[----:B------:R-:W2:Y:S04]  /*2cac0*/  LDL.LU.64 R70, [R1+0x15b0] ;  /* 0x0015b00001467983 */ /* 0x000ea80000300a00 */
[----:B----4-:R1:W-:Y:S04]  /*2cad0*/  STL [R1+0xe4c], R73 ;  /* 0x000e4c4901007387 */ /* 0x0103e80000100800 */
[----:B-1----:R-:W4:Y:S04]  /*2cae0*/  LDL.LU R73, [R1+0x15a8] ;  /* 0x0015a80001497983 */ /* 0x002f280000300800 */
[----:B------:R-:W2:Y:S04]  /*2caf0*/  LDL.LU.64 R74, [R1+0x15a0] ;  /* 0x0015a000014a7983 */ /* 0x000ea80000300a00 */
[----:B---3--:R1:W-:Y:S04]  /*2cb00*/  STL [R1+0xe48], R3 ;  /* 0x000e480301007387 */ /* 0x0083e80000100800 */
[----:B-1----:R-:W3:Y:S01]  /*2cb10*/  LDL.LU R3, [R1+0x1598] ;  /* 0x0015980001037983 */ /* 0x002ee20000300800 */
[----:B------:R-:W-:-:S02]  /*2cb20*/  ISETP.GT.AND P3, PT, R80, 0x75, PT ;  /* 0x000000755000780c */ /* 0x000fc40003f64270 */
[----:B------:R-:W-:Y:S02]  /*2cb30*/  PRMT R64, RZ, 0x7610, R64 ;  /* 0x00007610ff407816 */ /* 0x000fe40000000040 */
[----:B------:R-:W-:-:S09]  /*2cb40*/  PRMT R2, RZ, 0x7610, R2 ;  /* 0x00007610ff027816 */ /* 0x000fd20000000002 */
[----:B------:R-:W2:Y:S04]  /*2cb50*/  @P3 LDG.E.U16 R64, desc[UR20][R10.64] ;  /* 0x000000140a403981 */ /* 0x000ea8000c1e1500 */
[----:B------:R-:W2:Y:S01]  /*2cb60*/  @P3 LDG.E.U16 R2, desc[UR20][R8.64] ;  /* 0x0000001408023981 */ /* 0x000ea2000c1e1500 */
[----:B------:R-:W-:Y:S02]  /*2cb70*/  ISETP.GT.AND P3, PT, R80, 0x47, PT ;  /* 0x000000475000780c */ /* 0x000fe40003f64270 */
[----:B---3--:R-:W-:-:S11]  /*2cb80*/  PRMT R3, RZ, 0x7610, R3 ;  /* 0x00007610ff037816 */ /* 0x008fd60000000003 */
[----:B------:R-:W3:Y:S01]  /*2cb90*/  @P3 LDG.E.U16 R3, desc[UR20][R76.64] ;  /* 0x000000144c033981 */ /* 0x000ee2000c1e1500 */
[C---:B------:R-:W-:Y:S02]  /*2cba0*/  ISETP.GT.AND P0, PT, R80.reuse, 0x7d, PT ;  /* 0x0000007d5000780c */ /* 0x040fe40003f04270 */
[----:B------:R-:W-:Y:S02]  /*2cbb0*/  ISETP.GT.AND P6, PT, R80, 0x6d, PT ;  /* 0x0000006d5000780c */ /* 0x000fe40003fc4270 */
[----:B------:R-:W-:Y:S02]  /*2cbc0*/  PRMT R93, RZ, 0x7610, R93 ;  /* 0x00007610ff5d7816 */ /* 0x000fe4000000005d */
[----:B------:R-:W-:Y:S02]  /*2cbd0*/  PRMT R92, RZ, 0x7610, R92 ;  /* 0x00007610ff5c7816 */ /* 0x000fe4000000005c */
[----:B------:R-:W-:Y:S01]  /*2cbe0*/  PRMT R66, RZ, 0x7610, R66 ;  /* 0x00007610ff427816 */ /* 0x000fe20000000042 */
[----:B------:R-:W2:Y:S01]  /*2cbf0*/  LDL.LU.64 R76, [R1+0x1590] ;  /* 0x00159000014c7983 */ /* 0x000ea20000300a00 */
[----:B------:R-:W-:-:S03]  /*2cc00*/  PRMT R67, RZ, 0x7610, R67 ;  /* 0x00007610ff437816 */ /* 0x000fc60000000043 */
[----:B------:R-:W2:Y:S04]  /*2cc10*/  @P0 LDG.E.U16 R93, desc[UR20][R6.64] ;  /* 0x00000014065d0981 */ /* 0x000ea8000c1e1500 */
[----:B------:R-:W2:Y:S01]  /*2cc20*/  @P0 LDG.E.U16 R92, desc[UR20][R4.64] ;  /* 0x00000014045c0981 */ /* 0x000ea2000c1e1500 */
[C---:B------:R-:W-:Y:S02]  /*2cc30*/  ISETP.GT.AND P0, PT, R80.reuse, 0x4f, PT ;  /* 0x0000004f5000780c */ /* 0x040fe40003f04270 */
[C---:B------:R-:W-:Y:S01]  /*2cc40*/  ISETP.GT.AND P4, PT, R80.reuse, 0x56, PT ;  /* 0x000000565000780c */ /* 0x040fe20003f84270 */
[----:B------:R-:W2:Y:S04]  /*2cc50*/  @P6 LDG.E.U16 R66, desc[UR20][R14.64] ;  /* 0x000000140e426981 */ /* 0x000ea8000c1e1500 */
[----:B------:R-:W2:Y:S01]  /*2cc60*/  @P6 LDG.E.U16 R67, desc[UR20][R12.64] ;  /* 0x000000140c436981 */ /* 0x000ea2000c1e1500 */
[----:B------:R-:W-:-:S02]  /*2cc70*/  ISETP.GT.AND P6, PT, R80, 0x4e, PT ;  /* 0x0000004e5000780c */ /* 0x000fc40003fc4270 */
[----:B------:R-:W-:Y:S02]  /*2cc80*/  PRMT R59, RZ, 0x7610, R59 ;  /* 0x00007610ff3b7816 */ /* 0x000fe4000000003b */
[----:B------:R-:W-:Y:S02]  /*2cc90*/  PRMT R87, RZ, 0x7610, R87 ;  /* 0x00007610ff577816 */ /* 0x000fe40000000057 */
[----:B------:R-:W-:Y:S02]  /*2cca0*/  PRMT R57, RZ, 0x7610, R57 ;  /* 0x00007610ff397816 */ /* 0x000fe40000000039 */
[----:B------:R-:W-:Y:S01]  /*2ccb0*/  PRMT R86, RZ, 0x7610, R86 ;  /* 0x00007610ff567816 */ /* 0x000fe20000000056 */
[----:B------:R-:W4:Y:S04]  /*2ccc0*/  @P0 LDG.E.U16 R59, desc[UR20][R78.64] ;  /* 0x000000144e3b0981 */ /* 0x000f28000c1e1500 */
[----:B------:R-:W4:Y:S04]  /*2ccd0*/  @P3 LDG.E.U16 R87, desc[UR20][R90.64] ;  /* 0x000000145a573981 */ /* 0x000f28000c1e1500 */
[----:B------:R-:W4:Y:S04]  /*2cce0*/  @P4 LDG.E.U16 R57, desc[UR20][R68.64] ;  /* 0x0000001444394981 */ /* 0x000f28000c1e1500 */
[----:B------:R-:W4:Y:S04]  /*2ccf0*/  @P6 LDG.E.U16 R86, desc[UR20][R88.64] ;  /* 0x0000001458566981 */ /* 0x000f28000c1e1500 */
[----:B---3--:R1:W-:Y:S04]  /*2cd00*/  STL [R1+0xe44], R3 ;  /* 0x000e440301007387 */ /* 0x0083e80000100800 */
[----:B-1----:R-:W3:Y:S04]  /*2cd10*/  LDL.LU R3, [R1+0x1588] ;  /* 0x0015880001037983 */ /* 0x002ee80000300800 */
[----:B------:R-:W3:Y:S04]  /*2cd20*/  LDL.LU.64 R78, [R1+0x1580] ;  /* 0x00158000014e7983 */ /* 0x000ee80000300a00 */
[----:B------:R-:W3:Y:S01]  /*2cd30*/  LDL.LU.64 R68, [R1+0x1578] ;  /* 0x0015780001447983 */ /* 0x000ee20000300a00 */
[----:B------:R-:W-:-:S02]  /*2cd40*/  ISETP.GT.AND P3, PT, R80, 0x57, PT ;  /* 0x000000575000780c */ /* 0x000fc40003f64270 */
[----:B------:R-:W-:Y:S02]  /*2cd50*/  PRMT R51, RZ, 0x7610, R51 ;  /* 0x00007610ff337816 */ /* 0x000fe40000000033 */
[----:B------:R-:W-:Y:S02]  /*2cd60*/  PRMT R81, RZ, 0x7610, R81 ;  /* 0x00007610ff517816 */ /* 0x000fe40000000051 */
[----:B------:R-:W-:Y:S02]  /*2cd70*/  PRMT R65, RZ, 0x7610, R65 ;  /* 0x00007610ff417816 */ /* 0x000fe40000000041 */
[----:B------:R-:W-:Y:S01]  /*2cd80*/  PRMT R50, RZ, 0x7610, R50 ;  /* 0x00007610ff327816 */ /* 0x000fe20000000032 */
[----:B--2---:R-:W2:Y:S01]  /*2cd90*/  @P4 LDG.E.U16 R51, desc[UR20][R70.64] ;  /* 0x0000001446334981 */ /* 0x004ea2000c1e1500 */
[----:B------:R-:W-:-:S03]  /*2cda0*/  PRMT R49, RZ, 0x7610, R49 ;  /* 0x00007610ff317816 */ /* 0x000fc60000000031 */
[----:B------:R-:W2:Y:S04]  /*2cdb0*/  @P6 LDG.E.U16 R81, desc[UR20][R84.64] ;  /* 0x0000001454516981 */ /* 0x000ea8000c1e1500 */
[----:B------:R-:W2:Y:S04]  /*2cdc0*/  @P0 LDG.E.U16 R65, desc[UR20][R82.64] ;  /* 0x0000001452410981 */ /* 0x000ea8000c1e1500 */
[----:B------:R-:W2:Y:S04]  /*2cdd0*/  LDL.LU.64 R70, [R1+0x1570] ;  /* 0x0015700001467983 */ /* 0x000ea80000300a00 */
[----:B----4-:R-:W4:Y:S04]  /*2cde0*/  @P3 LDG.E.U16 R50, desc[UR20][R72.64] ;  /* 0x0000001448323981 */ /* 0x010f28000c1e1500 */
[----:B------:R-:W4:Y:S04]  /*2cdf0*/  @P3 LDG.E.U16 R49, desc[UR20][R74.64] ;  /* 0x000000144a313981 */ /* 0x000f28000c1e1500 */
[----:B------:R-:W4:Y:S04]  /*2ce00*/  LDL.LU.64 R72, [R1+0x1568] ;  /* 0x0015680001487983 */ /* 0x000f280000300a00 */
[----:B------:R-:W4:Y:S01]  /*2ce10*/  LDL.LU.64 R74, [R1+0x1560] ;  /* 0x00156000014a7983 */ /* 0x000f220000300a00 */
[----:B------:R-:W-:-:S02]  /*2ce20*/  ISETP.GT.AND P5, PT, R80, 0x5e, PT ;  /* 0x0000005e5000780c */ /* 0x000fc40003fa4270 */
[----:B------:R-:W-:Y:S02]  /*2ce30*/  ISETP.GT.AND P0, PT, R80, 0x5f, PT ;  /* 0x0000005f5000780c */ /* 0x000fe40003f04270 */
[----:B------:R-:W-:Y:S02]  /*2ce40*/  PRMT R48, RZ, 0x7610, R48 ;  /* 0x00007610ff307816 */ /* 0x000fe40000000030 */
[----:B------:R-:W-:Y:S02]  /*2ce50*/  PRMT R47, RZ, 0x7610, R47 ;  /* 0x00007610ff2f7816 */ /* 0x000fe4000000002f */
[----:B------:R-:W-:-:S05]  /*2ce60*/  PRMT R46, RZ, 0x7610, R46 ;  /* 0x00007610ff2e7816 */ /* 0x000fca000000002e */
[----:B------:R-:W4:Y:S04]  /*2ce70*/  @P5 LDG.E.U16 R48, desc[UR20][R76.64] ;  /* 0x000000144c305981 */ /* 0x000f28000c1e1500 */
[----:B------:R-:W4:Y:S04]  /*2ce80*/  LDL.LU.64 R76, [R1+0x1558] ;  /* 0x00155800014c7983 */ /* 0x000f280000300a00 */
[----:B---3--:R-:W3:Y:S04]  /*2ce90*/  @P5 LDG.E.U16 R47, desc[UR20][R78.64] ;  /* 0x000000144e2f5981 */ /* 0x008ee8000c1e1500 */
[----:B------:R-:W3:Y:S04]  /*2cea0*/  @P0 LDG.E.U16 R46, desc[UR20][R68.64] ;  /* 0x00000014442e0981 */ /* 0x000ee8000c1e1500 */
[----:B------:R-:W3:Y:S04]  /*2ceb0*/  LDL.LU.64 R78, [R1+0x1550] ;  /* 0x00155000014e7983 */ /* 0x000ee80000300a00 */
[----:B------:R-:W-:Y:S04]  /*2cec0*/  STL [R1+0xe40], R87 ;  /* 0x000e405701007387 */ /* 0x000fe80000100800 */
[----:B------:R-:W-:Y:S04]  /*2ced0*/  STL [R1+0xe3c], R86 ;  /* 0x000e3c5601007387 */ /* 0x000fe80000100800 */
[----:B------:R-:W3:Y:S01]  /*2cee0*/  LDL.LU.64 R68, [R1+0x1548] ;  /* 0x0015480001447983 */ /* 0x000ee20000300a00 */
[----:B------:R-:W-:-:S02]  /*2cef0*/  ISETP.GT.AND P4, PT, R80, 0x66, PT ;  /* 0x000000665000780c */ /* 0x000fc40003f84270 */
[----:B------:R-:W-:Y:S02]  /*2cf00*/  PRMT R45, RZ, 0x7610, R45 ;  /* 0x00007610ff2d7816 */ /* 0x000fe4000000002d */
[----:B------:R-:W-:Y:S02]  /*2cf10*/  PRMT R44, RZ, 0x7610, R44 ;  /* 0x00007610ff2c7816 */ /* 0x000fe4000000002c */
[----:B------:R-:W-:Y:S01]  /*2cf20*/  PRMT R42, RZ, 0x7610, R42 ;  /* 0x00007610ff2a7816 */ /* 0x000fe2000000002a */
[----:B--2---:R-:W-:Y:S04]  /*2cf30*/  STL [R1+0xe38], R81 ;  /* 0x000e385101007387 */ /* 0x004fe80000100800 */
[----:B------:R-:W2:Y:S04]  /*2cf40*/  @P0 LDG.E.U16 R45, desc[UR20][R70.64] ;  /* 0x00000014462d0981 */ /* 0x000ea8000c1e1500 */
[----:B----4-:R-:W4:Y:S04]  /*2cf50*/  @P4 LDG.E.U16 R44, desc[UR20][R72.64] ;  /* 0x00000014482c4981 */ /* 0x010f28000c1e1500 */
[----:B------:R-:W2:Y:S04]  /*2cf60*/  LDL.LU.64 R70, [R1+0x1540] ;  /* 0x0015400001467983 */ /* 0x000ea80000300a00 */
[----:B------:R-:W-:Y:S04]  /*2cf70*/  STL [R1+0xe34], R65 ;  /* 0x000e344101007387 */ /* 0x000fe80000100800 */
[----:B------:R-:W-:Y:S04]  /*2cf80*/  STL [R1+0xe30], R59 ;  /* 0x000e303b01007387 */ /* 0x000fe80000100800 */
[----:B------:R-:W2:Y:S04]  /*2cf90*/  LDL.LU.64 R72, [R1+0x1538] ;  /* 0x0015380001487983 */ /* 0x000ea80000300a00 */
[----:B------:R-:W2:Y:S04]  /*2cfa0*/  @P4 LDG.E.U16 R42, desc[UR20][R74.64] ;  /* 0x000000144a2a4981 */ /* 0x000ea8000c1e1500 */
[----:B------:R-:W2:Y:S01]  /*2cfb0*/  LDL.LU.64 R74, [R1+0x1530] ;  /* 0x00153000014a7983 */ /* 0x000ea20000300a00 */
[----:B------:R-:W-:-:S02]  /*2cfc0*/  ISETP.GT.AND P3, PT, R80, 0x67, PT ;  /* 0x000000675000780c */ /* 0x000fc40003f64270 */
[----:B------:R-:W-:Y:S02]  /*2cfd0*/  ISETP.GT.AND P5, PT, R80, 0x6e, PT ;  /* 0x0000006e5000780c */ /* 0x000fe40003fa4270 */
[----:B------:R-:W-:Y:S02]  /*2cfe0*/  PRMT R35, RZ, 0x7610, R35 ;  /* 0x00007610ff237816 */ /* 0x000fe40000000023 */
[----:B------:R-:W-:Y:S02]  /*2cff0*/  PRMT R33, RZ, 0x7610, R33 ;  /* 0x00007610ff217816 */ /* 0x000fe40000000021 */
[----:B------:R-:W-:-:S05]  /*2d000*/  PRMT R32, RZ, 0x7610, R32 ;  /* 0x00007610ff207816 */ /* 0x000fca0000000020 */
[----:B------:R-:W4:Y:S04]  /*2d010*/  @P3 LDG.E.U16 R35, desc[UR20][R76.64] ;  /* 0x000000144c233981 */ /* 0x000f28000c1e1500 */
[----:B---3--:R-:W3:Y:S04]  /*2d020*/  @P3 LDG.E.U16 R33, desc[UR20][R78.64] ;  /* 0x000000144e213981 */ /* 0x008ee8000c1e1500 */
[----:B------:R-:W3:Y:S01]  /*2d030*/  @P5 LDG.E.U16 R32, desc[UR20][R68.64] ;  /* 0x0000001444205981 */ /* 0x000ee2000c1e1500 */
[----:B------:R-:W-:Y:S02]  /*2d040*/  ISETP.GT.AND P0, PT, R80, 0x6f, PT ;  /* 0x0000006f5000780c */ /* 0x000fe40003f04270 */
[----:B------:R-:W-:Y:S01]  /*2d050*/  PRMT R52, RZ, 0x7610, R52 ;  /* 0x00007610ff347816 */ /* 0x000fe20000000034 */
[----:B------:R-:W-:Y:S04]  /*2d060*/  STL [R1+0xe2c], R57 ;  /* 0x000e2c3901007387 */ /* 0x000fe80000100800 */
[----:B------:R1:W-:Y:S04]  /*2d070*/  STL [R1+0xe28], R51 ;  /* 0x000e283301007387 */ /* 0x0003e80000100800 */
[----:B------:R-:W3:Y:S04]  /*2d080*/  LDL.LU.64 R76, [R1+0x1528] ;  /* 0x00152800014c7983 */ /* 0x000ee80000300a00 */
[----:B------:R-:W3:Y:S04]  /*2d090*/  LDL.LU.64 R78, [R1+0x1520] ;  /* 0x00152000014e7983 */ /* 0x000ee80000300a00 */
[----:B------:R0:W-:Y:S04]  /*2d0a0*/  STL [R1+0xe24], R50 ;  /* 0x000e243201007387 */ /* 0x0001e80000100800 */
[----:B------:R0:W-:Y:S04]  /*2d0b0*/  STL [R1+0xe20], R49 ;  /* 0x000e203101007387 */ /* 0x0001e80000100800 */
[----:B-1----:R-:W3:Y:S04]  /*2d0c0*/  LDL.LU R51, [R1+0x1150] ;  /* 0x0011500001337983 */ /* 0x002ee80000300800 */
[----:B0-----:R-:W3:Y:S04]  /*2d0d0*/  LDL.LU R50, [R1+0x1160] ;  /* 0x0011600001327983 */ /* 0x001ee80000300800 */
[----:B------:R-:W3:Y:S04]  /*2d0e0*/  LDL.LU R49, [R1+0x1154] ;  /* 0x0011540001317983 */ /* 0x000ee80000300800 */
[----:B--2---:R-:W2:Y:S04]  /*2d0f0*/  @P0 LDG.E.U16 R52, desc[UR20][R74.64] ;  /* 0x000000144a340981 */ /* 0x004ea8000c1e1500 */
[----:B------:R0:W-:Y:S04]  /*2d100*/  STL [R1+0xe1c], R48 ;  /* 0x000e1c3001007387 */ /* 0x0001e80000100800 */
[----:B0-----:R-:W2:Y:S04]  /*2d110*/  LDL.LU R48, [R1+0x1164] ;  /* 0x0011640001307983 */ /* 0x001ea80000300800 */
[----:B------:R0:W-:Y:S04]  /*2d120*/  STL [R1+0xe18], R47 ;  /* 0x000e182f01007387 */ /* 0x0001e80000100800 */
[----:B0-----:R-:W2:Y:S04]  /*2d130*/  LDL.LU R47, [R1+0x1158] ;  /* 0x00115800012f7983 */ /* 0x001ea80000300800 */
[----:B------:R0:W-:Y:S04]  /*2d140*/  STL [R1+0xe14], R46 ;  /* 0x000e142e01007387 */ /* 0x0001e80000100800 */
[----:B0-----:R-:W2:Y:S04]  /*2d150*/  LDL.LU R46, [R1+0x1168] ;  /* 0x00116800012e7983 */ /* 0x001ea80000300800 */
[----:B------:R0:W-:Y:S04]  /*2d160*/  STL [R1+0xe10], R45 ;  /* 0x000e102d01007387 */ /* 0x0001e80000100800 */
[----:B0-----:R-:W2:Y:S04]  /*2d170*/  LDL.LU R45, [R1+0x115c] ;  /* 0x00115c00012d7983 */ /* 0x001ea80000300800 */
[----:B----4-:R0:W-:Y:S04]  /*2d180*/  STL [R1+0xe0c], R44 ;  /* 0x000e0c2c01007387 */ /* 0x0101e80000100800 */
[----:B0-----:R-:W4:Y:S04]  /*2d190*/  LDL.LU R44, [R1+0x116c] ;  /* 0x00116c00012c7983 */ /* 0x001f280000300800 */
[----:B------:R0:W-:Y:S04]  /*2d1a0*/  STL [R1+0xe08], R42 ;  /* 0x000e082a01007387 */ /* 0x0001e80000100800 */
[----:B0-----:R-:W4:Y:S04]  /*2d1b0*/  LDL.LU R42, [R1+0x1170] ;  /* 0x00117000012a7983 */ /* 0x001f280000300800 */
[----:B------:R0:W-:Y:S04]  /*2d1c0*/  STL [R1+0xe04], R35 ;  /* 0x000e042301007387 */ /* 0x0001e80000100800 */
[----:B0-----:R-:W4:Y:S04]  /*2d1d0*/  LDL.LU R35, [R1+0x1178] ;  /* 0x0011780001237983 */ /* 0x001f280000300800 */
[----:B---3--:R0:W-:Y:S04]  /*2d1e0*/  STL [R1+0xe00], R33 ;  /* 0x000e002101007387 */ /* 0x0081e80000100800 */
[----:B0-----:R-:W3:Y:S04]  /*2d1f0*/  LDL.LU R33, [R1+0x1174] ;  /* 0x0011740001217983 */ /* 0x001ee80000300800 */
[----:B------:R0:W-:Y:S04]  /*2d200*/  STL [R1+0xdfc], R32 ;  /* 0x000dfc2001007387 */ /* 0x0001e80000100800 */
[----:B0-----:R-:W3:Y:S04]  /*2d210*/  LDL.LU R32, [R1+0x117c] ;  /* 0x00117c0001207983 */ /* 0x001ee80000300800 */
        /* <DEDUP_REMOVED lines=8> */
[----:B--2---:R0:W-:Y:S02]  /*2d2a0*/  STL [R1+0xdf0], R52 ;  /* 0x000df03401007387 */ /* 0x0041e40000100800 */
[----:B0-----:R-:W0:Y:S01]  /*2d2b0*/  S2R R52, SR_TID.X ;  /* 0x0000000000347919 */ /* 0x001e220000002100 */
[----:B------:R-:W-:-:S02]  /*2d2c0*/  PRMT R56, RZ, 0x7610, R56 ;  /* 0x00007610ff387816 */ /* 0x000fc40000000038 */
[----:B------:R-:W-:-:S04]  /*2d2d0*/  ISETP.GT.AND P4, PT, R80, 0x76, PT ;  /* 0x000000765000780c */ /* 0x000fc80003f84270 */
[----:B------:R-:W2:Y:S01]  /*2d2e0*/  @P5 LDG.E.U16 R56, desc[UR20][R70.64] ;  /* 0x0000001446385981 */ /* 0x000ea2000c1e1500 */
[C---:B------:R-:W-:Y:S02]  /*2d2f0*/  ISETP.GT.AND P5, PT, R80.reuse, 0x7e, PT ;  /* 0x0000007e5000780c */ /* 0x040fe40003fa4270 */
[----:B------:R-:W-:Y:S02]  /*2d300*/  PRMT R55, RZ, 0x7610, R55 ;  /* 0x00007610ff377816 */ /* 0x000fe40000000037 */
[C---:B------:R-:W-:Y:S02]  /*2d310*/  ISETP.GT.AND P3, PT, R80.reuse, 0x77, PT ;  /* 0x000000775000780c */ /* 0x040fe40003f64270 */
[----:B------:R-:W-:Y:S02]  /*2d320*/  PRMT R54, RZ, 0x7610, R54 ;  /* 0x00007610ff367816 */ /* 0x000fe40000000036 */
[----:B------:R-:W-:Y:S01]  /*2d330*/  PRMT R53, RZ, 0x7610, R53 ;  /* 0x00007610ff357816 */ /* 0x000fe20000000035 */
[----:B------:R-:W2:Y:S01]  /*2d340*/  @P0 LDG.E.U16 R55, desc[UR20][R72.64] ;  /* 0x0000001448370981 */ /* 0x000ea2000c1e1500 */
[----:B------:R-:W-:Y:S01]  /*2d350*/  PRMT R29, RZ, 0x7610, R29 ;  /* 0x00007610ff1d7816 */ /* 0x000fe2000000001d */
[----:B------:R-:W-:Y:S01]  /*2d360*/  IMAD.MOV.U32 R87, RZ, RZ, R47 ;  /* 0x000000ffff577224 */ /* 0x000fe200078e002f */
[----:B------:R-:W-:Y:S01]  /*2d370*/  PRMT R28, RZ, 0x7610, R28 ;  /* 0x00007610ff1c7816 */ /* 0x000fe2000000001c */
[----:B------:R-:W2:Y:S01]  /*2d380*/  @P4 LDG.E.U16 R54, desc[UR20][R76.64] ;  /* 0x000000144c364981 */ /* 0x000ea2000c1e1500 */
[----:B------:R-:W-:-:S02]  /*2d390*/  ISETP.GT.AND P0, PT, R80, 0x7f, PT ;  /* 0x0000007f5000780c */ /* 0x000fc40003f04270 */
[----:B------:R-:W-:Y:S01]  /*2d3a0*/  PRMT R31, RZ, 0x7610, R31 ;  /* 0x00007610ff1f7816 */ /* 0x000fe2000000001f */
[----:B------:R-:W2:Y:S01]  /*2d3b0*/  @P4 LDG.E.U16 R53, desc[UR20][R78.64] ;  /* 0x000000144e354981 */ /* 0x000ea2000c1e1500 */
[----:B0-----:R-:W-:Y:S01]  /*2d3c0*/  LOP3.LUT R52, R52, 0x7f, RZ, 0xc0, !PT ;  /* 0x0000007f34347812 */ /* 0x001fe200078ec0ff */
[----:B------:R-:W-:-:S03]  /*2d3d0*/  IMAD.MOV.U32 R86, RZ, RZ, R46 ;  /* 0x000000ffff567224 */ /* 0x000fc600078e002e */
[----:B------:R-:W-:Y:S02]  /*2d3e0*/  ISETP.GE.AND P4, PT, R52, R80, PT ;  /* 0x000000503400720c */ /* 0x000fe40003f86270 */
[----:B------:R-:W-:Y:S01]  /*2d3f0*/  PRMT R30, RZ, 0x7610, R30 ;  /* 0x00007610ff1e7816 */ /* 0x000fe2000000001e */
[----:B------:R-:W2:Y:S01]  /*2d400*/  @P5 LDG.E.U16 R28, desc[UR20][R86.64] ;  /* 0x00000014561c5981 */ /* 0x000ea2000c1e1500 */
[----:B------:R-:W-:Y:S02]  /*2d410*/  IMAD.MOV.U32 R85, RZ, RZ, R45 ;  /* 0x000000ffff557224 */ /* 0x000fe400078e002d */
[----:B----4-:R-:W-:-:S05]  /*2d420*/  IMAD.MOV.U32 R84, RZ, RZ, R44 ;  /* 0x000000ffff547224 */ /* 0x010fca00078e002c */
[----:B------:R-:W4:Y:S01]  /*2d430*/  @P5 LDG.E.U16 R29, desc[UR20][R84.64] ;  /* 0x00000014541d5981 */ /* 0x000f22000c1e1500 */
[----:B------:R-:W-:Y:S02]  /*2d440*/  IMAD.MOV.U32 R83, RZ, RZ, R42 ;  /* 0x000000ffff537224 */ /* 0x000fe400078e002a */
[----:B------:R-:W-:-:S05]  /*2d450*/  IMAD.MOV.U32 R82, RZ, RZ, R35 ;  /* 0x000000ffff527224 */ /* 0x000fca00078e0023 */
[----:B------:R-:W4:Y:S01]  /*2d460*/  @P3 LDG.E.U16 R30, desc[UR20][R82.64] ;  /* 0x00000014521e3981 */ /* 0x000f22000c1e1500 */
[----:B---3--:R-:W-:Y:S02]  /*2d470*/  IMAD.MOV.U32 R81, RZ, RZ, R33 ;  /* 0x000000ffff517224 */ /* 0x008fe400078e0021 */
[----:B------:R-:W-:-:S05]  /*2d480*/  IMAD.MOV.U32 R80, RZ, RZ, R32 ;  /* 0x000000ffff507224 */ /* 0x000fca00078e0020 */
[----:B------:R-:W3:Y:S04]  /*2d490*/  @P3 LDG.E.U16 R31, desc[UR20][R80.64] ;  /* 0x00000014501f3981 */ /* 0x000ee8000c1e1500 */
[----:B------:R-:W-:Y:S04]  /*2d4a0*/  STL [R1+0x12b0], R76 ;  /* 0x0012b04c01007387 */ /* 0x000fe80000100800 */
[----:B------:R-:W-:Y:S04]  /*2d4b0*/  STL [R1+0x12ac], R77 ;  /* 0x0012ac4d01007387 */ /* 0x000fe80000100800 */
[----:B------:R-:W-:Y:S04]  /*2d4c0*/  STL [R1+0x12b8], R78 ;  /* 0x0012b84e01007387 */ /* 0x000fe80000100800 */
[----:B------:R-:W-:Y:S01]  /*2d4d0*/  STL [R1+0x12b4], R79 ;  /* 0x0012b44f01007387 */ /* 0x000fe20000100800 */
[----:B------:R-:W-:Y:S01]  /*2d4e0*/  IMAD.MOV.U32 R90, RZ, RZ, R50 ;  /* 0x000000ffff5a7224 */ /* 0x000fe200078e0032 */
[----:B------:R-:W-:Y:S01]  /*2d4f0*/  PRMT R34, RZ, 0x7610, R34 ;  /* 0x00007610ff227816 */ /* 0x000fe20000000022 */
[----:B------:R-:W-:-:S02]  /*2d500*/  IMAD.MOV.U32 R89, RZ, RZ, R49 ;  /* 0x000000ffff597224 */ /* 0x000fc400078e0031 */
[----:B------:R-:W-:Y:S01]  /*2d510*/  IMAD.MOV.U32 R88, RZ, RZ, R48 ;  /* 0x000000ffff587224 */ /* 0x000fe200078e0030 */
[----:B------:R-:W-:Y:S02]  /*2d520*/  PRMT R19, RZ, 0x7610, R19 ;  /* 0x00007610ff137816 */ /* 0x000fe40000000013 */
[----:B------:R-:W-:Y:S02]  /*2d530*/  MOV R91, R51 ;  /* 0x00000033005b7202 */ /* 0x000fe40000000f00 */
[----:B------:R-:W3:Y:S04]  /*2d540*/  @P0 LDG.E.U16 R34, desc[UR20][R88.64] ;  /* 0x0000001458220981 */ /* 0x000ee8000c1e1500 */
[----:B------:R-:W3:Y:S04]  /*2d550*/  @P0 LDG.E.U16 R19, desc[UR20][R90.64] ;  /* 0x000000145a130981 */ /* 0x000ee8000c1e1500 */
        /* <DEDUP_REMOVED lines=8> */
[----:B----4-:R0:W-:Y:S04]  /*2d5e0*/  STL [R1+0xddc], R29 ;  /* 0x000ddc1d01007387 */ /* 0x0101e80000100800 */
[----:B0-----:R-:W2:Y:S04]  /*2d5f0*/  LDL.LU R29, [R1+0x9c8] ;  /* 0x0009c800011d7983 */ /* 0x001ea80000300800 */
[----:B------:R-:W-:Y:S04]  /*2d600*/  STL [R1+0xdec], R54 ;  /* 0x000dec3601007387 */ /* 0x000fe80000100800 */
[----:B------:R0:W-:Y:S01]  /*2d610*/  STL [R1+0xdd8], R28 ;  /* 0x000dd81c01007387 */ /* 0x0001e20000100800 */
[----:B------:R-:W-:Y:S06]  /*2d620*/  BAR.SYNC.DEFER_BLOCKING 0x0 ;  /* 0x0000000000007b1d */ /* 0x000fec0000010000 */
[----:B0-----:R-:W4:Y:S04]  /*2d630*/  LDL.LU R28, [R1+0x9c4] ;  /* 0x0009c400011c7983 */ /* 0x001f280000300800 */
[----:B------:R-:W2:Y:S04]  /*2d640*/  LDL.LU R57, [R1+0x990] ;  /* 0x0009900001397983 */ /* 0x000ea80000300800 */
[----:B---3--:R0:W-:Y:S04]  /*2d650*/  STL [R1+0xde4], R31 ;  /* 0x000de41f01007387 */ /* 0x0081e80000100800 */
[----:B------:R-:W-:Y:S04]  /*2d660*/  STL [R1+0xde8], R53 ;  /* 0x000de83501007387 */ /* 0x000fe80000100800 */
[----:B0-----:R-:W3:Y:S04]  /*2d670*/  LDL.LU R31, [R1+0x98c] ;  /* 0x00098c00011f7983 */ /* 0x001ee80000300800 */
[----:B------:R0:W-:Y:S04]  /*2d680*/  STL [R1+0xde0], R30 ;  /* 0x000de01e01007387 */ /* 0x0001e80000100800 */
[----:B0-----:R-:W2:Y:S04]  /*2d690*/  LDL.LU R30, [R1+0x958] ;  /* 0x00095800011e7983 */ /* 0x001ea80000300800 */
        /* <DEDUP_REMOVED lines=8> */
[----:B------:R-:W3:Y:S04]  /*2d720*/  LDL.LU R46, [R1+0x884] ;  /* 0x00088400012e7983 */ /* 0x000ee80000300800 */
[----:B------:R-:W4:Y:S04]  /*2d730*/  LDL.LU R47, [R1+0x858] ;  /* 0x00085800012f7983 */ /* 0x000f280000300800 */
[----:B------:R-:W-:Y:S04]  /*2d740*/  STL [R1+0x12d8], R86 ;  /* 0x0012d85601007387 */ /* 0x000fe80000100800 */
[----:B------:R-:W-:Y:S04]  /*2d750*/  STL [R1+0x12d4], R87 ;  /* 0x0012d45701007387 */ /* 0x000fe80000100800 */
[----:B------:R-:W4:Y:S04]  /*2d760*/  LDL.LU R42, [R1+0x854] ;  /* 0x00085400012a7983 */ /* 0x000f280000300800 */
[----:B------:R-:W4:Y:S04]  /*2d770*/  LDL.LU R45, [R1+0x828] ;  /* 0x00082800012d7983 */ /* 0x000f280000300800 */
[----:B------:R-:W4:Y:S04]  /*2d780*/  LDL.LU R44, [R1+0x824] ;  /* 0x00082400012c7983 */ /* 0x000f280000300800 */
[----:B------:R-:W4:Y:S04]  /*2d790*/  LDL.LU R51, [R1+0x7f8] ;  /* 0x0007f80001337983 */ /* 0x000f280000300800 */
[----:B------:R-:W4:Y:S04]  /*2d7a0*/  LDL.LU R48, [R1+0x7f4] ;  /* 0x0007f40001307983 */ /* 0x000f280000300800 */
[----:B------:R-:W4:Y:S04]  /*2d7b0*/  LDL.LU R55, [R1+0x7c8] ;  /* 0x0007c80001377983 */ /* 0x000f280000300800 */
[----:B------:R-:W4:Y:S04]  /*2d7c0*/  LDL.LU R59, [R1+0x7c4] ;  /* 0x0007c400013b7983 */ /* 0x000f280000300800 */
[----:B------:R-:W-:Y:S04]  /*2d7d0*/  STL [R1+0x12e0], R88 ;  /* 0x0012e05801007387 */ /* 0x000fe80000100800 */
[----:B------:R-:W-:Y:S04]  /*2d7e0*/  STL [R1+0x12dc], R89 ;  /* 0x0012dc5901007387 */ /* 0x000fe80000100800 */
[----:B------:R-:W4:Y:S04]  /*2d7f0*/  LDL.LU R56, [R1+0x798] ;  /* 0x0007980001387983 */ /* 0x000f280000300800 */
[----:B------:R-:W4:Y:S04]  /*2d800*/  LDL.LU R65, [R1+0x794] ;  /* 0x0007940001417983 */ /* 0x000f280000300800 */
[----:B------:R-:W-:Y:S04]  /*2d810*/  STL [R1+0x12e8], R90 ;  /* 0x0012e85a01007387 */ /* 0x000fe80000100800 */
[----:B------:R-:W-:Y:S04]  /*2d820*/  STL [R1+0x12e4], R91 ;  /* 0x0012e45b01007387 */ /* 0x000fe80000100800 */
[----:B--2---:R0:W-:Y:S04]  /*2d830*/  STS.U16 [R3+UR4+0x11800], R49 ;  /* 0x0118003103007988 */ /* 0x0041e80008000404 */
[----:B---3--:R1:W-:Y:S04]  /*2d840*/  STS.U16 [R3+UR4+0x19800], R46 ;  /* 0x0198002e03007988 */ /* 0x0083e80008000404 */
[----:B----4-:R2:W-:Y:S04]  /*2d850*/  STS.U16 [R3+UR4+0x11c00], R47 ;  /* 0x011c002f03007988 */ /* 0x0105e80008000404 */
[----:B0-----:R-:W3:Y:S04]  /*2d860*/  LDL.LU R49, [R1+0x768] ;  /* 0x0007680001317983 */ /* 0x001ee80000300800 */
[----:B------:R-:W-:Y:S04]  /*2d870*/  STL [R1+0xdd4], R34 ;  /* 0x000dd42201007387 */ /* 0x000fe80000100800 */
[----:B-1----:R-:W4:Y:S04]  /*2d880*/  LDL.LU R46, [R1+0x764] ;  /* 0x00076400012e7983 */ /* 0x002f280000300800 */
[----:B--2---:R-:W2:Y:S04]  /*2d890*/  LDL.LU R47, [R1+0x738] ;  /* 0x00073800012f7983 */ /* 0x004ea80000300800 */
[----:B------:R0:W-:Y:S04]  /*2d8a0*/  STL [R1+0xdd0], R19 ;  /* 0x000dd01301007387 */ /* 0x0001e80000100800 */
[----:B------:R1:W-:Y:S04]  /*2d8b0*/  STS.U16 [R3+UR4+0x1a400], R48 ;  /* 0x01a4003003007988 */ /* 0x0003e80008000404 */
[----:B0-----:R-:W2:Y:S04]  /*2d8c0*/  LDL.LU R19, [R1+0x734] ;  /* 0x0007340001137983 */ /* 0x001ea80000300800 */
[----:B------:R0:W-:Y:S04]  /*2d8d0*/  STS.U16 [R3+UR4+0x12800], R55 ;  /* 0x0128003703007988 */ /* 0x0001e80008000404 */
[----:B-1----:R-:W2:Y:S04]  /*2d8e0*/  LDL.LU R48, [R1+0x708] ;  /* 0x0007080001307983 */ /* 0x002ea80000300800 */
[----:B0-----:R-:W2:Y:S04]  /*2d8f0*/  LDL.LU R55, [R1+0x704] ;  /* 0x0007040001377983 */ /* 0x001ea80000300800 */
[----:B------:R0:W-:Y:S04]  /*2d900*/  STS.U16 [R3+UR4+0x10000], R29 ;  /* 0x0100001d03007988 */ /* 0x0001e80008000404 */
[----:B------:R-:W2:Y:S04]  /*2d910*/  LDL.LU R34, [R1+0x6d8] ;  /* 0x0006d80001227983 */ /* 0x000ea80000300800 */
[----:B------:R1:W-:Y:S04]  /*2d920*/  STS.U16 [R3+UR4+0x18000], R28 ;  /* 0x0180001c03007988 */ /* 0x0003e80008000404 */
[----:B0-----:R-:W2:Y:S04]  /*2d930*/  LDL.LU R29, [R1+0x6d4] ;  /* 0x0006d400011d7983 */ /* 0x001ea80000300800 */
[----:B------:R0:W-:Y:S04]  /*2d940*/  STS.U16 [R3+UR4+0x10400], R57 ;  /* 0x0104003903007988 */ /* 0x0001e80008000404 */
[----:B-1----:R-:W2:Y:S04]  /*2d950*/  LDL.LU R28, [R1+0x9c0] ;  /* 0x0009c000011c7983 */ /* 0x002ea80000300800 */
        /* <DEDUP_REMOVED lines=24> */
[----:B0-----:R-:W2:Y:S04]  /*2dae0*/  LDL.LU R65, [R1+0x87c] ;  /* 0x00087c0001417983 */ /* 0x001ea80000300800 */
[----:B------:R0:W-:Y:S04]  /*2daf0*/  STS.U16 [R3+UR4+0x19c00], R42 ;  /* 0x019c002a03007988 */ /* 0x0001e80008000404 */
[----:B------:R1:W-:Y:S04]  /*2db00*/  STS.U16 [R3+UR4+0x12000], R45 ;  /* 0x0120002d03007988 */ /* 0x0003e80008000404 */
[----:B------:R1:W-:Y:S04]  /*2db10*/  STS.U16 [R3+UR4+0x1a000], R44 ;  /* 0x01a0002c03007988 */ /* 0x0003e80008000404 */
[----:B0-----:R-:W2:Y:S04]  /*2db20*/  LDL.LU R42, [R1+0x850] ;  /* 0x00085000012a7983 */ /* 0x001ea80000300800 */
[----:B-1----:R-:W2:Y:S04]  /*2db30*/  LDL.LU R45, [R1+0x84c] ;  /* 0x00084c00012d7983 */ /* 0x002ea80000300800 */
[----:B------:R0:W-:Y:S04]  /*2db40*/  STS.U16 [R3+UR4+0x12400], R51 ;  /* 0x0124003303007988 */ /* 0x0001e80008000404 */
[----:B------:R-:W2:Y:S04]  /*2db50*/  LDL.LU R44, [R1+0x820] ;  /* 0x00082000012c7983 */ /* 0x000ea80000300800 */
[----:B0-----:R-:W2:Y:S04]  /*2db60*/  LDL.LU R51, [R1+0x81c] ;  /* 0x00081c0001337983 */ /* 0x001ea80000300800 */
[----:B---3--:R0:W-:Y:S04]  /*2db70*/  STS.U16 [R3+UR4+0x13000], R49 ;  /* 0x0130003103007988 */ /* 0x0081e80008000404 */
[----:B----4-:R1:W-:Y:S04]  /*2db80*/  STS.U16 [R3+UR4+0x1b000], R46 ;  /* 0x01b0002e03007988 */ /* 0x0103e80008000404 */
[----:B0-----:R-:W3:Y:S04]  /*2db90*/  LDL.LU R49, [R1+0x7f0] ;  /* 0x0007f00001317983 */ /* 0x001ee80000300800 */
[----:B--2---:R0:W-:Y:S04]  /*2dba0*/  STS.U16 [R3+UR4+0x13400], R47 ;  /* 0x0134002f03007988 */ /* 0x0041e80008000404 */
[----:B-1----:R-:W2:Y:S04]  /*2dbb0*/  LDL.LU R46, [R1+0x7ec] ;  /* 0x0007ec00012e7983 */ /* 0x002ea80000300800 */
[----:B0-----:R-:W4:Y:S04]  /*2dbc0*/  LDL.LU R47, [R1+0x7c0] ;  /* 0x0007c000012f7983 */ /* 0x001f280000300800 */
[----:B------:R0:W-:Y:S04]  /*2dbd0*/  STS.U16 [R3+UR4+0x1b800], R55 ;  /* 0x01b8003703007988 */ /* 0x0001e80008000404 */
[----:B0-----:R-:W4:Y:S04]  /*2dbe0*/  LDL.LU R55, [R1+0x7bc] ;  /* 0x0007bc0001377983 */ /* 0x001f280000300800 */
[----:B------:R0:W-:Y:S04]  /*2dbf0*/  STS.U16 [R3+UR4+0x13800], R48 ;  /* 0x0138003003007988 */ /* 0x0001e80008000404 */
[----:B------:R-:W-:Y:S01]  /*2dc00*/  STS.U16 [R3+UR4+0x1b400], R19 ;  /* 0x01b4001303007988 */ /* 0x000fe20008000404 */
[----:B0-----:R-:W-:-:S03]  /*2dc10*/  LOP3.LUT R48, R3, 0x10, RZ, 0x3c, !PT ;  /* 0x0000001003307812 */ /* 0x001fc600078e3cff */
        /* <DEDUP_REMOVED lines=14> */
[----:B------:R1:W-:Y:S04]  /*2dd00*/  STS.U16 [R48+UR4+0x11880], R56 ;  /* 0x0118803830007988 */ /* 0x0003e80008000404 */
[----:B0-----:R-:W4:Y:S04]  /*2dd10*/  LDL.LU R59, [R1+0x790] ;  /* 0x00079000013b7983 */ /* 0x001f280000300800 */
[----:B------:R0:W-:Y:S04]  /*2dd20*/  STS.U16 [R48+UR4+0x19880], R65 ;  /* 0x0198804130007988 */ /* 0x0001e80008000404 */
[----:B-1----:R-:W4:Y:S04]  /*2dd30*/  LDL.LU R56, [R1+0x78c] ;  /* 0x00078c0001387983 */ /* 0x002f280000300800 */
[----:B0-----:R-:W4:Y:S04]  /*2dd40*/  LDL.LU R65, [R1+0x760] ;  /* 0x0007600001417983 */ /* 0x001f280000300800 */
[----:B------:R-:W4:Y:S04]  /*2dd50*/  LDL.LU R34, [R1+0x75c] ;  /* 0x00075c0001227983 */ /* 0x000f280000300800 */
[----:B------:R-:W4:Y:S04]  /*2dd60*/  LDL.LU R52, [R1+0x730] ;  /* 0x0007300001347983 */ /* 0x000f280000300800 */
[----:B------:R-:W-:Y:S04]  /*2dd70*/  STS.U16 [R48+UR4+0x11c80], R42 ;  /* 0x011c802a30007988 */ /* 0x000fe80008000404 */
[----:B------:R-:W4:Y:S04]  /*2dd80*/  LDL.LU R50, [R1+0x72c] ;  /* 0x00072c0001327983 */ /* 0x000f280000300800 */
[----:B------:R-:W-:Y:S04]  /*2dd90*/  STS.U16 [R48+UR4+0x19c80], R45 ;  /* 0x019c802d30007988 */ /* 0x000fe80008000404 */
[----:B------:R-:W4:Y:S04]  /*2dda0*/  LDL.LU R87, [R1+0x700] ;  /* 0x0007000001577983 */ /* 0x000f280000300800 */
[----:B------:R-:W-:Y:S04]  /*2ddb0*/  STS.U16 [R48+UR4+0x12080], R44 ;  /* 0x0120802c30007988 */ /* 0x000fe80008000404 */
[----:B------:R0:W-:Y:S04]  /*2ddc0*/  STS.U16 [R48+UR4+0x1a080], R51 ;  /* 0x01a0803330007988 */ /* 0x0001e80008000404 */
[----:B------:R-:W4:Y:S04]  /*2ddd0*/  LDL.LU R53, [R1+0x6fc] ;  /* 0x0006fc0001357983 */ /* 0x000f280000300800 */
[----:B0-----:R-:W4:Y:S04]  /*2dde0*/  LDL.LU R51, [R1+0x6d0] ;  /* 0x0006d00001337983 */ /* 0x001f280000300800 */
[----:B---3--:R-:W-:Y:S04]  /*2ddf0*/  STS.U16 [R48+UR4+0x12480], R49 ;  /* 0x0124803130007988 */ /* 0x008fe80008000404 */
[----:B--2---:R0:W-:Y:S04]  /*2de00*/  STS.U16 [R48+UR4+0x1a480], R46 ;  /* 0x01a4802e30007988 */ /* 0x0041e80008000404 */
[----:B----4-:R1:W-:Y:S04]  /*2de10*/  STS.U16 [R48+UR4+0x12880], R47 ;  /* 0x0128802f30007988 */ /* 0x0103e80008000404 */
[----:B0-----:R-:W2:Y:S04]  /*2de20*/  LDL.LU R46, [R1+0x6cc] ;  /* 0x0006cc00012e7983 */ /* 0x001ea80000300800 */
[----:B-1----:R-:W3:Y:S04]  /*2de30*/  LDL.LU R47, [R1+0x9b8] ;  /* 0x0009b800012f7983 */ /* 0x002ee80000300800 */
[----:B------:R0:W-:Y:S04]  /*2de40*/  STS.U16 [R48+UR4+0x1a880], R55 ;  /* 0x01a8803730007988 */ /* 0x0001e80008000404 */
        /* <DEDUP_REMOVED lines=18> */
[----:B0-----:R-:W4:Y:S04]  /*2df70*/  LDL.LU R59, [R1+0x814] ;  /* 0x00081400013b7983 */ /* 0x001f280000300800 */
[----:B------:R0:W-:Y:S04]  /*2df80*/  STS.U16 [R48+UR4+0x13080], R65 ;  /* 0x0130804130007988 */ /* 0x0001e80008000404 */
[----:B------:R0:W-:Y:S04]  /*2df90*/  STS.U16 [R48+UR4+0x1b080], R34 ;  /* 0x01b0802230007988 */ /* 0x0001e80008000404 */
[----:B------:R0:W-:Y:S04]  /*2dfa0*/  STS.U16 [R48+UR4+0x13480], R52 ;  /* 0x0134803430007988 */ /* 0x0001e80008000404 */
[----:B-1----:R-:W4:Y:S04]  /*2dfb0*/  LDL.LU R56, [R1+0x7e8] ;  /* 0x0007e80001387983 */ /* 0x002f280000300800 */
[----:B------:R-:W-:Y:S04]  /*2dfc0*/  STS.U16 [R48+UR4+0x1b480], R50 ;  /* 0x01b4803230007988 */ /* 0x000fe80008000404 */
[----:B0-----:R-:W4:Y:S04]  /*2dfd0*/  LDL.LU R65, [R1+0x7e4] ;  /* 0x0007e40001417983 */ /* 0x001f280000300800 */
[----:B------:R0:W-:Y:S04]  /*2dfe0*/  STS.U16 [R48+UR4+0x13880], R87 ;  /* 0x0138805730007988 */ /* 0x0001e80008000404 */
[----:B------:R-:W4:Y:S04]  /*2dff0*/  LDL.LU R34, [R1+0x151c] ;  /* 0x00151c0001227983 */ /* 0x000f280000300800 */
[----:B------:R-:W4:Y:S01]  /*2e000*/  LDL.LU R52, [R1+0x1518] ;  /* 0x0015180001347983 */ /* 0x000f220000300800 */
[----:B0-----:R-:W-:-:S03]  /*2e010*/  LOP3.LUT R87, R3, 0x20, RZ, 0x3c, !PT ;  /* 0x0000002003577812 */ /* 0x001fc600078e3cff */
[----:B------:R0:W-:Y:S04]  /*2e020*/  STS.U16 [R48+UR4+0x1b880], R53 ;  /* 0x01b8803530007988 */ /* 0x0001e80008000404 */
[----:B------:R1:W-:Y:S04]  /*2e030*/  STS.U16 [R48+UR4+0x13c80], R51 ;  /* 0x013c803330007988 */ /* 0x0003e80008000404 */
[----:B------:R-:W4:Y:S04]  /*2e040*/  LDL.LU R50, [R1+0x1514] ;  /* 0x0015140001327983 */ /* 0x000f280000300800 */
[----:B0-----:R-:W4:Y:S04]  /*2e050*/  LDL.LU R53, [R1+0x1510] ;  /* 0x0015100001357983 */ /* 0x001f280000300800 */
[----:B-1----:R-:W4:Y:S04]  /*2e060*/  LDL.LU R51, [R1+0x150c] ;  /* 0x00150c0001337983 */ /* 0x002f280000300800 */
[----:B--2---:R0:W-:Y:S04]  /*2e070*/  STS.U16 [R48+UR4+0x1bc80], R46 ;  /* 0x01bc802e30007988 */ /* 0x0041e80008000404 */
[----:B---3--:R1:W-:Y:S04]  /*2e080*/  STS.U16 [R87+UR4+0x10100], R47 ;  /* 0x0101002f57007988 */ /* 0x0083e80008000404 */
[----:B0-----:R-:W2:Y:S04]  /*2e090*/  LDL.LU R48, [R1+0x1508] ;  /* 0x0015080001307983 */ /* 0x001ea80000300800 */
[----:B------:R-:W3:Y:S04]  /*2e0a0*/  LDL.LU R46, [R1+0x1504] ;  /* 0x00150400012e7983 */ /* 0x000ee80000300800 */
[----:B-1----:R-:W2:Y:S04]  /*2e0b0*/  LDL.LU R47, [R1+0x1500] ;  /* 0x00150000012f7983 */ /* 0x002ea80000300800 */
[----:B----4-:R0:W-:Y:S04]  /*2e0c0*/  STS.U16 [R87+UR4+0x18100], R55 ;  /* 0x0181003757007988 */ /* 0x0101e80008000404 */
        /* <DEDUP_REMOVED lines=8> */
[----:B0-----:R-:W4:Y:S04]  /*2e150*/  LDL.LU R55, [R1+0x14fc] ;  /* 0x0014fc0001377983 */ /* 0x001f280000300800 */
[----:B------:R-:W-:Y:S04]  /*2e160*/  STS.U16 [R87+UR4+0x11500], R32 ;  /* 0x0115002057007988 */ /* 0x000fe80008000404 */
[----:B------:R-:W-:Y:S04]  /*2e170*/  STS.U16 [R87+UR4+0x19500], R35 ;  /* 0x0195002357007988 */ /* 0x000fe80008000404 */
[----:B------:R0:W-:Y:S04]  /*2e180*/  STS.U16 [R87+UR4+0x11900], R49 ;  /* 0x0119003157007988 */ /* 0x0001e80008000404 */
[----:B0-----:R-:W3:Y:S04]  /*2e190*/  LDL.LU R49, [R1+0x784] ;  /* 0x0007840001317983 */ /* 0x001ee80000300800 */
        /* <DEDUP_REMOVED lines=23> */
[----:B0-----:R-:W3:Y:S04]  /*2e310*/  LDL.LU R65, [R1+0x86c] ;  /* 0x00086c0001417983 */ /* 0x001ee80000300800 */
[----:B----4-:R0:W-:Y:S04]  /*2e320*/  STS.U16 [R87+UR4+0x12900], R55 ;  /* 0x0129003757007988 */ /* 0x0101e80008000404 */
[----:B--2---:R1:W-:Y:S04]  /*2e330*/  STS.U16 [R87+UR4+0x1a900], R47 ;  /* 0x01a9002f57007988 */ /* 0x0043e80008000404 */
[----:B---3--:R2:W-:Y:S04]  /*2e340*/  STS.U16 [R87+UR4+0x12d00], R46 ;  /* 0x012d002e57007988 */ /* 0x0085e80008000404 */
[----:B0-----:R-:W3:Y:S04]  /*2e350*/  LDL.LU R55, [R1+0x840] ;  /* 0x0008400001377983 */ /* 0x001ee80000300800 */
[----:B-1----:R-:W4:Y:S04]  /*2e360*/  LDL.LU R47, [R1+0x83c] ;  /* 0x00083c00012f7983 */ /* 0x002f280000300800 */
[----:B--2---:R-:W2:Y:S04]  /*2e370*/  LDL.LU R46, [R1+0x810] ;  /* 0x00081000012e7983 */ /* 0x004ea80000300800 */
[----:B------:R0:W-:Y:S04]  /*2e380*/  STS.U16 [R87+UR4+0x1ad00], R49 ;  /* 0x01ad003157007988 */ /* 0x0001e80008000404 */
[----:B0-----:R-:W2:Y:S04]  /*2e390*/  LDL.LU R49, [R1+0x14f8] ;  /* 0x0014f80001317983 */ /* 0x001ea80000300800 */
[----:B------:R0:W-:Y:S04]  /*2e3a0*/  STS.U16 [R87+UR4+0x13100], R68 ;  /* 0x0131004457007988 */ /* 0x0001e80008000404 */
[----:B------:R-:W-:Y:S01]  /*2e3b0*/  STS.U16 [R87+UR4+0x1b100], R19 ;  /* 0x01b1001357007988 */ /* 0x000fe20008000404 */
[----:B0-----:R-:W-:-:S03]  /*2e3c0*/  LOP3.LUT R68, R3, 0x30, RZ, 0x3c, !PT ;  /* 0x0000003003447812 */ /* 0x001fc600078e3cff */
[----:B--2---:R0:W-:Y:S04]  /*2e3d0*/  STS.U16 [R87+UR4+0x13500], R49 ;  /* 0x0135003157007988 */ /* 0x0041e80008000404 */
[----:B------:R1:W-:Y:S04]  /*2e3e0*/  STS.U16 [R87+UR4+0x1b500], R48 ;  /* 0x01b5003057007988 */ /* 0x0003e80008000404 */
[----:B------:R2:W-:Y:S04]  /*2e3f0*/  STS.U16 [R87+UR4+0x13900], R51 ;  /* 0x0139003357007988 */ /* 0x0005e80008000404 */
[----:B0-----:R-:W4:Y:S04]  /*2e400*/  LDL.LU R49, [R1+0x80c] ;  /* 0x00080c0001317983 */ /* 0x001f280000300800 */
[----:B-1----:R-:W4:Y:S04]  /*2e410*/  LDL.LU R48, [R1+0x7e0] ;  /* 0x0007e00001307983 */ /* 0x002f280000300800 */
[----:B------:R-:W-:Y:S04]  /*2e420*/  STS.U16 [R87+UR4+0x1b900], R29 ;  /* 0x01b9001d57007988 */ /* 0x000fe80008000404 */
[----:B--2---:R-:W2:Y:S04]  /*2e430*/  LDL.LU R51, [R1+0x7dc] ;  /* 0x0007dc0001337983 */ /* 0x004ea80000300800 */
[----:B------:R0:W-:Y:S04]  /*2e440*/  STS.U16 [R87+UR4+0x13d00], R53 ;  /* 0x013d003557007988 */ /* 0x0001e80008000404 */
[----:B------:R1:W-:Y:S04]  /*2e450*/  STS.U16 [R87+UR4+0x1bd00], R50 ;  /* 0x01bd003257007988 */ /* 0x0003e80008000404 */
[----:B0-----:R-:W2:Y:S04]  /*2e460*/  LDL.LU R53, [R1+0x14f4] ;  /* 0x0014f40001357983 */ /* 0x001ea80000300800 */
[----:B-1----:R-:W2:Y:S04]  /*2e470*/  LDL.LU R50, [R1+0x14f0] ;  /* 0x0014f00001327983 */ /* 0x002ea80000300800 */
[----:B------:R-:W-:Y:S04]  /*2e480*/  STL [R1+0x1314], R87 ;  /* 0x0013145701007387 */ /* 0x000fe80000100800 */
        /* <DEDUP_REMOVED lines=10> */
[----:B------:R-:W2:Y:S04]  /*2e530*/  LDL.LU R19, [R1+0x6f0] ;  /* 0x0006f00001137983 */ /* 0x000ea80000300800 */
[----:B0-----:R-:W2:Y:S04]  /*2e540*/  LDL.LU R33, [R1+0x6ec] ;  /* 0x0006ec0001217983 */ /* 0x001ea80000300800 */
[----:B------:R-:W-:Y:S04]  /*2e550*/  STS.U16 [R68+UR4+0x18980], R32 ;  /* 0x0189802044007988 */ /* 0x000fe80008000404 */
[----:B------:R-:W-:Y:S04]  /*2e560*/  STS.U16 [R68+UR4+0x10d80], R35 ;  /* 0x010d802344007988 */ /* 0x000fe80008000404 */
[----:B------:R0:W-:Y:S04]  /*2e570*/  STS.U16 [R68+UR4+0x18d80], R54 ;  /* 0x018d803644007988 */ /* 0x0001e80008000404 */
[----:B------:R-:W-:Y:S04]  /*2e580*/  STS.U16 [R68+UR4+0x11180], R42 ;  /* 0x0111802a44007988 */ /* 0x000fe80008000404 */
[----:B------:R-:W-:Y:S04]  /*2e590*/  STS.U16 [R68+UR4+0x19180], R45 ;  /* 0x0191802d44007988 */ /* 0x000fe80008000404 */
[----:B------:R-:W-:Y:S04]  /*2e5a0*/  STS.U16 [R68+UR4+0x11580], R44 ;  /* 0x0115802c44007988 */ /* 0x000fe80008000404 */
[----:B------:R-:W-:Y:S04]  /*2e5b0*/  STS.U16 [R68+UR4+0x19580], R59 ;  /* 0x0195803b44007988 */ /* 0x000fe80008000404 */
[----:B------:R-:W-:Y:S04]  /*2e5c0*/  STS.U16 [R68+UR4+0x11980], R56 ;  /* 0x0119803844007988 */ /* 0x000fe80008000404 */
[----:B------:R1:W-:Y:S04]  /*2e5d0*/  STS.U16 [R68+UR4+0x19980], R65 ;  /* 0x0199804144007988 */ /* 0x0003e80008000404 */
[----:B0-----:R-:W2:Y:S04]  /*2e5e0*/  LDL.LU R54, [R1+0x9a8] ;  /* 0x0009a80001367983 */ /* 0x001ea80000300800 */
[----:B---3--:R0:W-:Y:S04]  /*2e5f0*/  STS.U16 [R68+UR4+0x11d80], R55 ;  /* 0x011d803744007988 */ /* 0x0081e80008000404 */
[----:B-1----:R-:W3:Y:S04]  /*2e600*/  LDL.LU R65, [R1+0x9a4] ;  /* 0x0009a40001417983 */ /* 0x002ee80000300800 */
[----:B0-----:R-:W3:Y:S04]  /*2e610*/  LDL.LU R55, [R1+0x970] ;  /* 0x0009700001377983 */ /* 0x001ee80000300800 */
[----:B------:R-:W3:Y:S04]  /*2e620*/  LDL.LU R32, [R1+0x96c] ;  /* 0x00096c0001207983 */ /* 0x000ee80000300800 */
[----:B------:R-:W3:Y:S04]  /*2e630*/  LDL.LU R35, [R1+0x938] ;  /* 0x0009380001237983 */ /* 0x000ee80000300800 */
[----:B------:R-:W3:Y:S04]  /*2e640*/  LDL.LU R42, [R1+0x934] ;  /* 0x00093400012a7983 */ /* 0x000ee80000300800 */
[----:B------:R-:W3:Y:S04]  /*2e650*/  LDL.LU R45, [R1+0x900] ;  /* 0x00090000012d7983 */ /* 0x000ee80000300800 */
[----:B------:R-:W3:Y:S04]  /*2e660*/  LDL.LU R44, [R1+0x8fc] ;  /* 0x0008fc00012c7983 */ /* 0x000ee80000300800 */
[----:B----4-:R0:W-:Y:S04]  /*2e670*/  STS.U16 [R68+UR4+0x19d80], R47 ;  /* 0x019d802f44007988 */ /* 0x0101e80008000404 */
[----:B------:R-:W4:Y:S04]  /*2e680*/  LDL.LU R59, [R1+0x8c8] ;  /* 0x0008c800013b7983 */ /* 0x000f280000300800 */
[----:B------:R1:W-:Y:S04]  /*2e690*/  STS.U16 [R68+UR4+0x12180], R46 ;  /* 0x0121802e44007988 */ /* 0x0003e80008000404 */
[----:B------:R-:W3:Y:S04]  /*2e6a0*/  LDL.LU R56, [R1+0x8c4] ;  /* 0x0008c40001387983 */ /* 0x000ee80000300800 */
[----:B0-----:R-:W3:Y:S04]  /*2e6b0*/  LDL.LU R47, [R1+0x898] ;  /* 0x00089800012f7983 */ /* 0x001ee80000300800 */
[----:B-1----:R-:W3:Y:S04]  /*2e6c0*/  LDL.LU R46, [R1+0x894] ;  /* 0x00089400012e7983 */ /* 0x002ee80000300800 */
[----:B------:R0:W-:Y:S04]  /*2e6d0*/  STS.U16 [R68+UR4+0x1a180], R49 ;  /* 0x01a1803144007988 */ /* 0x0001e80008000404 */
[----:B------:R1:W-:Y:S04]  /*2e6e0*/  STS.U16 [R68+UR4+0x12580], R48 ;  /* 0x0125803044007988 */ /* 0x0003e80008000404 */
[----:B0-----:R-:W3:Y:S04]  /*2e6f0*/  LDL.LU R49, [R1+0x868] ;  /* 0x0008680001317983 */ /* 0x001ee80000300800 */
[----:B--2---:R0:W-:Y:S04]  /*2e700*/  STS.U16 [R68+UR4+0x1a580], R51 ;  /* 0x01a5803344007988 */ /* 0x0041e80008000404 */
        /* <DEDUP_REMOVED lines=17> */
[----:B------:R-:W-:Y:S04]  /*2e820*/  STS.U16 [R68+UR4+0x13980], R19 ;  /* 0x0139801344007988 */ /* 0x000fe80008000404 */
[----:B0-----:R-:W2:Y:S04]  /*2e830*/  LDL.LU R30, [R1+0x14dc] ;  /* 0x0014dc00011e7983 */ /* 0x001ea80000300800 */
[----:B------:R0:W-:Y:S04]  /*2e840*/  STS.U16 [R68+UR4+0x1b980], R33 ;  /* 0x01b9802144007988 */ /* 0x0001e80008000404 */
[----:B0-----:R-:W2:Y:S01]  /*2e850*/  LDL.LU R33, [R1+0x14d8] ;  /* 0x0014d80001217983 */ /* 0x001ea20000300800 */
[----:B------:R-:W-:-:S03]  /*2e860*/  LOP3.LUT R19, R3, 0x40, RZ, 0x3c, !PT ;  /* 0x0000004003137812 */ /* 0x000fc600078e3cff */
[----:B--2---:R0:W-:Y:S04]  /*2e870*/  STS.U16 [R68+UR4+0x13d80], R33 ;  /* 0x013d802144007988 */ /* 0x0041e80008000404 */
[----:B------:R1:W-:Y:S04]  /*2e880*/  STS.U16 [R68+UR4+0x1bd80], R57 ;  /* 0x01bd803944007988 */ /* 0x0003e80008000404 */
[----:B------:R2:W-:Y:S04]  /*2e890*/  STS.U16 [R19+UR4+0x10200], R54 ;  /* 0x0102003613007988 */ /* 0x0005e80008000404 */
[----:B0-----:R-:W4:Y:S04]  /*2e8a0*/  LDL.LU R33, [R1+0x14d4] ;  /* 0x0014d40001217983 */ /* 0x001f280000300800 */
[----:B-1----:R-:W4:Y:S04]  /*2e8b0*/  LDL.LU R57, [R1+0x14d0] ;  /* 0x0014d00001397983 */ /* 0x002f280000300800 */
[----:B------:R-:W-:Y:S04]  /*2e8c0*/  STL [R1+0x12ec], R68 ;  /* 0x0012ec4401007387 */ /* 0x000fe80000100800 */
[----:B--2---:R-:W2:Y:S04]  /*2e8d0*/  LDL.LU R54, [R1+0x14cc] ;  /* 0x0014cc0001367983 */ /* 0x004ea80000300800 */
[----:B---3--:R0:W-:Y:S04]  /*2e8e0*/  STS.U16 [R19+UR4+0x18200], R65 ;  /* 0x0182004113007988 */ /* 0x0081e80008000404 */
[----:B------:R1:W-:Y:S04]  /*2e8f0*/  STS.U16 [R19+UR4+0x10600], R55 ;  /* 0x0106003713007988 */ /* 0x0003e80008000404 */
[----:B0-----:R-:W3:Y:S04]  /*2e900*/  LDL.LU R65, [R1+0x14c8] ;  /* 0x0014c80001417983 */ /* 0x001ee80000300800 */
[----:B-1----:R-:W2:Y:S04]  /*2e910*/  LDL.LU R55, [R1+0x14c4] ;  /* 0x0014c40001377983 */ /* 0x002ea80000300800 */
[----:B------:R0:W-:Y:S04]  /*2e920*/  STS.U16 [R19+UR4+0x18600], R32 ;  /* 0x0186002013007988 */ /* 0x0001e80008000404 */
[----:B------:R1:W-:Y:S04]  /*2e930*/  STS.U16 [R19+UR4+0x10a00], R35 ;  /* 0x010a002313007988 */ /* 0x0003e80008000404 */
[----:B------:R4:W-:Y:S04]  /*2e940*/  STS.U16 [R19+UR4+0x18a00], R42 ;  /* 0x018a002a13007988 */ /* 0x0009e80008000404 */
[----:B0-----:R-:W3:Y:S04]  /*2e950*/  LDL.LU R32, [R1+0x778] ;  /* 0x0007780001207983 */ /* 0x001ee80000300800 */
[----:B-1----:R-:W3:Y:S04]  /*2e960*/  LDL.LU R35, [R1+0x774] ;  /* 0x0007740001237983 */ /* 0x002ee80000300800 */
[----:B------:R0:W-:Y:S04]  /*2e970*/  STS.U16 [R19+UR4+0x10e00], R45 ;  /* 0x010e002d13007988 */ /* 0x0001e80008000404 */
[----:B------:R1:W-:Y:S04]  /*2e980*/  STS.U16 [R19+UR4+0x18e00], R44 ;  /* 0x018e002c13007988 */ /* 0x0003e80008000404 */
        /* <DEDUP_REMOVED lines=9> */
[----:B------:R-:W3:Y:S04]  /*2ea20*/  LDL.LU R42, [R1+0x9a0] ;  /* 0x0009a000012a7983 */ /* 0x000ee80000300800 */
[----:B------:R-:W-:Y:S04]  /*2ea30*/  STS.U16 [R19+UR4+0x1a200], R52 ;  /* 0x01a2003413007988 */ /* 0x000fe80008000404 */
[----:B0-----:R-:W3:Y:S04]  /*2ea40*/  LDL.LU R45, [R1+0x99c] ;  /* 0x00099c00012d7983 */ /* 0x001ee80000300800 */
[----:B-1----:R-:W3:Y:S04]  /*2ea50*/  LDL.LU R44, [R1+0x968] ;  /* 0x00096800012c7983 */ /* 0x002ee80000300800 */
[----:B----4-:R-:W4:Y:S04]  /*2ea60*/  LDL.LU R59, [R1+0x964] ;  /* 0x00096400013b7983 */ /* 0x010f280000300800 */
[----:B--2---:R-:W-:Y:S04]  /*2ea70*/  STS.U16 [R19+UR4+0x12600], R55 ;  /* 0x0126003713007988 */ /* 0x004fe80008000404 */
[----:B---3--:R0:W-:Y:S04]  /*2ea80*/  STS.U16 [R19+UR4+0x1a600], R65 ;  /* 0x01a6004113007988 */ /* 0x0081e80008000404 */
[----:B0-----:R-:W2:Y:S04]  /*2ea90*/  LDL.LU R65, [R1+0x930] ;  /* 0x0009300001417983 */ /* 0x001ea80000300800 */
        /* <DEDUP_REMOVED lines=10> */
[----:B------:R-:W3:Y:S04]  /*2eb40*/  LDL.LU R52, [R1+0x830] ;  /* 0x0008300001347983 */ /* 0x000ee80000300800 */
[----:B------:R-:W3:Y:S04]  /*2eb50*/  LDL.LU R55, [R1+0x82c] ;  /* 0x00082c0001377983 */ /* 0x000ee80000300800 */
[----:B------:R1:W-:Y:S04]  /*2eb60*/  STS.U16 [R19+UR4+0x12e00], R32 ;  /* 0x012e002013007988 */ /* 0x0003e80008000404 */
[----:B0-----:R-:W3:Y:S04]  /*2eb70*/  LDL.LU R54, [R1+0x800] ;  /* 0x0008000001367983 */ /* 0x001ee80000300800 */
[----:B------:R0:W-:Y:S04]  /*2eb80*/  STS.U16 [R19+UR4+0x1ae00], R35 ;  /* 0x01ae002313007988 */ /* 0x0001e80008000404 */
        /* <DEDUP_REMOVED lines=11> */
[----:B-1----:R-:W3:Y:S01]  /*2ec40*/  LDL.LU R38, [R1+0x14ac] ;  /* 0x0014ac0001267983 */ /* 0x002ee20000300800 */
[----:B----4-:R-:W-:-:S03]  /*2ec50*/  LOP3.LUT R36, R3, 0x50, RZ, 0x3c, !PT ;  /* 0x0000005003247812 */ /* 0x010fc600078e3cff */
[----:B------:R0:W-:Y:S04]  /*2ec60*/  STS.U16 [R19+UR4+0x1ba00], R41 ;  /* 0x01ba002913007988 */ /* 0x0001e80008000404 */
[----:B------:R1:W-:Y:S04]  /*2ec70*/  STS.U16 [R19+UR4+0x13e00], R40 ;  /* 0x013e002813007988 */ /* 0x0003e80008000404 */
[----:B------:R4:W-:Y:S04]  /*2ec80*/  STS.U16 [R19+UR4+0x1be00], R43 ;  /* 0x01be002b13007988 */ /* 0x0009e80008000404 */
[----:B0-----:R-:W3:Y:S04]  /*2ec90*/  LDL.LU R41, [R1+0x14a8] ;  /* 0x0014a80001297983 */ /* 0x001ee80000300800 */
[----:B-1----:R-:W3:Y:S04]  /*2eca0*/  LDL.LU R40, [R1+0x14a4] ;  /* 0x0014a40001287983 */ /* 0x002ee80000300800 */
[----:B----4-:R-:W4:Y:S04]  /*2ecb0*/  LDL.LU R43, [R1+0x14a0] ;  /* 0x0014a000012b7983 */ /* 0x010f280000300800 */
[----:B------:R-:W-:Y:S04]  /*2ecc0*/  STL [R1+0x12f0], R19 ;  /* 0x0012f01301007387 */ /* 0x000fe80000100800 */
[----:B------:R0:W-:Y:S04]  /*2ecd0*/  STS.U16 [R36+UR4+0x10280], R42 ;  /* 0x0102802a24007988 */ /* 0x0001e80008000404 */
[----:B------:R1:W-:Y:S04]  /*2ece0*/  STS.U16 [R36+UR4+0x18280], R45 ;  /* 0x0182802d24007988 */ /* 0x0003e80008000404 */
[----:B------:R1:W-:Y:S04]  /*2ecf0*/  STS.U16 [R36+UR4+0x10680], R44 ;  /* 0x0106802c24007988 */ /* 0x0003e80008000404 */
[----:B0-----:R-:W3:Y:S04]  /*2ed00*/  LDL.LU R42, [R1+0x149c] ;  /* 0x00149c00012a7983 */ /* 0x001ee80000300800 */
[----:B-1----:R-:W3:Y:S04]  /*2ed10*/  LDL.LU R45, [R1+0x1498] ;  /* 0x00149800012d7983 */ /* 0x002ee80000300800 */
[----:B------:R-:W3:Y:S04]  /*2ed20*/  LDL.LU R44, [R1+0x1494] ;  /* 0x00149400012c7983 */ /* 0x000ee80000300800 */
[----:B------:R0:W-:Y:S04]  /*2ed30*/  STS.U16 [R36+UR4+0x18680], R59 ;  /* 0x0186803b24007988 */ /* 0x0001e80008000404 */
[----:B0-----:R-:W3:Y:S04]  /*2ed40*/  LDL.LU R59, [R1+0x1490] ;  /* 0x00149000013b7983 */ /* 0x001ee80000300800 */
[----:B--2---:R0:W-:Y:S04]  /*2ed50*/  STS.U16 [R36+UR4+0x10a80], R65 ;  /* 0x010a804124007988 */ /* 0x0041e80008000404 */
[----:B0-----:R-:W2:Y:S04]  /*2ed60*/  LDL.LU R65, [R1+0x148c] ;  /* 0x00148c0001417983 */ /* 0x001ea80000300800 */
[----:B--2---:R0:W-:Y:S04]  /*2ed70*/  STS.U16 [R36+UR4+0x18a80], R65 ;  /* 0x018a804124007988 */ /* 0x0041e80008000404 */
[----:B---3--:R1:W-:Y:S04]  /*2ed80*/  STS.U16 [R36+UR4+0x10e80], R56 ;  /* 0x010e803824007988 */ /* 0x0083e80008000404 */
[----:B0-----:R-:W2:Y:S04]  /*2ed90*/  LDL.LU R65, [R1+0x998] ;  /* 0x0009980001417983 */ /* 0x001ea80000300800 */
[----:B-1----:R-:W3:Y:S04]  /*2eda0*/  LDL.LU R56, [R1+0x1488] ;  /* 0x0014880001387983 */ /* 0x002ee80000300800 */
[----:B------:R0:W-:Y:S04]  /*2edb0*/  STS.U16 [R36+UR4+0x18e80], R47 ;  /* 0x018e802f24007988 */ /* 0x0001e80008000404 */
[----:B------:R1:W-:Y:S04]  /*2edc0*/  STS.U16 [R36+UR4+0x11280], R46 ;  /* 0x0112802e24007988 */ /* 0x0003e80008000404 */
[----:B------:R0:W-:Y:S04]  /*2edd0*/  STS.U16 [R36+UR4+0x19280], R49 ;  /* 0x0192803124007988 */ /* 0x0001e80008000404 */
[----:B------:R1:W-:Y:S04]  /*2ede0*/  STS.U16 [R36+UR4+0x11680], R48 ;  /* 0x0116803024007988 */ /* 0x0003e80008000404 */
[----:B------:R1:W-:Y:S04]  /*2edf0*/  STS.U16 [R36+UR4+0x19680], R51 ;  /* 0x0196803324007988 */ /* 0x0003e80008000404 */
[----:B0-----:R-:W2:Y:S04]  /*2ee00*/  LDL.LU R47, [R1+0x1484] ;  /* 0x00148400012f7983 */ /* 0x001ea80000300800 */
[----:B------:R0:W-:Y:S04]  /*2ee10*/  STS.U16 [R36+UR4+0x11a80], R50 ;  /* 0x011a803224007988 */ /* 0x0001e80008000404 */
[----:B-1----:R-:W2:Y:S04]  /*2ee20*/  LDL.LU R46, [R1+0x1480] ;  /* 0x00148000012e7983 */ /* 0x002ea80000300800 */
[----:B------:R1:W-:Y:S04]  /*2ee30*/  STS.U16 [R36+UR4+0x19a80], R53 ;  /* 0x019a803524007988 */ /* 0x0003e80008000404 */
[----:B------:R-:W2:Y:S04]  /*2ee40*/  LDL.LU R49, [R1+0x147c] ;  /* 0x00147c0001317983 */ /* 0x000ea80000300800 */
[----:B------:R0:W-:Y:S04]  /*2ee50*/  STS.U16 [R36+UR4+0x11e80], R52 ;  /* 0x011e803424007988 */ /* 0x0001e80008000404 */
[----:B------:R-:W2:Y:S04]  /*2ee60*/  LDL.LU R48, [R1+0x1478] ;  /* 0x0014780001307983 */ /* 0x000ea80000300800 */
[----:B------:R0:W-:Y:S04]  /*2ee70*/  STS.U16 [R36+UR4+0x19e80], R55 ;  /* 0x019e803724007988 */ /* 0x0001e80008000404 */
[----:B------:R-:W2:Y:S04]  /*2ee80*/  LDL.LU R51, [R1+0x1474] ;  /* 0x0014740001337983 */ /* 0x000ea80000300800 */
[----:B------:R1:W-:Y:S04]  /*2ee90*/  STS.U16 [R36+UR4+0x12280], R54 ;  /* 0x0122803624007988 */ /* 0x0003e80008000404 */
[----:B0-----:R-:W2:Y:S04]  /*2eea0*/  LDL.LU R50, [R1+0x1470] ;  /* 0x0014700001327983 */ /* 0x001ea80000300800 */
[----:B------:R0:W-:Y:S04]  /*2eeb0*/  STS.U16 [R36+UR4+0x1a280], R57 ;  /* 0x01a2803924007988 */ /* 0x0001e80008000404 */
[----:B-1----:R-:W2:Y:S04]  /*2eec0*/  LDL.LU R53, [R1+0x146c] ;  /* 0x00146c0001357983 */ /* 0x002ea80000300800 */
[----:B------:R-:W2:Y:S04]  /*2eed0*/  LDL.LU R52, [R1+0x1468] ;  /* 0x0014680001347983 */ /* 0x000ea80000300800 */
[----:B------:R-:W2:Y:S04]  /*2eee0*/  LDL.LU R55, [R1+0x1464] ;  /* 0x0014640001377983 */ /* 0x000ea80000300800 */
[----:B------:R-:W2:Y:S04]  /*2eef0*/  LDL.LU R54, [R1+0x1460] ;  /* 0x0014600001367983 */ /* 0x000ea80000300800 */
[----:B0-----:R-:W2:Y:S04]  /*2ef00*/  LDL.LU R57, [R1+0x145c] ;  /* 0x00145c0001397983 */ /* 0x001ea80000300800 */
[----:B---3--:R0:W-:Y:S04]  /*2ef10*/  STS.U16 [R36+UR4+0x12680], R56 ;  /* 0x0126803824007988 */ /* 0x0081e80008000404 */
[----:B------:R1:W-:Y:S04]  /*2ef20*/  STS.U16 [R36+UR4+0x1a680], R59 ;  /* 0x01a6803b24007988 */ /* 0x0003e80008000404 */
[----:B------:R3:W-:Y:S04]  /*2ef30*/  STS.U16 [R36+UR4+0x12a80], R58 ;  /* 0x012a803a24007988 */ /* 0x0007e80008000404 */
[----:B------:R1:W-:Y:S04]  /*2ef40*/  STS.U16 [R36+UR4+0x1aa80], R61 ;  /* 0x01aa803d24007988 */ /* 0x0003e80008000404 */
[----:B------:R1:W-:Y:S04]  /*2ef50*/  STS.U16 [R36+UR4+0x12e80], R60 ;  /* 0x012e803c24007988 */ /* 0x0003e80008000404 */
[----:B0-----:R-:W4:Y:S04]  /*2ef60*/  LDL.LU R56, [R1+0x1458] ;  /* 0x0014580001387983 */ /* 0x001f280000300800 */
[----:B------:R0:W-:Y:S04]  /*2ef70*/  STS.U16 [R36+UR4+0x1ae80], R62 ;  /* 0x01ae803e24007988 */ /* 0x0001e80008000404 */
[----:B-1----:R-:W4:Y:S04]  /*2ef80*/  LDL.LU R59, [R1+0x1454] ;  /* 0x00145400013b7983 */ /* 0x002f280000300800 */
[----:B------:R1:W-:Y:S04]  /*2ef90*/  STS.U16 [R36+UR4+0x13280], R0 ;  /* 0x0132800024007988 */ /* 0x0003e80008000404 */
[----:B---3--:R-:W3:Y:S04]  /*2efa0*/  LDL.LU R58, [R1+0x1450] ;  /* 0x00145000013a7983 */ /* 0x008ee80000300800 */
[----:B------:R0:W-:Y:S04]  /*2efb0*/  STS.U16 [R36+UR4+0x1b280], R63 ;  /* 0x01b2803f24007988 */ /* 0x0001e80008000404 */
[----:B------:R-:W3:Y:S04]  /*2efc0*/  LDL.LU R61, [R1+0x144c] ;  /* 0x00144c00013d7983 */ /* 0x000ee80000300800 */
[----:B------:R0:W-:Y:S04]  /*2efd0*/  STS.U16 [R36+UR4+0x13680], R66 ;  /* 0x0136804224007988 */ /* 0x0001e80008000404 */
[----:B------:R-:W3:Y:S04]  /*2efe0*/  LDL.LU R60, [R1+0x1448] ;  /* 0x00144800013c7983 */ /* 0x000ee80000300800 */
[----:B------:R-:W-:Y:S04]  /*2eff0*/  STS.U16 [R36+UR4+0x1b680], R67 ;  /* 0x01b6804324007988 */ /* 0x000fe80008000404 */
[----:B0-----:R-:W3:Y:S04]  /*2f000*/  LDL.LU R62, [R1+0x1444] ;  /* 0x00144400013e7983 */ /* 0x001ee80000300800 */
[----:B------:R-:W-:Y:S04]  /*2f010*/  STS.U16 [R36+UR4+0x13a80], R64 ;  /* 0x013a804024007988 */ /* 0x000fe80008000404 */
[----:B-1----:R-:W3:Y:S04]  /*2f020*/  LDL.LU R0, [R1+0x1440] ;  /* 0x0014400001007983 */ /* 0x002ee80000300800 */
[----:B------:R0:W-:Y:S04]  /*2f030*/  STS.U16 [R36+UR4+0x1ba80], R2 ;  /* 0x01ba800224007988 */ /* 0x0001e80008000404 */
[----:B------:R-:W3:Y:S04]  /*2f040*/  LDL.LU R63, [R1+0x143c] ;  /* 0x00143c00013f7983 */ /* 0x000ee80000300800 */
[----:B------:R-:W3:Y:S01]  /*2f050*/  LDL.LU R66, [R1+0x1438] ;  /* 0x0014380001427983 */ /* 0x000ee20000300800 */
[----:B0-----:R-:W-:-:S03]  /*2f060*/  LOP3.LUT R2, R3, 0x60, RZ, 0x3c, !PT ;  /* 0x0000006003027812 */ /* 0x001fc600078e3cff */
[----:B------:R-:W3:Y:S04]  /*2f070*/  LDL.LU R67, [R1+0x1434] ;  /* 0x0014340001437983 */ /* 0x000ee80000300800 */
[----:B------:R0:W-:Y:S04]  /*2f080*/  STS.U16 [R36+UR4+0x13e80], R93 ;  /* 0x013e805d24007988 */ /* 0x0001e80008000404 */
[----:B------:R-:W3:Y:S04]  /*2f090*/  LDL.LU R64, [R1+0x1430] ;  /* 0x0014300001407983 */ /* 0x000ee80000300800 */
[----:B------:R1:W-:Y:S04]  /*2f0a0*/  STS.U16 [R36+UR4+0x1be80], R92 ;  /* 0x01be805c24007988 */ /* 0x0003e80008000404 */
[----:B0-----:R-:W3:Y:S04]  /*2f0b0*/  LDL R93, [R1+0xba4] ;  /* 0x000ba400015d7983 */ /* 0x001ee80000100800 */
[----:B--2---:R0:W-:Y:S04]  /*2f0c0*/  STS.U16 [R2+UR4+0x10300], R65 ;  /* 0x0103004102007988 */ /* 0x0041e80008000404 */
[----:B-1----:R-:W2:Y:S04]  /*2f0d0*/  LDL R92, [R1+0xba0] ;  /* 0x000ba000015c7983 */ /* 0x002ea80000100800 */
[----:B------:R-:W-:Y:S04]  /*2f0e0*/  STL [R1+0x12f4], R36 ;  /* 0x0012f42401007387 */ /* 0x000fe80000100800 */
[----:B0-----:R-:W2:Y:S04]  /*2f0f0*/  LDL.LU R65, [R1+0x142c] ;  /* 0x00142c0001417983 */ /* 0x001ea80000300800 */
[----:B--2---:R0:W-:Y:S04]  /*2f100*/  STS.U16 [R2+UR4+0x18300], R65 ;  /* 0x0183004102007988 */ /* 0x0041e80008000404 */
[----:B---3--:R1:W-:Y:S04]  /*2f110*/  STS.U16 [R2+UR4+0x10700], R64 ;  /* 0x0107004002007988 */ /* 0x0083e80008000404 */
[----:B------:R2:W-:Y:S04]  /*2f120*/  STS.U16 [R2+UR4+0x18700], R67 ;  /* 0x0187004302007988 */ /* 0x0005e80008000404 */
[----:B0-----:R-:W3:Y:S04]  /*2f130*/  LDL.LU R65, [R1+0x1428] ;  /* 0x0014280001417983 */ /* 0x001ee80000300800 */
[----:B-1----:R-:W3:Y:S04]  /*2f140*/  LDL.LU R64, [R1+0x1424] ;  /* 0x0014240001407983 */ /* 0x002ee80000300800 */
[----:B--2---:R-:W2:Y:S04]  /*2f150*/  LDL.LU R67, [R1+0x1420] ;  /* 0x0014200001437983 */ /* 0x004ea80000300800 */
[----:B------:R0:W-:Y:S04]  /*2f160*/  STS.U16 [R2+UR4+0x10b00], R66 ;  /* 0x010b004202007988 */ /* 0x0001e80008000404 */
[----:B------:R1:W-:Y:S04]  /*2f170*/  STS.U16 [R2+UR4+0x18b00], R63 ;  /* 0x018b003f02007988 */ /* 0x0003e80008000404 */
[----:B0-----:R-:W2:Y:S04]  /*2f180*/  LDL.LU R66, [R1+0x141c] ;  /* 0x00141c0001427983 */ /* 0x001ea80000300800 */
[----:B-1----:R-:W2:Y:S01]  /*2f190*/  LDL.LU R63, [R1+0x1418] ;  /* 0x00141800013f7983 */ /* 0x002ea20000300800 */
[----:B------:R-:W-:-:S04]  /*2f1a0*/  @!P4 LOP3.LUT R93, R93, R92, RZ, 0x3c, !PT ;  /* 0x0000005c5d5dc212 */ /* 0x000fc800078e3cff */
[----:B------:R-:W-:-:S04]  /*2f1b0*/  @!P4 LOP3.LUT R92, R93, R92, RZ, 0x3c, !PT ;  /* 0x0000005c5d5cc212 */ /* 0x000fc800078e3cff */
[----:B------:R-:W-:Y:S02]  /*2f1c0*/  @!P4 LOP3.LUT R93, R93, R92, RZ, 0x3c, !PT ;  /* 0x0000005c5d5dc212 */ /* 0x000fe400078e3cff */
[----:B--2---:R-:W-:-:S06]  /*2f1d0*/  PRMT R63, RZ, 0x7610, R63 ;  /* 0x00007610ff3f7816 */ /* 0x004fcc000000003f */
[----:B------:R-:W2:Y:S04]  /*2f1e0*/  @!P4 LDG.E.U16 R63, desc[UR20][R92.64] ;  /* 0x000000145c3fc981 */ /* 0x000ea8000c1e1500 */
[----:B------:R0:W-:Y:S04]  /*2f1f0*/  STS.U16 [R2+UR4+0x10f00], R0 ;  /* 0x010f000002007988 */ /* 0x0001e80008000404 */
[----:B------:R1:W-:Y:S04]  /*2f200*/  STS.U16 [R2+UR4+0x18f00], R62 ;  /* 0x018f003e02007988 */ /* 0x0003e80008000404 */
[----:B0-----:R-:W3:Y:S04]  /*2f210*/  LDL.LU R0, [R1+0x1414] ;  /* 0x0014140001007983 */ /* 0x001ee80000300800 */
[----:B-1----:R-:W3:Y:S04]  /*2f220*/  LDL.LU R2, [R1+0x1410] ;  /* 0x0014100001027983 */ /* 0x002ee80000300800 */
[----:B------:R-:W3:Y:S04]  /*2f230*/  LDL.LU R62, [R1+0x140c] ;  /* 0x00140c00013e7983 */ /* 0x000ee80000300800 */
[----:B--2---:R0:W-:Y:S04]  /*2f240*/  STL [R1+0x8b0], R63 ;  /* 0x0008b03f01007387 */ /* 0x0041e80000100800 */
[----:B0-----:R-:W2:Y:S04]  /*2f250*/  LDL.LU R63, [R1+0x1408] ;  /* 0x00140800013f7983 */ /* 0x001ea80000300800 */
[----:B------:R-:W2:Y:S04]  /*2f260*/  LDL R92, [R1+0xbe0] ;  /* 0x000be000015c7983 */ /* 0x000ea80000100800 */
[----:B------:R-:W2:Y:S01]  /*2f270*/  LDL R93, [R1+0xbe4] ;  /* 0x000be400015d7983 */ /* 0x000ea20000100800 */
[----:B---3--:R-:W-:-:S02]  /*2f280*/  PRMT R62, RZ, 0x7610, R62 ;  /* 0x00007610ff3e7816 */ /* 0x008fc4000000003e */
[----:B--2---:R-:W-:-:S04]  /*2f290*/  @!P4 LOP3.LUT R93, R93, R92, RZ, 0x3c, !PT ;  /* 0x0000005c5d5dc212 */ /* 0x004fc800078e3cff */
[----:B------:R-:W-:-:S04]  /*2f2a0*/  @!P4 LOP3.LUT R92, R93, R92, RZ, 0x3c, !PT ;  /* 0x0000005c5d5cc212 */ /* 0x000fc800078e3cff */
[----:B------:R-:W-:-:S05]  /*2f2b0*/  @!P4 LOP3.LUT R93, R93, R92, RZ, 0x3c, !PT ;  /* 0x0000005c5d5dc212 */ /* 0x000fca00078e3cff */
[----:B------:R-:W2:Y:S04]  /*2f2c0*/  @!P4 LDG.E.U16 R62, desc[UR20][R92.64] ;  /* 0x000000145c3ec981 */ /* 0x000ea8000c1e1500 */
[----:B--2---:R0:W-:Y:S04]  /*2f2d0*/  STL [R1+0x8ac], R62 ;  /* 0x0008ac3e01007387 */ /* 0x0041e80000100800 */
[----:B0-----:R-:W2:Y:S04]  /*2f2e0*/  LDL.LU R62, [R1+0x1404] ;  /* 0x00140400013e7983 */ /* 0x001ea80000300800 */
[----:B------:R-:W3:Y:S04]  /*2f2f0*/  LDL R92, [R1+0xc20] ;  /* 0x000c2000015c7983 */ /* 0x000ee80000100800 */
[----:B------:R-:W3:Y:S01]  /*2f300*/  LDL R93, [R1+0xc24] ;  /* 0x000c2400015d7983 */ /* 0x000ee20000100800 */
[----:B------:R-:W-:-:S02]  /*2f310*/  PRMT R63, RZ, 0x7610, R63 ;  /* 0x00007610ff3f7816 */ /* 0x000fc4000000003f */
[----:B---3--:R-:W-:-:S04]  /*2f320*/  @!P4 LOP3.LUT R93, R93, R92, RZ, 0x3c, !PT ;  /* 0x0000005c5d5dc212 */ /* 0x008fc800078e3cff */
[----:B------:R-:W-:-:S04]  /*2f330*/  @!P4 LOP3.LUT R92, R93, R92, RZ, 0x3c, !PT ;  /* 0x0000005c5d5cc212 */ /* 0x000fc800078e3cff */
[----:B------:R-:W-:-:S05]  /*2f340*/  @!P4 LOP3.LUT R93, R93, R92, RZ, 0x3c, !PT ;  /* 0x0000005c5d5dc212 */ /* 0x000fca00078e3cff */
[----:B------:R-:W3:Y:S04]  /*2f350*/  @!P4 LDG.E.U16 R63, desc[UR20][R92.64] ;  /* 0x000000145c3fc981 */ /* 0x000ee8000c1e1500 */
[----:B---3--:R0:W-:Y:S04]  /*2f360*/  STL [R1+0x8a8], R63 ;  /* 0x0008a83f01007387 */ /* 0x0081e80000100800 */
[----:B0-----:R-:W3:Y:S04]  /*2f370*/  LDL.LU R63, [R1+0x1400] ;  /* 0x00140000013f7983 */ /* 0x001ee80000300800 */
[----:B------:R-:W3:Y:S04]  /*2f380*/  LDL R92, [R1+0xc60] ;  /* 0x000c6000015c7983 */ /* 0x000ee80000100800 */
[----:B------:R-:W3:Y:S01]  /*2f390*/  LDL R93, [R1+0xc64] ;  /* 0x000c6400015d7983 */ /* 0x000ee20000100800 */
[----:B--2---:R-:W-:-:S02]  /*2f3a0*/  PRMT R62, RZ, 0x7610, R62 ;  /* 0x00007610ff3e7816 */ /* 0x004fc4000000003e */
[----:B---3--:R-:W-:-:S04]  /*2f3b0*/  @!P4 LOP3.LUT R93, R93, R92, RZ, 0x3c, !PT ;  /* 0x0000005c5d5dc212 */ /* 0x008fc800078e3cff */
        /* <DEDUP_REMOVED lines=248> */
[----:B------:R-:W2:Y:S04]  /*30340*/  LDL R92, [R1+0xb70] ;  /* 0x000b7000015c7983 */ /* 0x000ea80000100800 */
[----:B------:R-:W2:Y:S01]  /*30350*/  LDL R93, [R1+0xb74] ;  /* 0x000b7400015d7983 */ /* 0x000ea20000100800 */
[----:B------:R-:W-:-:S02]  /*30360*/  PRMT R87, RZ, 0x7610, R87 ;  /* 0x00007610ff577816 */ /* 0x000fc40000000057 */
[----:B--2---:R-:W-:-:S04]  /*30370*/  @!P4 LOP3.LUT R93, R93, R92, RZ, 0x3c, !PT ;  /* 0x0000005c5d5dc212 */ /* 0x004fc800078e3cff */
[----:B------:R-:W-:-:S04]  /*30380*/  @!P4 LOP3.LUT R92, R93, R92, RZ, 0x3c, !PT ;  /* 0x0000005c5d5cc212 */ /* 0x000fc800078e3cff */
[----:B------:R-:W-:-:S05]  /*30390*/  @!P4 LOP3.LUT R93, R93, R92, RZ, 0x3c, !PT ;  /* 0x0000005c5d5dc212 */ /* 0x000fca00078e3cff */
[----:B------:R0:W2:Y:S04]  /*303a0*/  @!P4 LDG.E.U16 R87, desc[UR20][R92.64] ;  /* 0x000000145c57c981 */ /* 0x0000a8000c1e1500 */
[----:B------:R-:W0:Y:S04]  /*303b0*/  LDL R92, [R1+0xbb0] ;  /* 0x000bb000015c7983 */ /* 0x000e280000100800 */
[----:B------:R-:W0:Y:S01]  /*303c0*/  LDL R93, [R1+0xbb4] ;  /* 0x000bb400015d7983 */ /* 0x000e220000100800 */
[----:B---3--:R-:W-:Y:S02]  /*303d0*/  PRMT R63, RZ, 0x7610, R63 ;  /* 0x00007610ff3f7816 */ /* 0x008fe4000000003f */
[----:B0-----:R-:W-:-:S04]  /*303e0*/  @!P4 LOP3.LUT R93, R93, R92, RZ, 0x3c, !PT ;  /* 0x0000005c5d5dc212 */ /* 0x001fc800078e3cff */
[----:B------:R-:W-:-:S04]  /*303f0*/  @!P4 LOP3.LUT R92, R93, R92, RZ, 0x3c, !PT ;  /* 0x0000005c5d5cc212 */ /* 0x000fc800078e3cff */
[----:B------:R-:W-:-:S05]  /*30400*/  @!P4 LOP3.LUT R93, R93, R92, RZ, 0x3c, !PT ;  /* 0x0000005c5d5dc212 */ /* 0x000fca00078e3cff */
[----:B------:R-:W3:Y:S04]  /*30410*/  @!P4 LDG.E.U16 R63, desc[UR20][R92.64] ;  /* 0x000000145c3fc981 */ /* 0x000ee8000c1e1500 */
[----:B--2---:R0:W-:Y:S04]  /*30420*/  STL [R1+0x131c], R87 ;  /* 0x00131c5701007387 */ /* 0x0041e80000100800 */
[----:B0-----:R-:W2:Y:S04]  /*30430*/  LDL R87, [R1+0xc74] ;  /* 0x000c740001577983 */ /* 0x001ea80000100800 */
        /* <DEDUP_REMOVED lines=8> */
[----:B------:R-:W2:Y:S04]  /*304c0*/  @!P4 LDG.E.U16 R62, desc[UR20][R92.64] ;  /* 0x000000145c3ec981 */ /* 0x000ea8000c1e1500 */
        /* <DEDUP_REMOVED lines=8> */
[----:B------:R-:W2:Y:S01]  /*30550*/  @!P4 LDG.E.U16 R63, desc[UR20][R92.64] ;  /* 0x000000145c3fc981 */ /* 0x000ea2000c1e1500 */
[----:B------:R-:W-:-:S03]  /*30560*/  PRMT R62, RZ, 0x7610, R62 ;  /* 0x00007610ff3e7816 */ /* 0x000fc6000000003e */
[----:B--2---:R0:W-:Y:S04]  /*30570*/  STL [R1+0x828], R63 ;  /* 0x0008283f01007387 */ /* 0x0041e80000100800 */
[----:B0-----:R-:W2:Y:S04]  /*30580*/  LDL.LU R63, [R1+0x1384] ;  /* 0x00138400013f7983 */ /* 0x001ea80000300800 */
[----:B------:R-:W3:Y:S01]  /*30590*/  LDL R93, [R1+0xc70] ;  /* 0x000c7000015d7983 */ /* 0x000ee20000100800 */
[----:B------:R-:W-:-:S03]  /*305a0*/  @!P4 IMAD.MOV.U32 R92, RZ, RZ, R87 ;  /* 0x000000ffff5cc224 */ /* 0x000fc600078e0057 */
[----:B------:R-:W2:Y:S04]  /*305b0*/  LDL R87, [R1+0xdb4] ;  /* 0x000db40001577983 */ /* 0x000ea80000100800 */
[----:B---3--:R-:W3:Y:S04]  /*305c0*/  @!P4 LDG.E.U16 R62, desc[UR20][R92.64] ;  /* 0x000000145c3ec981 */ /* 0x008ee8000c1e1500 */
        /* <DEDUP_REMOVED lines=35> */
[----:B------:R0:W3:Y:S04]  /*30800*/  @!P4 LDG.E.U16 R36, desc[UR20][R92.64] ;  /* 0x000000145c24c981 */ /* 0x0000e8000c1e1500 */
[----:B------:R-:W2:Y:S01]  /*30810*/  LDL R93, [R1+0xdb0] ;  /* 0x000db000015d7983 */ /* 0x000ea20000100800 */
[----:B------:R-:W-:Y:S01]  /*30820*/  PRMT R19, RZ, 0x7610, R19 ;  /* 0x00007610ff137816 */ /* 0x000fe20000000013 */
[----:B0-----:R-:W-:Y:S02]  /*30830*/  @!P4 IMAD.MOV.U32 R92, RZ, RZ, R87 ;  /* 0x000000ffff5cc224 */ /* 0x001fe400078e0057 */
[----:B---3--:R0:W-:Y:S01]  /*30840*/  STL [R1+0x12f8], R36 ;  /* 0x0012f82401007387 */ /* 0x0081e20000100800 */
[----:B------:R-:W-:-:S03]  /*30850*/  PRMT R68, RZ, 0x7610, R68 ;  /* 0x00007610ff447816 */ /* 0x000fc60000000044 */
[----:B------:R-:W3:Y:S04]  /*30860*/  LDL R87, [R1+0xabc] ;  /* 0x000abc0001577983 */ /* 0x000ee80000100800 */
[----:B--2---:R1:W2:Y:S04]  /*30870*/  @!P4 LDG.E.U16 R19, desc[UR20][R92.64] ;  /* 0x000000145c13c981 */ /* 0x0042a8000c1e1500 */
[----:B0-----:R-:W2:Y:S04]  /*30880*/  LDL R36, [R1+0xa3c] ;  /* 0x000a3c0001247983 */ /* 0x001ea80000100800 */
[----:B------:R-:W1:Y:S04]  /*30890*/  LDL R92, [R1+0x9f8] ;  /* 0x0009f800015c7983 */ /* 0x000e680000100800 */
[----:B------:R-:W1:Y:S02]  /*308a0*/  LDL R93, [R1+0x9fc] ;  /* 0x0009fc00015d7983 */ /* 0x000e640000100800 */
[----:B-1----:R-:W-:-:S04]  /*308b0*/  @!P4 LOP3.LUT R93, R93, R92, RZ, 0x3c, !PT ;  /* 0x0000005c5d5dc212 */ /* 0x002fc800078e3cff */
[----:B------:R-:W-:-:S04]  /*308c0*/  @!P4 LOP3.LUT R92, R93, R92, RZ, 0x3c, !PT ;  /* 0x0000005c5d5cc212 */ /* 0x000fc800078e3cff */
[----:B------:R-:W-:Y:S01]  /*308d0*/  @!P4 LOP3.LUT R93, R93, R92, RZ, 0x3c, !PT ;  /* 0x0000005c5d5dc212 */ /* 0x000fe200078e3cff */
[----:B--2---:R0:W-:Y:S04]  /*308e0*/  STL [R1+0x12fc], R19 ;  /* 0x0012fc1301007387 */ /* 0x0041e80000100800 */
[----:B------:R1:W2:Y:S01]  /*308f0*/  @!P4 LDG.E.U16 R68, desc[UR20][R92.64] ;  /* 0x000000145c44c981 */ /* 0x0002a2000c1e1500 */
[----:B------:R-:W-:-:S03]  /*30900*/  PRMT R90, RZ, 0x7610, R90 ;  /* 0x00007610ff5a7816 */ /* 0x000fc6000000005a */
[----:B0-----:R-:W3:Y:S04]  /*30910*/  LDL R19, [R1+0xab8] ;  /* 0x000ab80001137983 */ /* 0x001ee80000100800 */
[----:B------:R-:W3:Y:S01]  /*30920*/  LDL R93, [R1+0xa38] ;  /* 0x000a3800015d7983 */ /* 0x000ee20000100800 */
[----:B-1----:R-:W-:-:S03]  /*30930*/  @!P4 MOV R92, R36 ;  /* 0x00000024005cc202 */ /* 0x002fc60000000f00 */
[----:B--2---:R0:W-:Y:S01]  /*30940*/  STL [R1+0x1300], R68 ;  /* 0x0013004401007387 */ /* 0x0041e20000100800 */
[----:B------:R-:W-:Y:S02]  /*30950*/  PRMT R91, RZ, 0x7610, R91 ;  /* 0x00007610ff5b7816 */ /* 0x000fe4000000005b */
[----:B------:R-:W-:Y:S01]  /*30960*/  PRMT R88, RZ, 0x7610, R88 ;  /* 0x00007610ff587816 */ /* 0x000fe20000000058 */
[----:B------:R-:W2:Y:S04]  /*30970*/  LDL R36, [R1+0xb3c] ;  /* 0x000b3c0001247983 */ /* 0x000ea80000100800 */
[----:B0-----:R-:W2:Y:S04]  /*30980*/  LDL R68, [R1+0xa7c] ;  /* 0x000a7c0001447983 */ /* 0x001ea80000100800 */
[----:B---3--:R2:W3:Y:S04]  /*30990*/  @!P4 LDG.E.U16 R90, desc[UR20][R92.64] ;  /* 0x000000145c5ac981 */ /* 0x0084e8000c1e1500 */
[----:B------:R-:W3:Y:S01]  /*309a0*/  LDL R93, [R1+0xa78] ;  /* 0x000a7800015d7983 */ /* 0x000ee20000100800 */
[----:B--2---:R-:W-:-:S05]  /*309b0*/  @!P4 IMAD.MOV.U32 R92, RZ, RZ, R68 ;  /* 0x000000ffff5cc224 */ /* 0x004fca00078e0044 */
[----:B---3--:R0:W2:Y:S04]  /*309c0*/  @!P4 LDG.E.U16 R91, desc[UR20][R92.64] ;  /* 0x000000145c5bc981 */ /* 0x0080a8000c1e1500 */
[----:B------:R1:W-:Y:S04]  /*309d0*/  STL [R1+0x1304], R90 ;  /* 0x0013045a01007387 */ /* 0x0003e80000100800 */
[----:B------:R-:W3:Y:S01]  /*309e0*/  LDL R68, [R1+0xb78] ;  /* 0x000b780001447983 */ /* 0x000ee20000100800 */
[----:B0-----:R-:W-:Y:S02]  /*309f0*/  @!P4 IMAD.MOV.U32 R92, RZ, RZ, R87 ;  /* 0x000000ffff5cc224 */ /* 0x001fe400078e0057 */
[----:B------:R-:W-:Y:S01]  /*30a00*/  @!P4 IMAD.MOV.U32 R93, RZ, RZ, R19 ;  /* 0x000000ffff5dc224 */ /* 0x000fe200078e0013 */
[----:B-1----:R-:W3:Y:S04]  /*30a10*/  LDL R90, [R1+0xb38] ;  /* 0x000b3800015a7983 */ /* 0x002ee80000100800 */
[----:B------:R0:W3:Y:S04]  /*30a20*/  @!P4 LDG.E.U16 R88, desc[UR20][R92.64] ;  /* 0x000000145c58c981 */ /* 0x0000e8000c1e1500 */
[----:B--2---:R1:W-:Y:S04]  /*30a30*/  STL [R1+0x1308], R91 ;  /* 0x0013085b01007387 */ /* 0x0043e80000100800 */
[----:B------:R-:W0:Y:S04]  /*30a40*/  LDL R92, [R1+0xaf8] ;  /* 0x000af800015c7983 */ /* 0x000e280000100800 */
[----:B------:R-:W0:Y:S04]  /*30a50*/  LDL R93, [R1+0xafc] ;  /* 0x000afc00015d7983 */ /* 0x000e280000100800 */
[----:B-1----:R-:W2:Y:S01]  /*30a60*/  LDL R91, [R1+0x9d4] ;  /* 0x0009d400015b7983 */ /* 0x002ea20000100800 */
[----:B------:R-:W-:-:S02]  /*30a70*/  PRMT R89, RZ, 0x7610, R89 ;  /* 0x00007610ff597816 */ /* 0x000fc40000000059 */
[----:B------:R-:W-:Y:S01]  /*30a80*/  PRMT R86, RZ, 0x7610, R86 ;  /* 0x00007610ff567816 */ /* 0x000fe20000000056 */
[----:B------:R-:W2:Y:S01]  /*30a90*/  LDL R87, [R1+0xbb8] ;  /* 0x000bb80001577983 */ /* 0x000ea20000100800 */
[----:B------:R-:W-:-:S03]  /*30aa0*/  PRMT R84, RZ, 0x7610, R84 ;  /* 0x00007610ff547816 */ /* 0x000fc60000000054 */
[----:B------:R-:W2:Y:S01]  /*30ab0*/  LDL R19, [R1+0xbbc] ;  /* 0x000bbc0001137983 */ /* 0x000ea20000100800 */
[----:B0-----:R-:W-:-:S04]  /*30ac0*/  @!P4 LOP3.LUT R93, R93, R92, RZ, 0x3c, !PT ;  /* 0x0000005c5d5dc212 */ /* 0x001fc800078e3cff */
[----:B------:R-:W-:-:S04]  /*30ad0*/  @!P4 LOP3.LUT R92, R93, R92, RZ, 0x3c, !PT ;  /* 0x0000005c5d5cc212 */ /* 0x000fc800078e3cff */
[----:B------:R-:W-:-:S05]  /*30ae0*/  @!P4 LOP3.LUT R93, R93, R92, RZ, 0x3c, !PT ;  /* 0x0000005c5d5dc212 */ /* 0x000fca00078e3cff */
[----:B------:R0:W4:Y:S02]  /*30af0*/  @!P4 LDG.E.U16 R89, desc[UR20][R92.64] ;  /* 0x000000145c59c981 */ /* 0x000124000c1e1500 */
[----:B0-----:R-:W-:Y:S02]  /*30b00*/  @!P4 IMAD.MOV.U32 R92, RZ, RZ, R36 ;  /* 0x000000ffff5cc224 */ /* 0x001fe400078e0024 */
[----:B---3--:R-:W-:-:S05]  /*30b10*/  @!P4 IMAD.MOV.U32 R93, RZ, RZ, R90 ;  /* 0x000000ffff5dc224 */ /* 0x008fca00078e005a */
[----:B------:R0:W3:Y:S02]  /*30b20*/  @!P4 LDG.E.U16 R86, desc[UR20][R92.64] ;  /* 0x000000145c56c981 */ /* 0x0000e4000c1e1500 */
[----:B0-----:R-:W-:Y:S02]  /*30b30*/  @!P4 IMAD.MOV.U32 R92, RZ, RZ, R68 ;  /* 0x000000ffff5cc224 */ /* 0x001fe400078e0044 */
[----:B--2---:R-:W-:-:S05]  /*30b40*/  @!P4 IMAD.MOV.U32 R93, RZ, RZ, R91 ;  /* 0x000000ffff5dc224 */ /* 0x004fca00078e005b */
[----:B------:R0:W2:Y:S04]  /*30b50*/  @!P4 LDG.E.U16 R84, desc[UR20][R92.64] ;  /* 0x000000145c54c981 */ /* 0x0000a8000c1e1500 */
[----:B------:R-:W-:Y:S01]  /*30b60*/  STL [R1+0x130c], R88 ;  /* 0x00130c5801007387 */ /* 0x000fe20000100800 */
[----:B0-----:R-:W-:Y:S01]  /*30b70*/  @!P4 IMAD.MOV.U32 R93, RZ, RZ, R87 ;  /* 0x000000ffff5dc224 */ /* 0x001fe200078e0057 */
[----:B------:R-:W-:Y:S01]  /*30b80*/  PRMT R85, RZ, 0x7610, R85 ;  /* 0x00007610ff557816 */ /* 0x000fe20000000055 */
[----:B------:R-:W-:-:S05]  /*30b90*/  @!P4 IMAD.MOV.U32 R92, RZ, RZ, R19 ;  /* 0x000000ffff5cc224 */ /* 0x000fca00078e0013 */
[----:B------:R-:W2:Y:S04]  /*30ba0*/  @!P4 LDG.E.U16 R85, desc[UR20][R92.64] ;  /* 0x000000145c55c981 */ /* 0x000ea8000c1e1500 */
[----:B----4-:R0:W-:Y:S04]  /*30bb0*/  STL [R1+0x1310], R89 ;  /* 0x0013105901007387 */ /* 0x0101e80000100800 */
[----:B------:R-:W4:Y:S04]  /*30bc0*/  LDL R90, [R1+0xbf8] ;  /* 0x000bf800015a7983 */ /* 0x000f280000100800 */
[----:B------:R-:W4:Y:S04]  /*30bd0*/  LDL R36, [R1+0xbfc] ;  /* 0x000bfc0001247983 */ /* 0x000f280000100800 */
[----:B---3--:R1:W-:Y:S04]  /*30be0*/  STL [R1+0x1318], R86 ;  /* 0x0013185601007387 */ /* 0x0083e80000100800 */
[----:B0-----:R-:W3:Y:S04]  /*30bf0*/  LDL R89, [R1+0xc38] ;  /* 0x000c380001597983 */ /* 0x001ee80000100800 */
[----:B------:R-:W3:Y:S04]  /*30c00*/  LDL R68, [R1+0xc3c] ;  /* 0x000c3c0001447983 */ /* 0x000ee80000100800 */
[----:B--2---:R-:W-:Y:S04]  /*30c10*/  STL [R1+0x1320], R84 ;  /* 0x0013205401007387 */ /* 0x004fe80000100800 */
[----:B------:R-:W2:Y:S04]  /*30c20*/  LDL R88, [R1+0xc78] ;  /* 0x000c780001587983 */ /* 0x000ea80000100800 */
[----:B------:R-:W2:Y:S04]  /*30c30*/  LDL R87, [R1+0xc7c] ;  /* 0x000c7c0001577983 */ /* 0x000ea80000100800 */
[----:B-1----:R-:W2:Y:S04]  /*30c40*/  LDL R86, [R1+0xcb8] ;  /* 0x000cb80001567983 */ /* 0x002ea80000100800 */
[----:B------:R-:W2:Y:S01]  /*30c50*/  LDL R19, [R1+0xcbc] ;  /* 0x000cbc0001137983 */ /* 0x000ea20000100800 */
[----:B------:R-:W-:-:S02]  /*30c60*/  PRMT R82, RZ, 0x7610, R82 ;  /* 0x00007610ff527816 */ /* 0x000fc40000000052 */
[----:B------:R-:W-:Y:S02]  /*30c70*/  PRMT R83, RZ, 0x7610, R83 ;  /* 0x00007610ff537816 */ /* 0x000fe40000000053 */
[----:B------:R-:W-:Y:S02]  /*30c80*/  PRMT R80, RZ, 0x7610, R80 ;  /* 0x00007610ff507816 */ /* 0x000fe40000000050 */
[----:B------:R-:W-:Y:S01]  /*30c90*/  PRMT R81, RZ, 0x7610, R81 ;  /* 0x00007610ff517816 */ /* 0x000fe20000000051 */
[----:B------:R0:W-:Y:S04]  /*30ca0*/  STL [R1+0x1324], R85 ;  /* 0x0013245501007387 */ /* 0x0001e80000100800 */
[----:B0-----:R-:W2:Y:S01]  /*30cb0*/  LDL R85, [R1+0xcf8] ;  /* 0x000cf80001557983 */ /* 0x001ea20000100800 */
[----:B----4-:R-:W-:-:S02]  /*30cc0*/  @!P4 IMAD.MOV.U32 R93, RZ, RZ, R90 ;  /* 0x000000ffff5dc224 */ /* 0x010fc400078e005a */
[----:B------:R-:W-:Y:S02]  /*30cd0*/  @!P4 IMAD.MOV.U32 R92, RZ, RZ, R36 ;  /* 0x000000ffff5cc224 */ /* 0x000fe400078e0024 */
[----:B------:R-:W4:Y:S04]  /*30ce0*/  LDL R36, [R1+0xcfc] ;  /* 0x000cfc0001247983 */ /* 0x000f280000100800 */
[----:B------:R3:W4:Y:S02]  /*30cf0*/  @!P4 LDG.E.U16 R82, desc[UR20][R92.64] ;  /* 0x000000145c52c981 */ /* 0x000724000c1e1500 */
[----:B---3--:R-:W-:Y:S01]  /*30d00*/  @!P4 MOV R93, R89 ;  /* 0x00000059005dc202 */ /* 0x008fe20000000f00 */
[----:B------:R-:W-:-:S05]  /*30d10*/  @!P4 IMAD.MOV.U32 R92, RZ, RZ, R68 ;  /* 0x000000ffff5cc224 */ /* 0x000fca00078e0044 */
[----:B------:R2:W3:Y:S02]  /*30d20*/  @!P4 LDG.E.U16 R83, desc[UR20][R92.64] ;  /* 0x000000145c53c981 */ /* 0x0004e4000c1e1500 */
[----:B--2---:R-:W-:Y:S02]  /*30d30*/  @!P4 IMAD.MOV.U32 R93, RZ, RZ, R88 ;  /* 0x000000ffff5dc224 */ /* 0x004fe400078e0058 */
[----:B------:R-:W-:-:S05]  /*30d40*/  @!P4 IMAD.MOV.U32 R92, RZ, RZ, R87 ;  /* 0x000000ffff5cc224 */ /* 0x000fca00078e0057 */
[----:B------:R0:W2:Y:S02]  /*30d50*/  @!P4 LDG.E.U16 R80, desc[UR20][R92.64] ;  /* 0x000000145c50c981 */ /* 0x0000a4000c1e1500 */
[----:B0-----:R-:W-:Y:S02]  /*30d60*/  @!P4 IMAD.MOV.U32 R92, RZ, RZ, R19 ;  /* 0x000000ffff5cc224 */ /* 0x001fe400078e0013 */
[----:B------:R-:W-:-:S05]  /*30d70*/  @!P4 IMAD.MOV.U32 R93, RZ, RZ, R86 ;  /* 0x000000ffff5dc224 */ /* 0x000fca00078e0056 */
[----:B------:R0:W2:Y:S01]  /*30d80*/  @!P4 LDG.E.U16 R81, desc[UR20][R92.64] ;  /* 0x000000145c51c981 */ /* 0x0000a2000c1e1500 */
[----:B------:R-:W-:Y:S01]  /*30d90*/  PRMT R78, RZ, 0x7610, R78 ;  /* 0x00007610ff4e7816 */ /* 0x000fe2000000004e */
[----:B0-----:R-:W-:Y:S02]  /*30da0*/  @!P4 IMAD.MOV.U32 R93, RZ, RZ, R85 ;  /* 0x000000ffff5dc224 */ /* 0x001fe400078e0055 */
[----:B----4-:R-:W-:Y:S04]  /*30db0*/  STL [R1+0x1328], R82 ;  /* 0x0013285201007387 */ /* 0x010fe80000100800 */
[----:B------:R-:W4:Y:S04]  /*30dc0*/  LDL R84, [R1+0xd38] ;  /* 0x000d380001547983 */ /* 0x000f280000100800 */
[----:B------:R-:W4:Y:S04]  /*30dd0*/  LDL R68, [R1+0xd3c] ;  /* 0x000d3c0001447983 */ /* 0x000f280000100800 */
[----:B---3--:R0:W-:Y:S01]  /*30de0*/  STL [R1+0x132c], R83 ;  /* 0x00132c5301007387 */ /* 0x0081e20000100800 */
[----:B------:R-:W-:-:S05]  /*30df0*/  @!P4 IMAD.MOV.U32 R92, RZ, RZ, R36 ;  /* 0x000000ffff5cc224 */ /* 0x000fca00078e0024 */
[----:B------:R4:W3:Y:S04]  /*30e00*/  @!P4 LDG.E.U16 R78, desc[UR20][R92.64] ;  /* 0x000000145c4ec981 */ /* 0x0008e8000c1e1500 */
[----:B--2---:R1:W-:Y:S04]  /*30e10*/  STL [R1+0x1330], R80 ;  /* 0x0013305001007387 */ /* 0x0043e80000100800 */
[----:B0-----:R-:W2:Y:S04]  /*30e20*/  LDL R83, [R1+0xd78] ;  /* 0x000d780001537983 */ /* 0x001ea80000100800 */
[----:B------:R-:W3:Y:S04]  /*30e30*/  LDL R19, [R1+0xd7c] ;  /* 0x000d7c0001137983 */ /* 0x000ee80000100800 */
[----:B------:R0:W-:Y:S04]  /*30e40*/  STL [R1+0x1334], R81 ;  /* 0x0013345101007387 */ /* 0x0001e80000100800 */
[----:B------:R-:W3:Y:S04]  /*30e50*/  LDL R82, [R1+0xdb8] ;  /* 0x000db80001527983 */ /* 0x000ee80000100800 */
[----:B------:R-:W3:Y:S01]  /*30e60*/  LDL R36, [R1+0xdbc] ;  /* 0x000dbc0001247983 */ /* 0x000ee20000100800 */
[----:B------:R-:W-:-:S02]  /*30e70*/  PRMT R79, RZ, 0x7610, R79 ;  /* 0x00007610ff4f7816 */ /* 0x000fc4000000004f */
[----:B------:R-:W-:Y:S02]  /*30e80*/  PRMT R76, RZ, 0x7610, R76 ;  /* 0x00007610ff4c7816 */ /* 0x000fe4000000004c */
[----:B------:R-:W-:Y:S01]  /*30e90*/  PRMT R77, RZ, 0x7610, R77 ;  /* 0x00007610ff4d7816 */ /* 0x000fe2000000004d */
[----:B----4-:R-:W-:Y:S02]  /*30ea0*/  @!P4 IMAD.MOV.U32 R93, RZ, RZ, R84 ;  /* 0x000000ffff5dc224 */ /* 0x010fe400078e0054 */
[----:B------:R-:W-:-:S05]  /*30eb0*/  @!P4 IMAD.MOV.U32 R92, RZ, RZ, R68 ;  /* 0x000000ffff5cc224 */ /* 0x000fca00078e0044 */
[----:B------:R2:W4:Y:S02]  /*30ec0*/  @!P4 LDG.E.U16 R79, desc[UR20][R92.64] ;  /* 0x000000145c4fc981 */ /* 0x000524000c1e1500 */
[----:B--2---:R-:W-:Y:S02]  /*30ed0*/  @!P4 IMAD.MOV.U32 R93, RZ, RZ, R83 ;  /* 0x000000ffff5dc224 */ /* 0x004fe400078e0053 */
[----:B---3--:R-:W-:-:S05]  /*30ee0*/  @!P4 IMAD.MOV.U32 R92, RZ, RZ, R19 ;  /* 0x000000ffff5cc224 */ /* 0x008fca00078e0013 */
[----:B------:R2:W3:Y:S04]  /*30ef0*/  @!P4 LDG.E.U16 R76, desc[UR20][R92.64] ;  /* 0x000000145c4cc981 */ /* 0x0004e8000c1e1500 */
[----:B------:R-:W-:Y:S04]  /*30f00*/  STL [R1+0x1338], R78 ;  /* 0x0013384e01007387 */ /* 0x000fe80000100800 */
[----:B-1----:R-:W3:Y:S01]  /*30f10*/  LDL R80, [R1+0xa04] ;  /* 0x000a040001507983 */ /* 0x002ee20000100800 */
[----:B--2---:R-:W-:Y:S02]  /*30f20*/  @!P4 IMAD.MOV.U32 R93, RZ, RZ, R82 ;  /* 0x000000ffff5dc224 */ /* 0x004fe400078e0052 */
[----:B------:R-:W-:Y:S01]  /*30f30*/  @!P4 IMAD.MOV.U32 R92, RZ, RZ, R36 ;  /* 0x000000ffff5cc224 */ /* 0x000fe200078e0024 */
[----:B0-----:R-:W2:Y:S04]  /*30f40*/  LDL R81, [R1+0xa00] ;  /* 0x000a000001517983 */ /* 0x001ea80000100800 */
[----:B------:R0:W2:Y:S04]  /*30f50*/  @!P4 LDG.E.U16 R77, desc[UR20][R92.64] ;  /* 0x000000145c4dc981 */ /* 0x0000a8000c1e1500 */
[----:B------:R-:W2:Y:S04]  /*30f60*/  LDL R68, [R1+0xa44] ;  /* 0x000a440001447983 */ /* 0x000ea80000100800 */
[----:B----4-:R1:W-:Y:S04]  /*30f70*/  STL [R1+0x133c], R79 ;  /* 0x00133c4f01007387 */ /* 0x0103e80000100800 */
[----:B------:R-:W4:Y:S04]  /*30f80*/  LDL R19, [R1+0xa84] ;  /* 0x000a840001137983 */ /* 0x000f280000100800 */
[----:B-1----:R-:W4:Y:S04]  /*30f90*/  LDL R79, [R1+0xa40] ;  /* 0x000a4000014f7983 */ /* 0x002f280000100800 */
[----:B---3--:R1:W-:Y:S04]  /*30fa0*/  STL [R1+0x1340], R76 ;  /* 0x0013404c01007387 */ /* 0x0083e80000100800 */
[----:B------:R-:W3:Y:S04]  /*30fb0*/  LDL R36, [R1+0xa80] ;  /* 0x000a800001247983 */ /* 0x000ee80000100800 */
[----:B------:R-:W3:Y:S01]  /*30fc0*/  LDL R78, [R1+0xac4] ;  /* 0x000ac400014e7983 */ /* 0x000ee20000100800 */
[----:B0-----:R-:W-:-:S03]  /*30fd0*/  @!P4 MOV R92, R80 ;  /* 0x00000050005cc202 */ /* 0x001fc60000000f00 */
[----:B--2---:R0:W-:Y:S04]  /*30fe0*/  STL [R1+0x1344], R77 ;  /* 0x0013444d01007387 */ /* 0x0041e80000100800 */
[----:B------:R-:W2:Y:S01]  /*30ff0*/  LDL R80, [R1+0xac0] ;  /* 0x000ac00001507983 */ /* 0x000ea20000100800 */
[----:B------:R-:W-:Y:S01]  /*31000*/  PRMT R74, RZ, 0x7610, R74 ;  /* 0x00007610ff4a7816 */ /* 0x000fe2000000004a */
[----:B------:R-:W-:Y:S02]  /*31010*/  @!P4 IMAD.MOV.U32 R93, RZ, RZ, R81 ;  /* 0x000000ffff5dc224 */ /* 0x000fe400078e0051 */
[----:B-1----:R-:W2:Y:S04]  /*31020*/  LDL R76, [R1+0xb04] ;  /* 0x000b0400014c7983 */ /* 0x002ea80000100800 */
[----:B0-----:R-:W2:Y:S04]  /*31030*/  LDL R77, [R1+0xb00] ;  /* 0x000b0000014d7983 */ /* 0x001ea80000100800 */
[----:B------:R0:W2:Y:S01]  /*31040*/  @!P4 LDG.E.U16 R74, desc[UR20][R92.64] ;  /* 0x000000145c4ac981 */ /* 0x0000a2000c1e1500 */
[----:B------:R-:W-:-:S02]  /*31050*/  PRMT R75, RZ, 0x7610, R75 ;  /* 0x00007610ff4b7816 */ /* 0x000fc4000000004b */
[----:B------:R-:W-:Y:S01]  /*31060*/  PRMT R72, RZ, 0x7610, R72 ;  /* 0x00007610ff487816 */ /* 0x000fe20000000048 */
[----:B0-----:R-:W-:Y:S01]  /*31070*/  @!P4 IMAD.MOV.U32 R92, RZ, RZ, R68 ;  /* 0x000000ffff5cc224 */ /* 0x001fe200078e0044 */
[----:B------:R-:W-:Y:S01]  /*31080*/  PRMT R73, RZ, 0x7610, R73 ;  /* 0x00007610ff497816 */ /* 0x000fe20000000049 */
[----:B----4-:R-:W-:-:S05]  /*31090*/  @!P4 IMAD.MOV.U32 R93, RZ, RZ, R79 ;  /* 0x000000ffff5dc224 */ /* 0x010fca00078e004f */
[----:B------:R0:W4:Y:S02]  /*310a0*/  @!P4 LDG.E.U16 R75, desc[UR20][R92.64] ;  /* 0x000000145c4bc981 */ /* 0x000124000c1e1500 */
[----:B0-----:R-:W-:Y:S02]  /*310b0*/  @!P4 IMAD.MOV.U32 R92, RZ, RZ, R19 ;  /* 0x000000ffff5cc224 */ /* 0x001fe400078e0013 */
[----:B---3--:R-:W-:-:S05]  /*310c0*/  @!P4 IMAD.MOV.U32 R93, RZ, RZ, R36 ;  /* 0x000000ffff5dc224 */ /* 0x008fca00078e0024 */
[----:B------:R0:W3:Y:S02]  /*310d0*/  @!P4 LDG.E.U16 R72, desc[UR20][R92.64] ;  /* 0x000000145c48c981 */ /* 0x0000e4000c1e1500 */
[----:B0-----:R-:W-:Y:S02]  /*310e0*/  @!P4 IMAD.MOV.U32 R92, RZ, RZ, R78 ;  /* 0x000000ffff5cc224 */ /* 0x001fe400078e004e */
[----:B--2---:R-:W-:-:S05]  /*310f0*/  @!P4 IMAD.MOV.U32 R93, RZ, RZ, R80 ;  /* 0x000000ffff5dc224 */ /* 0x004fca00078e0050 */
[----:B------:R0:W2:Y:S01]  /*31100*/  @!P4 LDG.E.U16 R73, desc[UR20][R92.64] ;  /* 0x000000145c49c981 */ /* 0x0000a2000c1e1500 */
[----:B------:R-:W-:Y:S01]  /*31110*/  PRMT R70, RZ, 0x7610, R70 ;  /* 0x00007610ff467816 */ /* 0x000fe20000000046 */
[----:B0-----:R-:W-:Y:S02]  /*31120*/  @!P4 IMAD.MOV.U32 R92, RZ, RZ, R76 ;  /* 0x000000ffff5cc224 */ /* 0x001fe400078e004c */
[----:B------:R-:W-:Y:S01]  /*31130*/  @!P4 IMAD.MOV.U32 R93, RZ, RZ, R77 ;  /* 0x000000ffff5dc224 */ /* 0x000fe200078e004d */
[----:B------:R-:W-:Y:S04]  /*31140*/  STL [R1+0x1348], R74 ;  /* 0x0013484a01007387 */ /* 0x000fe80000100800 */
[----:B------:R-:W2:Y:S04]  /*31150*/  LDL R68, [R1+0xb44] ;  /* 0x000b440001447983 */ /* 0x000ea80000100800 */
[----:B------:R0:W2:Y:S04]  /*31160*/  @!P4 LDG.E.U16 R70, desc[UR20][R92.64] ;  /* 0x000000145c46c981 */ /* 0x0000a8000c1e1500 */
[----:B------:R-:W2:Y:S04]  /*31170*/  LDL R79, [R1+0xb40] ;  /* 0x000b4000014f7983 */ /* 0x000ea80000100800 */
[----:B----4-:R1:W-:Y:S04]  /*31180*/  STL [R1+0x134c], R75 ;  /* 0x00134c4b01007387 */ /* 0x0103e80000100800 */
[----:B------:R-:W4:Y:S04]  /*31190*/  LDL R36, [R1+0x9d8] ;  /* 0x0009d80001247983 */ /* 0x000f280000100800 */
[----:B------:R-:W4:Y:S04]  /*311a0*/  LDL R19, [R1+0xb7c] ;  /* 0x000b7c0001137983 */ /* 0x000f280000100800 */
[----:B---3--:R-:W-:Y:S04]  /*311b0*/  STL [R1+0x1350], R72 ;  /* 0x0013504801007387 */ /* 0x008fe80000100800 */
[----:B-1----:R-:W3:Y:S04]  /*311c0*/  LDL R75, [R1+0xbc0] ;  /* 0x000bc000014b7983 */ /* 0x002ee80000100800 */
[----:B------:R-:W3:Y:S04]  /*311d0*/  LDL R74, [R1+0xbc4] ;  /* 0x000bc400014a7983 */ /* 0x000ee80000100800 */
[----:B--2---:R1:W-:Y:S04]  /*311e0*/  STL [R1+0x1354], R73 ;  /* 0x0013544901007387 */ /* 0x0043e80000100800 */
[----:B------:R-:W2:Y:S04]  /*311f0*/  LDL R78, [R1+0xc00] ;  /* 0x000c0000014e7983 */ /* 0x000ea80000100800 */
[----:B------:R-:W2:Y:S04]  /*31200*/  LDL R77, [R1+0xc04] ;  /* 0x000c0400014d7983 */ /* 0x000ea80000100800 */
[----:B------:R-:W2:Y:S04]  /*31210*/  LDL R76, [R1+0xc40] ;  /* 0x000c4000014c7983 */ /* 0x000ea80000100800 */
[----:B-1----:R-:W2:Y:S01]  /*31220*/  LDL R73, [R1+0xc44] ;  /* 0x000c440001497983 */ /* 0x002ea20000100800 */
[----:B0-----:R-:W-:-:S03]  /*31230*/  @!P4 IMAD.MOV.U32 R92, RZ, RZ, R68 ;  /* 0x000000ffff5cc224 */ /* 0x001fc600078e0044 */
[----:B------:R-:W-:Y:S04]  /*31240*/  STL [R1+0x1358], R70 ;  /* 0x0013584601007387 */ /* 0x000fe80000100800 */
[----:B------:R-:W2:Y:S04]  /*31250*/  LDL R72, [R1+0xc80] ;  /* 0x000c800001487983 */ /* 0x000ea80000100800 */
[----:B------:R-:W2:Y:S01]  /*31260*/  LDL R68, [R1+0xc84] ;  /* 0x000c840001447983 */ /* 0x000ea20000100800 */
[----:B------:R-:W-:Y:S01]  /*31270*/  PRMT R71, RZ, 0x7610, R71 ;  /* 0x00007610ff477816 */ /* 0x000fe20000000047 */
[----:B------:R-:W-:Y:S01]  /*31280*/  @!P4 IMAD.MOV.U32 R93, RZ, RZ, R79 ;  /* 0x000000ffff5dc224 */ /* 0x000fe200078e004f */
[----:B------:R-:W-:-:S04]  /*31290*/  PRMT R69, RZ, 0x7610, R69 ;  /* 0x00007610ff457816 */ /* 0x000fc80000000045 */
[----:B------:R4:W2:Y:S01]  /*312a0*/  @!P4 LDG.E.U16 R71, desc[UR20][R92.64] ;  /* 0x000000145c47c981 */ /* 0x0008a2000c1e1500 */
[----:B------:R-:W-:Y:S02]  /*312b0*/  PRMT R4, RZ, 0x7610, R4 ;  /* 0x00007610ff047816 */ /* 0x000fe40000000004 */
[----:B------:R-:W-:Y:S02]  /*312c0*/  PRMT R5, RZ, 0x7610, R5 ;  /* 0x00007610ff057816 */ /* 0x000fe40000000005 */
[----:B----4-:R-:W-:Y:S01]  /*312d0*/  @!P4 MOV R93, R36 ;  /* 0x00000024005dc202 */ /* 0x010fe20000000f00 */
[----:B------:R-:W-:-:S05]  /*312e0*/  @!P4 IMAD.MOV.U32 R92, RZ, RZ, R19 ;  /* 0x000000ffff5cc224 */ /* 0x000fca00078e0013 */
[----:B------:R3:W4:Y:S02]  /*312f0*/  @!P4 LDG.E.U16 R69, desc[UR20][R92.64] ;  /* 0x000000145c45c981 */ /* 0x000724000c1e1500 */
[----:B---3--:R-:W-:Y:S02]  /*31300*/  @!P4 IMAD.MOV.U32 R93, RZ, RZ, R75 ;  /* 0x000000ffff5dc224 */ /* 0x008fe400078e004b */
[----:B------:R-:W-:-:S05]  /*31310*/  @!P4 IMAD.MOV.U32 R92, RZ, RZ, R74 ;  /* 0x000000ffff5cc224 */ /* 0x000fca00078e004a */
[----:B------:R2:W3:Y:S02]  /*31320*/  @!P4 LDG.E.U16 R4, desc[UR20][R92.64] ;  /* 0x000000145c04c981 */ /* 0x0004e4000c1e1500 */
[----:B--2---:R-:W-:Y:S02]  /*31330*/  @!P4 IMAD.MOV.U32 R93, RZ, RZ, R78 ;  /* 0x000000ffff5dc224 */ /* 0x004fe400078e004e */
[----:B------:R-:W-:-:S05]  /*31340*/  @!P4 IMAD.MOV.U32 R92, RZ, RZ, R77 ;  /* 0x000000ffff5cc224 */ /* 0x000fca00078e004d */
[----:B------:R0:W2:Y:S01]  /*31350*/  @!P4 LDG.E.U16 R5, desc[UR20][R92.64] ;  /* 0x000000145c05c981 */ /* 0x0000a2000c1e1500 */
[----:B------:R-:W-:Y:S02]  /*31360*/  PRMT R6, RZ, 0x7610, R6 ;  /* 0x00007610ff067816 */ /* 0x000fe40000000006 */
[----:B------:R-:W-:Y:S01]  /*31370*/  PRMT R7, RZ, 0x7610, R7 ;  /* 0x00007610ff077816 */ /* 0x000fe20000000007 */
[----:B0-----:R-:W-:Y:S02]  /*31380*/  @!P4 IMAD.MOV.U32 R92, RZ, RZ, R73 ;  /* 0x000000ffff5cc224 */ /* 0x001fe400078e0049 */
[----:B------:R-:W-:-:S05]  /*31390*/  @!P4 IMAD.MOV.U32 R93, RZ, RZ, R76 ;  /* 0x000000ffff5dc224 */ /* 0x000fca00078e004c */
[----:B------:R0:W2:Y:S02]  /*313a0*/  @!P4 LDG.E.U16 R6, desc[UR20][R92.64] ;  /* 0x000000145c06c981 */ /* 0x0000a4000c1e1500 */
[----:B0-----:R-:W-:Y:S02]  /*313b0*/  @!P4 IMAD.MOV.U32 R92, RZ, RZ, R68 ;  /* 0x000000ffff5cc224 */ /* 0x001fe400078e0044 */
[----:B------:R-:W-:-:S05]  /*313c0*/  @!P4 IMAD.MOV.U32 R93, RZ, RZ, R72 ;  /* 0x000000ffff5dc224 */ /* 0x000fca00078e0048 */
[----:B------:R-:W2:Y:S04]  /*313d0*/  @!P4 LDG.E.U16 R7, desc[UR20][R92.64] ;  /* 0x000000145c07c981 */ /* 0x000ea8000c1e1500 */
[----:B------:R0:W-:Y:S04]  /*313e0*/  STL [R1+0x135c], R71 ;  /* 0x00135c4701007387 */ /* 0x0001e80000100800 */
[----:B------:R-:W2:Y:S04]  /*313f0*/  LDL R36, [R1+0xcc0] ;  /* 0x000cc00001247983 */ /* 0x000ea80000100800 */
[----:B------:R-:W2:Y:S04]  /*31400*/  LDL R19, [R1+0xcc4] ;  /* 0x000cc40001137983 */ /* 0x000ea80000100800 */
[----:B----4-:R-:W-:Y:S04]  /*31410*/  STL [R1+0x1360], R69 ;  /* 0x0013604501007387 */ /* 0x010fe80000100800 */
[----:B------:R-:W4:Y:S04]  /*31420*/  LDL R75, [R1+0xd00] ;  /* 0x000d0000014b7983 */ /* 0x000f280000100800 */
[----:B------:R-:W4:Y:S04]  /*31430*/  LDL R74, [R1+0xd04] ;  /* 0x000d0400014a7983 */ /* 0x000f280000100800 */
[----:B---3--:R1:W-:Y:S04]  /*31440*/  STL [R1+0x1364], R4 ;  /* 0x0013640401007387 */ /* 0x0083e80000100800 */
[----:B0-----:R-:W3:Y:S04]  /*31450*/  LDL R71, [R1+0xd40] ;  /* 0x000d400001477983 */ /* 0x001ee80000100800 */
[----:B-1----:R-:W3:Y:S04]  /*31460*/  LDL R4, [R1+0xd44] ;  /* 0x000d440001047983 */ /* 0x002ee80000100800 */
[----:B--2---:R0:W-:Y:S04]  /*31470*/  STL [R1+0x1368], R5 ;  /* 0x0013680501007387 */ /* 0x0041e80000100800 */
[----:B------:R-:W2:Y:S04]  /*31480*/  LDL R70, [R1+0xd80] ;  /* 0x000d800001467983 */ /* 0x000ea80000100800 */
[----:B0-----:R-:W2:Y:S04]  /*31490*/  LDL R5, [R1+0xd84] ;  /* 0x000d840001057983 */ /* 0x001ea80000100800 */
[----:B------:R-:W-:Y:S04]  /*314a0*/  STL [R1+0x136c], R6 ;  /* 0x00136c0601007387 */ /* 0x000fe80000100800 */
[----:B------:R-:W2:Y:S04]  /*314b0*/  LDL R69, [R1+0xdc0] ;  /* 0x000dc00001457983 */ /* 0x000ea80000100800 */
[----:B------:R-:W2:Y:S01]  /*314c0*/  LDL R68, [R1+0xdc4] ;  /* 0x000dc40001447983 */ /* 0x000ea20000100800 */
[----:B------:R-:W-:-:S03]  /*314d0*/  PRMT R8, RZ, 0x7610, R8 ;  /* 0x00007610ff087816 */ /* 0x000fc60000000008 */
[----:B------:R0:W-:Y:S04]  /*314e0*/  STL [R1+0x1370], R7 ;  /* 0x0013700701007387 */ /* 0x0001e80000100800 */
[----:B------:R-:W2:Y:S04]  /*314f0*/  LDL R73, [R1+0xa08] ;  /* 0x000a080001497983 */ /* 0x000ea80000100800 */
[----:B------:R-:W2:Y:S01]  /*31500*/  LDL R72, [R1+0xa0c] ;  /* 0x000a0c0001487983 */ /* 0x000ea20000100800 */
[----:B------:R-:W-:Y:S02]  /*31510*/  @!P4 IMAD.MOV.U32 R93, RZ, RZ, R36 ;  /* 0x000000ffff5dc224 */ /* 0x000fe400078e0024 */
[----:B------:R-:W-:Y:S01]  /*31520*/  @!P4 IMAD.MOV.U32 R92, RZ, RZ, R19 ;  /* 0x000000ffff5cc224 */ /* 0x000fe200078e0013 */
[----:B------:R-:W2:Y:S04]  /*31530*/  LDL R36, [R1+0xa48] ;  /* 0x000a480001247983 */ /* 0x000ea80000100800 */
[----:B------:R-:W2:Y:S01]  /*31540*/  LDL R19, [R1+0xa4c] ;  /* 0x000a4c0001137983 */ /* 0x000ea20000100800 */
[----:B------:R-:W-:-:S03]  /*31550*/  PRMT R9, RZ, 0x7610, R9 ;  /* 0x00007610ff097816 */ /* 0x000fc60000000009 */
[----:B------:R4:W2:Y:S04]  /*31560*/  @!P4 LDG.E.U16 R8, desc[UR20][R92.64] ;  /* 0x000000145c08c981 */ /* 0x0008a8000c1e1500 */
[----:B0-----:R-:W2:Y:S04]  /*31570*/  LDL R7, [R1+0xa88] ;  /* 0x000a880001077983 */ /* 0x001ea80000100800 */
[----:B------:R-:W2:Y:S01]  /*31580*/  LDL R6, [R1+0xa8c] ;  /* 0x000a8c0001067983 */ /* 0x000ea20000100800 */
[----:B------:R-:W-:Y:S02]  /*31590*/  PRMT R10, RZ, 0x7610, R10 ;  /* 0x00007610ff0a7816 */ /* 0x000fe4000000000a */
[----:B------:R-:W-:Y:S01]  /*315a0*/  PRMT R11, RZ, 0x7610, R11 ;  /* 0x00007610ff0b7816 */ /* 0x000fe2000000000b */
[----:B------:R-:W2:Y:S01]  /*315b0*/  LDL R77, [R1+0xa20] ;  /* 0x000a2000014d7983 */ /* 0x000ea20000100800 */
[----:B------:R-:W-:-:S02]  /*315c0*/  PRMT R12, RZ, 0x7610, R12 ;  /* 0x00007610ff0c7816 */ /* 0x000fc4000000000c */
[----:B------:R-:W-:Y:S01]  /*315d0*/  PRMT R13, RZ, 0x7610, R13 ;  /* 0x00007610ff0d7816 */ /* 0x000fe2000000000d */
[----:B------:R-:W2:Y:S01]  /*315e0*/  LDL R76, [R1+0xa24] ;  /* 0x000a2400014c7983 */ /* 0x000ea20000100800 */
[----:B----4-:R-:W-:Y:S01]  /*315f0*/  @!P4 IMAD.MOV.U32 R93, RZ, RZ, R75 ;  /* 0x000000ffff5dc224 */ /* 0x010fe200078e004b */
[----:B------:R-:W-:Y:S02]  /*31600*/  PRMT R14, RZ, 0x7610, R14 ;  /* 0x00007610ff0e7816 */ /* 0x000fe4000000000e */
[----:B------:R-:W4:Y:S01]  /*31610*/  LDL R75, [R1+0xa60] ;  /* 0x000a6000014b7983 */ /* 0x000f220000100800 */
[----:B------:R-:W-:Y:S01]  /*31620*/  @!P4 IMAD.MOV.U32 R92, RZ, RZ, R74 ;  /* 0x000000ffff5cc224 */ /* 0x000fe200078e004a */
[----:B------:R-:W-:Y:S02]  /*31630*/  PRMT R15, RZ, 0x7610, R15 ;  /* 0x00007610ff0f7816 */ /* 0x000fe4000000000f */
[----:B------:R-:W4:Y:S04]  /*31640*/  LDL R74, [R1+0xa64] ;  /* 0x000a6400014a7983 */ /* 0x000f280000100800 */
[----:B------:R3:W4:Y:S02]  /*31650*/  @!P4 LDG.E.U16 R9, desc[UR20][R92.64] ;  /* 0x000000145c09c981 */ /* 0x000724000c1e1500 */
[----:B---3--:R-:W-:-:S02]  /*31660*/  @!P4 IMAD.MOV.U32 R93, RZ, RZ, R71 ;  /* 0x000000ffff5dc224 */ /* 0x008fc400078e0047 */
[----:B------:R-:W3:Y:S01]  /*31670*/  LDL R71, [R1+0xac8] ;  /* 0x000ac80001477983 */ /* 0x000ee20000100800 */
[----:B------:R-:W-:-:S03]  /*31680*/  @!P4 MOV R92, R4 ;  /* 0x00000004005cc202 */ /* 0x000fc60000000f00 */
[----:B------:R-:W4:Y:S04]  /*31690*/  LDL R4, [R1+0xacc] ;  /* 0x000acc0001047983 */ /* 0x000f280000100800 */
[----:B------:R2:W4:Y:S02]  /*316a0*/  @!P4 LDG.E.U16 R10, desc[UR20][R92.64] ;  /* 0x000000145c0ac981 */ /* 0x000524000c1e1500 */
[----:B--2---:R-:W-:Y:S02]  /*316b0*/  @!P4 IMAD.MOV.U32 R92, RZ, RZ, R5 ;  /* 0x000000ffff5cc224 */ /* 0x004fe400078e0005 */
[----:B------:R-:W2:Y:S01]  /*316c0*/  LDL R5, [R1+0xb0c] ;  /* 0x000b0c0001057983 */ /* 0x000ea20000100800 */
[----:B------:R-:W-:-:S03]  /*316d0*/  @!P4 IMAD.MOV.U32 R93, RZ, RZ, R70 ;  /* 0x000000ffff5dc224 */ /* 0x000fc600078e0046 */
[----:B------:R-:W2:Y:S04]  /*316e0*/  LDL R70, [R1+0xb08] ;  /* 0x000b080001467983 */ /* 0x000ea80000100800 */
[----:B------:R0:W2:Y:S02]  /*316f0*/  @!P4 LDG.E.U16 R11, desc[UR20][R92.64] ;  /* 0x000000145c0bc981 */ /* 0x0000a4000c1e1500 */
[----:B0-----:R-:W-:Y:S02]  /*31700*/  @!P4 IMAD.MOV.U32 R92, RZ, RZ, R68 ;  /* 0x000000ffff5cc224 */ /* 0x001fe400078e0044 */
[----:B------:R-:W-:Y:S01]  /*31710*/  @!P4 IMAD.MOV.U32 R93, RZ, RZ, R69 ;  /* 0x000000ffff5dc224 */ /* 0x000fe200078e0045 */
[----:B------:R-:W2:Y:S04]  /*31720*/  LDL R68, [R1+0xb4c] ;  /* 0x000b4c0001447983 */ /* 0x000ea80000100800 */
[----:B------:R0:W2:Y:S04]  /*31730*/  @!P4 LDG.E.U16 R12, desc[UR20][R92.64] ;  /* 0x000000145c0cc981 */ /* 0x0000a8000c1e1500 */
[----:B------:R-:W2:Y:S01]  /*31740*/  LDL R69, [R1+0xb48] ;  /* 0x000b480001457983 */ /* 0x000ea20000100800 */
[----:B0-----:R-:W-:-:S02]  /*31750*/  @!P4 IMAD.MOV.U32 R92, RZ, RZ, R72 ;  /* 0x000000ffff5cc224 */ /* 0x001fc400078e0048 */
[----:B------:R-:W-:Y:S01]  /*31760*/  @!P4 IMAD.MOV.U32 R93, RZ, RZ, R73 ;  /* 0x000000ffff5dc224 */ /* 0x000fe200078e0049 */
[----:B------:R-:W-:Y:S01]  /*31770*/  PRMT R16, RZ, 0x7610, R16 ;  /* 0x00007610ff107816 */ /* 0x000fe20000000010 */
[----:B------:R-:W2:Y:S04]  /*31780*/  LDL R73, [R1+0xc88] ;  /* 0x000c880001497983 */ /* 0x000ea80000100800 */
[----:B------:R0:W2:Y:S01]  /*31790*/  @!P4 LDG.E.U16 R13, desc[UR20][R92.64] ;  /* 0x000000145c0dc981 */ /* 0x0000a2000c1e1500 */
[----:B------:R-:W-:-:S03]  /*317a0*/  PRMT R17, RZ, 0x7610, R17 ;  /* 0x00007610ff117816 */ /* 0x000fc60000000011 */
[----:B------:R-:W2:Y:S01]  /*317b0*/  LDL R72, [R1+0xc8c] ;  /* 0x000c8c0001487983 */ /* 0x000ea20000100800 */
[----:B0-----:R-:W-:Y:S02]  /*317c0*/  @!P4 IMAD.MOV.U32 R92, RZ, RZ, R19 ;  /* 0x000000ffff5cc224 */ /* 0x001fe400078e0013 */
[----:B------:R-:W-:Y:S01]  /*317d0*/  @!P4 IMAD.MOV.U32 R93, RZ, RZ, R36 ;  /* 0x000000ffff5dc224 */ /* 0x000fe200078e0024 */
[----:B------:R-:W2:Y:S04]  /*317e0*/  LDL R19, [R1+0xb80] ;  /* 0x000b800001137983 */ /* 0x000ea80000100800 */
[----:B------:R-:W2:Y:S04]  /*317f0*/  LDL R36, [R1+0x9dc] ;  /* 0x0009dc0001247983 */ /* 0x000ea80000100800 */
[----:B------:R0:W2:Y:S02]  /*31800*/  @!P4 LDG.E.U16 R14, desc[UR20][R92.64] ;  /* 0x000000145c0ec981 */ /* 0x0000a4000c1e1500 */
[----:B0-----:R-:W-:-:S02]  /*31810*/  @!P4 IMAD.MOV.U32 R92, RZ, RZ, R6 ;  /* 0x000000ffff5cc224 */ /* 0x001fc400078e0006 */
[----:B------:R-:W-:Y:S01]  /*31820*/  @!P4 IMAD.MOV.U32 R93, RZ, RZ, R7 ;  /* 0x000000ffff5dc224 */ /* 0x000fe200078e0007 */
[----:B------:R-:W2:Y:S04]  /*31830*/  LDL R6, [R1+0xbcc] ;  /* 0x000bcc0001067983 */ /* 0x000ea80000100800 */
[----:B------:R-:W2:Y:S04]  /*31840*/  LDL R7, [R1+0xbc8] ;  /* 0x000bc80001077983 */ /* 0x000ea80000100800 */
[----:B------:R3:W2:Y:S02]  /*31850*/  @!P4 LDG.E.U16 R15, desc[UR20][R92.64] ;  /* 0x000000145c0fc981 */ /* 0x0006a4000c1e1500 */
[----:B---3--:R-:W-:-:S02]  /*31860*/  @!P4 MOV R93, R71 ;  /* 0x00000047005dc202 */ /* 0x008fc40000000f00 */
[----:B------:R-:W3:Y:S01]  /*31870*/  LDL R71, [R1+0xc08] ;  /* 0x000c080001477983 */ /* 0x000ee20000100800 */
[----:B----4-:R-:W-:-:S03]  /*31880*/  @!P4 IMAD.MOV.U32 R92, RZ, RZ, R4 ;  /* 0x000000ffff5cc224 */ /* 0x010fc600078e0004 */
[----:B------:R-:W4:Y:S04]  /*31890*/  LDL R4, [R1+0xc0c] ;  /* 0x000c0c0001047983 */ /* 0x000f280000100800 */
[----:B------:R2:W4:Y:S02]  /*318a0*/  @!P4 LDG.E.U16 R16, desc[UR20][R92.64] ;  /* 0x000000145c10c981 */ /* 0x000524000c1e1500 */
[----:B--2---:R-:W-:Y:S02]  /*318b0*/  @!P4 IMAD.MOV.U32 R92, RZ, RZ, R5 ;  /* 0x000000ffff5cc224 */ /* 0x004fe400078e0005 */
[----:B------:R-:W2:Y:S01]  /*318c0*/  LDL R5, [R1+0xc4c] ;  /* 0x000c4c0001057983 */ /* 0x000ea20000100800 */
[----:B------:R-:W-:-:S03]  /*318d0*/  @!P4 IMAD.MOV.U32 R93, RZ, RZ, R70 ;  /* 0x000000ffff5dc224 */ /* 0x000fc600078e0046 */
[----:B------:R-:W2:Y:S01]  /*318e0*/  LDL R70, [R1+0xc48] ;  /* 0x000c480001467983 */ /* 0x000ea20000100800 */
[----:B------:R-:W-:-:S03]  /*318f0*/  PRMT R18, RZ, 0x7610, R18 ;  /* 0x00007610ff127816 */ /* 0x000fc60000000012 */
[----:B------:R0:W2:Y:S01]  /*31900*/  @!P4 LDG.E.U16 R17, desc[UR20][R92.64] ;  /* 0x000000145c11c981 */ /* 0x0000a2000c1e1500 */
[----:B------:R-:W-:Y:S01]  /*31910*/  PRMT R20, RZ, 0x7610, R20 ;  /* 0x00007610ff147816 */ /* 0x000fe20000000014 */
[----:B0-----:R-:W-:Y:S02]  /*31920*/  @!P4 IMAD.MOV.U32 R92, RZ, RZ, R68 ;  /* 0x000000ffff5cc224 */ /* 0x001fe400078e0044 */
[----:B------:R-:W2:Y:S01]  /*31930*/  LDL R68, [R1+0xccc] ;  /* 0x000ccc0001447983 */ /* 0x000ea20000100800 */
[----:B------:R-:W-:-:S03]  /*31940*/  @!P4 IMAD.MOV.U32 R93, RZ, RZ, R69 ;  /* 0x000000ffff5dc224 */ /* 0x000fc600078e0045 */
[----:B------:R-:W2:Y:S04]  /*31950*/  LDL R69, [R1+0xcc8] ;  /* 0x000cc80001457983 */ /* 0x000ea80000100800 */
[----:B------:R0:W2:Y:S01]  /*31960*/  @!P4 LDG.E.U16 R18, desc[UR20][R92.64] ;  /* 0x000000145c12c981 */ /* 0x0000a2000c1e1500 */
[----:B------:R-:W-:Y:S02]  /*31970*/  PRMT R21, RZ, 0x7610, R21 ;  /* 0x00007610ff157816 */ /* 0x000fe40000000015 */
[----:B------:R-:W-:Y:S01]  /*31980*/  PRMT R22, RZ, 0x7610, R22 ;  /* 0x00007610ff167816 */ /* 0x000fe20000000016 */
[----:B0-----:R-:W-:Y:S02]  /*31990*/  @!P4 IMAD.MOV.U32 R92, RZ, RZ, R19 ;  /* 0x000000ffff5cc224 */ /* 0x001fe400078e0013 */
[----:B------:R-:W2:Y:S01]  /*319a0*/  LDL R19, [R1+0xd0c] ;  /* 0x000d0c0001137983 */ /* 0x000ea20000100800 */
[----:B------:R-:W-:-:S03]  /*319b0*/  @!P4 IMAD.MOV.U32 R93, RZ, RZ, R36 ;  /* 0x000000ffff5dc224 */ /* 0x000fc600078e0024 */
[----:B------:R-:W2:Y:S04]  /*319c0*/  LDL R36, [R1+0xd08] ;  /* 0x000d080001247983 */ /* 0x000ea80000100800 */
[----:B------:R0:W2:Y:S02]  /*319d0*/  @!P4 LDG.E.U16 R20, desc[UR20][R92.64] ;  /* 0x000000145c14c981 */ /* 0x0000a4000c1e1500 */
[----:B0-----:R-:W-:Y:S02]  /*319e0*/  @!P4 IMAD.MOV.U32 R92, RZ, RZ, R6 ;  /* 0x000000ffff5cc224 */ /* 0x001fe400078e0006 */
[----:B------:R-:W2:Y:S01]  /*319f0*/  LDL R6, [R1+0xd4c] ;  /* 0x000d4c0001067983 */ /* 0x000ea20000100800 */
[----:B------:R-:W-:-:S03]  /*31a00*/  @!P4 IMAD.MOV.U32 R93, RZ, RZ, R7 ;  /* 0x000000ffff5dc224 */ /* 0x000fc600078e0007 */
[----:B------:R-:W2:Y:S04]  /*31a10*/  LDL R7, [R1+0xd48] ;  /* 0x000d480001077983 */ /* 0x000ea80000100800 */
[----:B------:R3:W2:Y:S02]  /*31a20*/  @!P4 LDG.E.U16 R21, desc[UR20][R92.64] ;  /* 0x000000145c15c981 */ /* 0x0006a4000c1e1500 */
[----:B---3--:R-:W-:Y:S02]  /*31a30*/  @!P4 IMAD.MOV.U32 R93, RZ, RZ, R71 ;  /* 0x000000ffff5dc224 */ /* 0x008fe400078e0047 */
[----:B------:R-:W3:Y:S01]  /*31a40*/  LDL R71, [R1+0xd88] ;  /* 0x000d880001477983 */ /* 0x000ee20000100800 */
[----:B----4-:R-:W-:-:S03]  /*31a50*/  @!P4 IMAD.MOV.U32 R92, RZ, RZ, R4 ;  /* 0x000000ffff5cc224 */ /* 0x010fc600078e0004 */
[----:B------:R-:W4:Y:S04]  /*31a60*/  LDL R4, [R1+0xd8c] ;  /* 0x000d8c0001047983 */ /* 0x000f280000100800 */
[----:B------:R2:W4:Y:S02]  /*31a70*/  @!P4 LDG.E.U16 R22, desc[UR20][R92.64] ;  /* 0x000000145c16c981 */ /* 0x000524000c1e1500 */
[----:B--2---:R-:W-:Y:S02]  /*31a80*/  @!P4 IMAD.MOV.U32 R92, RZ, RZ, R5 ;  /* 0x000000ffff5cc224 */ /* 0x004fe400078e0005 */
[----:B------:R-:W2:Y:S01]  /*31a90*/  LDL R5, [R1+0xdcc] ;  /* 0x000dcc0001057983 */ /* 0x000ea20000100800 */
[----:B------:R-:W-:Y:S01]  /*31aa0*/  PRMT R23, RZ, 0x7610, R23 ;  /* 0x00007610ff177816 */ /* 0x000fe20000000017 */
[----:B------:R-:W-:Y:S01]  /*31ab0*/  @!P4 IMAD.MOV.U32 R93, RZ, RZ, R70 ;  /* 0x000000ffff5dc224 */ /* 0x000fe200078e0046 */
[----:B------:R-:W-:Y:S01]  /*31ac0*/  PRMT R24, RZ, 0x7610, R24 ;  /* 0x00007610ff187816 */ /* 0x000fe20000000018 */
[----:B------:R-:W2:Y:S04]  /*31ad0*/  LDL R70, [R1+0xdc8] ;  /* 0x000dc80001467983 */ /* 0x000ea80000100800 */
[----:B------:R0:W2:Y:S01]  /*31ae0*/  @!P4 LDG.E.U16 R23, desc[UR20][R92.64] ;  /* 0x000000145c17c981 */ /* 0x0000a2000c1e1500 */
[----:B------:R-:W-:-:S02]  /*31af0*/  PRMT R25, RZ, 0x7610, R25 ;  /* 0x00007610ff197816 */ /* 0x000fc40000000019 */
[----:B0-----:R-:W-:Y:S01]  /*31b00*/  @!P4 MOV R92, R72 ;  /* 0x00000048005cc202 */ /* 0x001fe20000000f00 */
[----:B------:R-:W-:Y:S01]  /*31b10*/  @!P4 IMAD.MOV.U32 R93, RZ, RZ, R73 ;  /* 0x000000ffff5dc224 */ /* 0x000fe200078e0049 */
[----:B------:R-:W-:Y:S01]  /*31b20*/  PRMT R26, RZ, 0x7610, R26 ;  /* 0x00007610ff1a7816 */ /* 0x000fe2000000001a */
[----:B------:R-:W2:Y:S04]  /*31b30*/  LDL R73, [R1+0xb10] ;  /* 0x000b100001497983 */ /* 0x000ea80000100800 */
[----:B------:R0:W2:Y:S01]  /*31b40*/  @!P4 LDG.E.U16 R24, desc[UR20][R92.64] ;  /* 0x000000145c18c981 */ /* 0x0000a2000c1e1500 */
[----:B------:R-:W-:Y:S02]  /*31b50*/  PRMT R27, RZ, 0x7610, R27 ;  /* 0x00007610ff1b7816 */ /* 0x000fe4000000001b */
[----:B------:R-:W-:Y:S01]  /*31b60*/  PRMT R28, RZ, 0x7610, R28 ;  /* 0x00007610ff1c7816 */ /* 0x000fe2000000001c */
[----:B------:R-:W2:Y:S01]  /*31b70*/  LDL R72, [R1+0xb14] ;  /* 0x000b140001487983 */ /* 0x000ea20000100800 */
[----:B0-----:R-:W-:-:S02]  /*31b80*/  @!P4 IMAD.MOV.U32 R92, RZ, RZ, R68 ;  /* 0x000000ffff5cc224 */ /* 0x001fc400078e0044 */
        /* <DEDUP_REMOVED lines=14> */
[----:B---3--:R-:W-:-:S02]  /*31c70*/  @!P4 IMAD.MOV.U32 R93, RZ, RZ, R71 ;  /* 0x000000ffff5dc224 */ /* 0x008fc400078e0047 */
[----:B------:R-:W3:Y:S01]  /*31c80*/  LDL R71, [R1+0xad0] ;  /* 0x000ad00001477983 */ /* 0x000ee20000100800 */
[----:B----4-:R-:W-:-:S03]  /*31c90*/  @!P4 IMAD.MOV.U32 R92, RZ, RZ, R4 ;  /* 0x000000ffff5cc224 */ /* 0x010fc600078e0004 */
[----:B------:R-:W4:Y:S04]  /*31ca0*/  LDL R4, [R1+0xad4] ;  /* 0x000ad40001047983 */ /* 0x000f280000100800 */
[----:B------:R2:W4:Y:S02]  /*31cb0*/  @!P4 LDG.E.U16 R28, desc[UR20][R92.64] ;  /* 0x000000145c1cc981 */ /* 0x000524000c1e1500 */
[----:B--2---:R-:W-:Y:S02]  /*31cc0*/  @!P4 IMAD.MOV.U32 R92, RZ, RZ, R5 ;  /* 0x000000ffff5cc224 */ /* 0x004fe400078e0005 */
[----:B------:R-:W2:Y:S01]  /*31cd0*/  LDL R5, [R1+0xb54] ;  /* 0x000b540001057983 */ /* 0x000ea20000100800 */
[----:B------:R-:W-:Y:S01]  /*31ce0*/  PRMT R29, RZ, 0x7610, R29 ;  /* 0x00007610ff1d7816 */ /* 0x000fe2000000001d */
[----:B------:R-:W-:-:S02]  /*31cf0*/  @!P4 IMAD.MOV.U32 R93, RZ, RZ, R70 ;  /* 0x000000ffff5dc224 */ /* 0x000fc400078e0046 */
[----:B------:R-:W2:Y:S01]  /*31d00*/  LDL R70, [R1+0xb50] ;  /* 0x000b500001467983 */ /* 0x000ea20000100800 */
[----:B------:R-:W-:-:S03]  /*31d10*/  PRMT R30, RZ, 0x7610, R30 ;  /* 0x00007610ff1e7816 */ /* 0x000fc6000000001e */
[----:B------:R0:W2:Y:S01]  /*31d20*/  @!P4 LDG.E.U16 R29, desc[UR20][R92.64] ;  /* 0x000000145c1dc981 */ /* 0x0000a2000c1e1500 */
[----:B------:R-:W-:Y:S02]  /*31d30*/  PRMT R31, RZ, 0x7610, R31 ;  /* 0x00007610ff1f7816 */ /* 0x000fe4000000001f */
[----:B------:R-:W-:Y:S02]  /*31d40*/  PRMT R32, RZ, 0x7610, R32 ;  /* 0x00007610ff207816 */ /* 0x000fe40000000020 */
[----:B------:R-:W-:Y:S01]  /*31d50*/  PRMT R33, RZ, 0x7610, R33 ;  /* 0x00007610ff217816 */ /* 0x000fe20000000021 */
[----:B0-----:R-:W-:Y:S02]  /*31d60*/  @!P4 IMAD.MOV.U32 R92, RZ, RZ, R68 ;  /* 0x000000ffff5cc224 */ /* 0x001fe400078e0044 */
[----:B------:R-:W2:Y:S01]  /*31d70*/  LDL R68, [R1+0xb84] ;  /* 0x000b840001447983 */ /* 0x000ea20000100800 */
[----:B------:R-:W-:-:S03]  /*31d80*/  @!P4 MOV R93, R69 ;  /* 0x00000045005dc202 */ /* 0x000fc60000000f00 */
[----:B------:R-:W2:Y:S04]  /*31d90*/  LDL R69, [R1+0x9e0] ;  /* 0x0009e00001457983 */ /* 0x000ea80000100800 */
[----:B------:R0:W2:Y:S02]  /*31da0*/  @!P4 LDG.E.U16 R30, desc[UR20][R92.64] ;  /* 0x000000145c1ec981 */ /* 0x0000a4000c1e1500 */
        /* <DEDUP_REMOVED lines=9> */
[----:B------:R3:W2:Y:S01]  /*31e40*/  @!P4 LDG.E.U16 R32, desc[UR20][R92.64] ;  /* 0x000000145c20c981 */ /* 0x0006a2000c1e1500 */
[----:B------:R-:W-:Y:S01]  /*31e50*/  PRMT R34, RZ, 0x7610, R34 ;  /* 0x00007610ff227816 */ /* 0x000fe20000000022 */
[----:B---3--:R-:W-:Y:S02]  /*31e60*/  @!P4 IMAD.MOV.U32 R93, RZ, RZ, R71 ;  /* 0x000000ffff5dc224 */ /* 0x008fe400078e0047 */
[----:B------:R-:W3:Y:S01]  /*31e70*/  LDL R71, [R1+0xc50] ;  /* 0x000c500001477983 */ /* 0x000ee20000100800 */
[----:B----4-:R-:W-:-:S03]  /*31e80*/  @!P4 IMAD.MOV.U32 R92, RZ, RZ, R4 ;  /* 0x000000ffff5cc224 */ /* 0x010fc600078e0004 */
[----:B------:R-:W4:Y:S04]  /*31e90*/  LDL R4, [R1+0xc54] ;  /* 0x000c540001047983 */ /* 0x000f280000100800 */
[----:B------:R0:W4:Y:S02]  /*31ea0*/  @!P4 LDG.E.U16 R33, desc[UR20][R92.64] ;  /* 0x000000145c21c981 */ /* 0x000124000c1e1500 */
[----:B0-----:R-:W-:Y:S02]  /*31eb0*/  @!P4 IMAD.MOV.U32 R92, RZ, RZ, R72 ;  /* 0x000000ffff5cc224 */ /* 0x001fe400078e0048 */
[----:B------:R-:W-:Y:S01]  /*31ec0*/  @!P4 IMAD.MOV.U32 R93, RZ, RZ, R73 ;  /* 0x000000ffff5dc224 */ /* 0x000fe200078e0049 */
[----:B------:R-:W-:Y:S01]  /*31ed0*/  PRMT R35, RZ, 0x7610, R35 ;  /* 0x00007610ff237816 */ /* 0x000fe20000000023 */
[----:B------:R-:W4:Y:S04]  /*31ee0*/  LDL R73, [R1+0xd90] ;  /* 0x000d900001497983 */ /* 0x000f280000100800 */
[----:B------:R2:W4:Y:S01]  /*31ef0*/  @!P4 LDG.E.U16 R34, desc[UR20][R92.64] ;  /* 0x000000145c22c981 */ /* 0x000522000c1e1500 */
[----:B------:R-:W-:-:S02]  /*31f00*/  PRMT R37, RZ, 0x7610, R37 ;  /* 0x00007610ff257816 */ /* 0x000fc40000000025 */
[----:B------:R-:W-:Y:S01]  /*31f10*/  PRMT R38, RZ, 0x7610, R38 ;  /* 0x00007610ff267816 */ /* 0x000fe20000000026 */
[----:B------:R-:W4:Y:S01]  /*31f20*/  LDL R72, [R1+0xd94] ;  /* 0x000d940001487983 */ /* 0x000f220000100800 */
[----:B--2---:R-:W-:-:S03]  /*31f30*/  @!P4 IMAD.MOV.U32 R92, RZ, RZ, R5 ;  /* 0x000000ffff5cc224 */ /* 0x004fc600078e0005 */
        /* <DEDUP_REMOVED lines=9> */
[----:B0-----:R-:W-:Y:S02]  /*31fd0*/  @!P4 MOV R92, R19 ;  /* 0x00000013005cc202 */ /* 0x001fe40000000f00 */
[----:B------:R-:W2:Y:S01]  /*31fe0*/  LDL R19, [R1+0xd14] ;  /* 0x000d140001137983 */ /* 0x000ea20000100800 */
[----:B------:R-:W-:-:S03]  /*31ff0*/  @!P4 IMAD.MOV.U32 R93, RZ, RZ, R36 ;  /* 0x000000ffff5dc224 */ /* 0x000fc600078e0024 */
[----:B------:R-:W2:Y:S04]  /*32000*/  LDL R36, [R1+0xd10] ;  /* 0x000d100001247983 */ /* 0x000ea80000100800 */
[----:B------:R0:W2:Y:S01]  /*32010*/  @!P4 LDG.E.U16 R38, desc[UR20][R92.64] ;  /* 0x000000145c26c981 */ /* 0x0000a2000c1e1500 */
[----:B------:R-:W-:Y:S01]  /*32020*/  PRMT R39, RZ, 0x7610, R39 ;  /* 0x00007610ff277816 */ /* 0x000fe20000000027 */
[----:B0-----:R-:W-:Y:S02]  /*32030*/  @!P4 IMAD.MOV.U32 R92, RZ, RZ, R6 ;  /* 0x000000ffff5cc224 */ /* 0x001fe400078e0006 */
[----:B------:R-:W2:Y:S01]  /*32040*/  LDL R6, [R1+0xd54] ;  /* 0x000d540001067983 */ /* 0x000ea20000100800 */
[----:B------:R-:W-:-:S03]  /*32050*/  @!P4 IMAD.MOV.U32 R93, RZ, RZ, R7 ;  /* 0x000000ffff5dc224 */ /* 0x000fc600078e0007 */
[----:B------:R-:W2:Y:S01]  /*32060*/  LDL R7, [R1+0xd50] ;  /* 0x000d500001077983 */ /* 0x000ea20000100800 */
[----:B------:R-:W-:-:S03]  /*32070*/  PRMT R40, RZ, 0x7610, R40 ;  /* 0x00007610ff287816 */ /* 0x000fc60000000028 */
        /* <DEDUP_REMOVED lines=28> */
[----:B------:R-:W-:-:S03]  /*32240*/  @!P4 MOV R93, R7 ;  /* 0x00000007005dc202 */ /* 0x000fc60000000f00 */
[----:B------:R-:W2:Y:S04]  /*32250*/  LDL R7, [R1+0xad8] ;  /* 0x000ad80001077983 */ /* 0x000ea80000100800 */
[----:B------:R0:W2:Y:S01]  /*32260*/  @!P4 LDG.E.U16 R44, desc[UR20][R92.64] ;  /* 0x000000145c2cc981 */ /* 0x0000a2000c1e1500 */
[----:B------:R-:W-:Y:S01]  /*32270*/  PRMT R46, RZ, 0x7610, R46 ;  /* 0x00007610ff2e7816 */ /* 0x000fe2000000002e */
[----:B0-----:R-:W-:Y:S02]  /*32280*/  @!P4 IMAD.MOV.U32 R92, RZ, RZ, R72 ;  /* 0x000000ffff5cc224 */ /* 0x001fe400078e0048 */
[----:B------:R-:W-:Y:S01]  /*32290*/  @!P4 IMAD.MOV.U32 R93, RZ, RZ, R73 ;  /* 0x000000ffff5dc224 */ /* 0x000fe200078e0049 */
[----:B------:R-:W-:Y:S01]  /*322a0*/  PRMT R47, RZ, 0x7610, R47 ;  /* 0x00007610ff2f7816 */ /* 0x000fe2000000002f */
[----:B------:R-:W2:Y:S04]  /*322b0*/  LDL R73, [R1+0xc18] ;  /* 0x000c180001497983 */ /* 0x000ea80000100800 */
[----:B------:R3:W2:Y:S01]  /*322c0*/  @!P4 LDG.E.U16 R45, desc[UR20][R92.64] ;  /* 0x000000145c2dc981 */ /* 0x0006a2000c1e1500 */
[----:B------:R-:W-:-:S02]  /*322d0*/  PRMT R48, RZ, 0x7610, R48 ;  /* 0x00007610ff307816 */ /* 0x000fc40000000030 */
[----:B------:R-:W-:Y:S01]  /*322e0*/  PRMT R49, RZ, 0x7610, R49 ;  /* 0x00007610ff317816 */ /* 0x000fe20000000031 */
[----:B------:R-:W2:Y:S01]  /*322f0*/  LDL R72, [R1+0xc1c] ;  /* 0x000c1c0001487983 */ /* 0x000ea20000100800 */
[----:B---3--:R-:W-:-:S03]  /*32300*/  @!P4 IMAD.MOV.U32 R93, RZ, RZ, R71 ;  /* 0x000000ffff5dc224 */ /* 0x008fc600078e0047 */
[----:B------:R-:W3:Y:S01]  /*32310*/  LDL R71, [R1+0xb18] ;  /* 0x000b180001477983 */ /* 0x000ee20000100800 */
[----:B----4-:R-:W-:-:S03]  /*32320*/  @!P4 IMAD.MOV.U32 R92, RZ, RZ, R4 ;  /* 0x000000ffff5cc224 */ /* 0x010fc600078e0004 */
        /* <DEDUP_REMOVED lines=23> */
[----:B------:R3:W2:Y:S02]  /*324a0*/  @!P4 LDG.E.U16 R50, desc[UR20][R92.64] ;  /* 0x000000145c32c981 */ /* 0x0006a4000c1e1500 */
[----:B---3--:R-:W-:Y:S02]  /*324b0*/  @!P4 IMAD.MOV.U32 R93, RZ, RZ, R71 ;  /* 0x000000ffff5dc224 */ /* 0x008fe400078e0047 */
[----:B------:R-:W3:Y:S01]  /*324c0*/  LDL R71, [R1+0xc98] ;  /* 0x000c980001477983 */ /* 0x000ee20000100800 */
[----:B----4-:R-:W-:-:S03]  /*324d0*/  @!P4 MOV R92, R4 ;  /* 0x00000004005cc202 */ /* 0x010fc60000000f00 */
        /* <DEDUP_REMOVED lines=9> */
[----:B------:R-:W-:Y:S01]  /*32570*/  PRMT R54, RZ, 0x7610, R54 ;  /* 0x00007610ff367816 */ /* 0x000fe20000000036 */
[----:B0-----:R-:W-:Y:S01]  /*32580*/  @!P4 IMAD.MOV.U32 R92, RZ, RZ, R68 ;  /* 0x000000ffff5cc224 */ /* 0x001fe200078e0044 */
[----:B------:R-:W-:Y:S01]  /*32590*/  PRMT R55, RZ, 0x7610, R55 ;  /* 0x00007610ff377816 */ /* 0x000fe20000000037 */
[----:B------:R-:W2:Y:S01]  /*325a0*/  LDL R68, [R1+0xd1c] ;  /* 0x000d1c0001447983 */ /* 0x000ea20000100800 */
[----:B------:R-:W-:-:S03]  /*325b0*/  @!P4 IMAD.MOV.U32 R93, RZ, RZ, R69 ;  /* 0x000000ffff5dc224 */ /* 0x000fc600078e0045 */
[----:B------:R-:W2:Y:S04]  /*325c0*/  LDL R69, [R1+0xd18] ;  /* 0x000d180001457983 */ /* 0x000ea80000100800 */
[----:B------:R0:W2:Y:S02]  /*325d0*/  @!P4 LDG.E.U16 R53, desc[UR20][R92.64] ;  /* 0x000000145c35c981 */ /* 0x0000a4000c1e1500 */
[----:B0-----:R-:W-:Y:S01]  /*325e0*/  @!P4 IMAD.MOV.U32 R92, RZ, RZ, R19 ;  /* 0x000000ffff5cc224 */ /* 0x001fe200078e0013 */
[----:B------:R-:W-:Y:S01]  /*325f0*/  PRMT R56, RZ, 0x7610, R56 ;  /* 0x00007610ff387816 */ /* 0x000fe20000000038 */
[----:B------:R-:W2:Y:S01]  /*32600*/  LDL R19, [R1+0xd5c] ;  /* 0x000d5c0001137983 */ /* 0x000ea20000100800 */
[----:B------:R-:W-:-:S03]  /*32610*/  @!P4 IMAD.MOV.U32 R93, RZ, RZ, R36 ;  /* 0x000000ffff5dc224 */ /* 0x000fc600078e0024 */
[----:B------:R-:W2:Y:S04]  /*32620*/  LDL R36, [R1+0xd58] ;  /* 0x000d580001247983 */ /* 0x000ea80000100800 */
[----:B------:R0:W2:Y:S02]  /*32630*/  @!P4 LDG.E.U16 R54, desc[UR20][R92.64] ;  /* 0x000000145c36c981 */ /* 0x0000a4000c1e1500 */
[----:B0-----:R-:W-:Y:S02]  /*32640*/  @!P4 IMAD.MOV.U32 R92, RZ, RZ, R72 ;  /* 0x000000ffff5cc224 */ /* 0x001fe400078e0048 */
        /* <DEDUP_REMOVED lines=9> */
[----:B------:R3:W2:Y:S04]  /*326e0*/  @!P4 LDG.E.U16 R56, desc[UR20][R92.64] ;  /* 0x000000145c38c981 */ /* 0x0006a8000c1e1500 */
[----:B------:R-:W2:Y:S01]  /*326f0*/  LDL R7, [R1+0xd98] ;  /* 0x000d980001077983 */ /* 0x000ea20000100800 */
[----:B---3--:R-:W-:-:S02]  /*32700*/  @!P4 MOV R93, R71 ;  /* 0x00000047005dc202 */ /* 0x008fc40000000f00 */
[----:B------:R-:W-:Y:S01]  /*32710*/  PRMT R59, RZ, 0x7610, R59 ;  /* 0x00007610ff3b7816 */ /* 0x000fe2000000003b */
[----:B------:R-:W3:Y:S01]  /*32720*/  LDL R71, [R1+0xae0] ;  /* 0x000ae00001477983 */ /* 0x000ee20000100800 */
[----:B----4-:R-:W-:-:S03]  /*32730*/  @!P4 IMAD.MOV.U32 R92, RZ, RZ, R4 ;  /* 0x000000ffff5cc224 */ /* 0x010fc600078e0004 */
[----:B------:R-:W4:Y:S04]  /*32740*/  LDL R4, [R1+0xb9c] ;  /* 0x000b9c0001047983 */ /* 0x000f280000100800 */
[----:B------:R2:W3:Y:S02]  /*32750*/  @!P4 LDG.E.U16 R57, desc[UR20][R92.64] ;  /* 0x000000145c39c981 */ /* 0x0004e4000c1e1500 */
[----:B--2---:R-:W-:Y:S02]  /*32760*/  @!P4 IMAD.MOV.U32 R92, RZ, RZ, R5 ;  /* 0x000000ffff5cc224 */ /* 0x004fe400078e0005 */
[----:B------:R-:W2:Y:S01]  /*32770*/  LDL R5, [R1+0xb98] ;  /* 0x000b980001057983 */ /* 0x000ea20000100800 */
[----:B------:R-:W-:-:S03]  /*32780*/  @!P4 IMAD.MOV.U32 R93, RZ, RZ, R70 ;  /* 0x000000ffff5dc224 */ /* 0x000fc600078e0046 */
[----:B------:R-:W3:Y:S04]  /*32790*/  LDL R70, [R1+0xae4] ;  /* 0x000ae40001467983 */ /* 0x000ee80000100800 */
[----:B------:R0:W3:Y:S01]  /*327a0*/  @!P4 LDG.E.U16 R58, desc[UR20][R92.64] ;  /* 0x000000145c3ac981 */ /* 0x0000e2000c1e1500 */
[----:B------:R-:W-:Y:S01]  /*327b0*/  PRMT R60, RZ, 0x7610, R60 ;  /* 0x00007610ff3c7816 */ /* 0x000fe2000000003c */
[----:B0-----:R-:W-:Y:S02]  /*327c0*/  @!P4 IMAD.MOV.U32 R92, RZ, RZ, R68 ;  /* 0x000000ffff5cc224 */ /* 0x001fe400078e0044 */
[----:B------:R-:W-:-:S05]  /*327d0*/  @!P4 IMAD.MOV.U32 R93, RZ, RZ, R69 ;  /* 0x000000ffff5dc224 */ /* 0x000fca00078e0045 */
[----:B------:R0:W3:Y:S01]  /*327e0*/  @!P4 LDG.E.U16 R59, desc[UR20][R92.64] ;  /* 0x000000145c3bc981 */ /* 0x0000e2000c1e1500 */
[----:B------:R-:W-:Y:S01]  /*327f0*/  PRMT R61, RZ, 0x7610, R61 ;  /* 0x00007610ff3d7816 */ /* 0x000fe2000000003d */
[----:B0-----:R-:W-:Y:S02]  /*32800*/  @!P4 IMAD.MOV.U32 R92, RZ, RZ, R19 ;  /* 0x000000ffff5cc224 */ /* 0x001fe400078e0013 */
[----:B------:R-:W-:Y:S02]  /*32810*/  @!P4 IMAD.MOV.U32 R93, RZ, RZ, R36 ;  /* 0x000000ffff5dc224 */ /* 0x000fe400078e0024 */
[----:B------:R-:W3:Y:S04]  /*32820*/  LDL.LU R36, [R1+0xe8c] ;  /* 0x000e8c0001247983 */ /* 0x000ee80000300800 */
[----:B------:R-:W3:Y:S04]  /*32830*/  LDL R69, [R1+0xb20] ;  /* 0x000b200001457983 */ /* 0x000ee80000100800 */
[----:B------:R-:W3:Y:S04]  /*32840*/  LDL R68, [R1+0xb24] ;  /* 0x000b240001447983 */ /* 0x000ee80000100800 */
[----:B------:R0:W3:Y:S02]  /*32850*/  @!P4 LDG.E.U16 R60, desc[UR20][R92.64] ;  /* 0x000000145c3cc981 */ /* 0x0000e4000c1e1500 */
[----:B0-----:R-:W-:-:S02]  /*32860*/  @!P4 IMAD.MOV.U32 R92, RZ, RZ, R6 ;  /* 0x000000ffff5cc224 */ /* 0x001fc400078e0006 */
[----:B------:R-:W3:Y:S04]  /*32870*/  LDL R6, [R1+0xb64] ;  /* 0x000b640001067983 */ /* 0x000ee80000100800 */
[----:B------:R-:W3:Y:S01]  /*32880*/  LDL.LU R19, [R1+0xe88] ;  /* 0x000e880001137983 */ /* 0x000ee20000300800 */
[----:B------:R-:W-:-:S03]  /*32890*/  @!P4 IMAD.MOV.U32 R93, RZ, RZ, R7 ;  /* 0x000000ffff5dc224 */ /* 0x000fc600078e0007 */
[----:B------:R-:W3:Y:S04]  /*328a0*/  LDL R7, [R1+0xb60] ;  /* 0x000b600001077983 */ /* 0x000ee80000100800 */
[----:B------:R4:W3:Y:S02]  /*328b0*/  @!P4 LDG.E.U16 R61, desc[UR20][R92.64] ;  /* 0x000000145c3dc981 */ /* 0x0008e4000c1e1500 */
[----:B----4-:R-:W-:Y:S02]  /*328c0*/  @!P4 IMAD.MOV.U32 R92, RZ, RZ, R4 ;  /* 0x000000ffff5cc224 */ /* 0x010fe400078e0004 */
[----:B------:R-:W4:Y:S01]  /*328d0*/  LDL R4, [R1+0xb8c] ;  /* 0x000b8c0001047983 */ /* 0x000f220000100800 */
[----:B--2---:R-:W-:-:S03]  /*328e0*/  @!P4 IMAD.MOV.U32 R93, RZ, RZ, R5 ;  /* 0x000000ffff5dc224 */ /* 0x004fc600078e0005 */
[----:B------:R-:W2:Y:S04]  /*328f0*/  LDL R5, [R1+0xb88] ;  /* 0x000b880001057983 */ /* 0x000ea80000100800 */
[----:B------:R-:W2:Y:S01]  /*32900*/  LDL.LU R87, [R1+0xe7c] ;  /* 0x000e7c0001577983 */ /* 0x000ea20000300800 */
[----:B------:R-:W-:Y:S02]  /*32910*/  PRMT R64, RZ, 0x7610, R64 ;  /* 0x00007610ff407816 */ /* 0x000fe40000000040 */
[----:B------:R-:W-:-:S04]  /*32920*/  PRMT R65, RZ, 0x7610, R65 ;  /* 0x00007610ff417816 */ /* 0x000fc80000000041 */
[----:B------:R0:W2:Y:S01]  /*32930*/  @!P4 LDG.E.U16 R64, desc[UR20][R92.64] ;  /* 0x000000145c40c981 */ /* 0x0000a2000c1e1500 */
[----:B------:R-:W-:Y:S01]  /*32940*/  PRMT R66, RZ, 0x7610, R66 ;  /* 0x00007610ff427816 */ /* 0x000fe20000000042 */
[----:B0-----:R-:W-:Y:S02]  /*32950*/  @!P4 IMAD.MOV.U32 R92, RZ, RZ, R76 ;  /* 0x000000ffff5cc224 */ /* 0x001fe400078e004c */
[----:B------:R-:W-:-:S05]  /*32960*/  @!P4 IMAD.MOV.U32 R93, RZ, RZ, R77 ;  /* 0x000000ffff5dc224 */ /* 0x000fca00078e004d */
[----:B------:R0:W2:Y:S01]  /*32970*/  @!P4 LDG.E.U16 R65, desc[UR20][R92.64] ;  /* 0x000000145c41c981 */ /* 0x0000a2000c1e1500 */
[----:B------:R-:W-:Y:S02]  /*32980*/  PRMT R67, RZ, 0x7610, R67 ;  /* 0x00007610ff437816 */ /* 0x000fe40000000043 */
[----:B0-----:R-:W-:Y:S01]  /*32990*/  @!P4 MOV R92, R74 ;  /* 0x0000004a005cc202 */ /* 0x001fe20000000f00 */
[----:B------:R-:W-:-:S05]  /*329a0*/  @!P4 IMAD.MOV.U32 R93, RZ, RZ, R75 ;  /* 0x000000ffff5dc224 */ /* 0x000fca00078e004b */
[----:B------:R0:W2:Y:S01]  /*329b0*/  @!P4 LDG.E.U16 R66, desc[UR20][R92.64] ;  /* 0x000000145c42c981 */ /* 0x0000a2000c1e1500 */
[----:B------:R-:W-:Y:S01]  /*329c0*/  PRMT R63, RZ, 0x7610, R63 ;  /* 0x00007610ff3f7816 */ /* 0x000fe2000000003f */
[----:B0-----:R-:W-:Y:S02]  /*329d0*/  @!P4 IMAD.MOV.U32 R92, RZ, RZ, R72 ;  /* 0x000000ffff5cc224 */ /* 0x001fe400078e0048 */
[----:B------:R-:W-:-:S05]  /*329e0*/  @!P4 IMAD.MOV.U32 R93, RZ, RZ, R73 ;  /* 0x000000ffff5dc224 */ /* 0x000fca00078e0049 */
[----:B------:R3:W2:Y:S01]  /*329f0*/  @!P4 LDG.E.U16 R67, desc[UR20][R92.64] ;  /* 0x000000145c43c981 */ /* 0x0006a2000c1e1500 */
[----:B------:R-:W-:Y:S01]  /*32a00*/  PRMT R62, RZ, 0x7610, R62 ;  /* 0x00007610ff3e7816 */ /* 0x000fe2000000003e */
[----:B---3--:R-:W-:Y:S02]  /*32a10*/  @!P4 IMAD.MOV.U32 R92, RZ, RZ, R70 ;  /* 0x000000ffff5cc224 */ /* 0x008fe400078e0046 */
[----:B------:R-:W-:-:S05]  /*32a20*/  @!P4 IMAD.MOV.U32 R93, RZ, RZ, R71 ;  /* 0x000000ffff5dc224 */ /* 0x000fca00078e0047 */
[----:B------:R0:W3:Y:S01]  /*32a30*/  @!P4 LDG.E.U16 R63, desc[UR20][R92.64] ;  /* 0x000000145c3fc981 */ /* 0x0000e2000c1e1500 */
[----:B------:R-:W-:Y:S01]  /*32a40*/  PRMT R2, RZ, 0x7610, R2 ;  /* 0x00007610ff027816 */ /* 0x000fe20000000002 */
[----:B0-----:R-:W-:Y:S02]  /*32a50*/  @!P4 IMAD.MOV.U32 R92, RZ, RZ, R68 ;  /* 0x000000ffff5cc224 */ /* 0x001fe400078e0044 */
[----:B------:R-:W-:-:S05]  /*32a60*/  @!P4 IMAD.MOV.U32 R93, RZ, RZ, R69 ;  /* 0x000000ffff5dc224 */ /* 0x000fca00078e0045 */
[----:B------:R0:W3:Y:S01]  /*32a70*/  @!P4 LDG.E.U16 R62, desc[UR20][R92.64] ;  /* 0x000000145c3ec981 */ /* 0x0000e2000c1e1500 */
[----:B------:R-:W-:Y:S01]  /*32a80*/  PRMT R0, RZ, 0x7610, R0 ;  /* 0x00007610ff007816 */ /* 0x000fe20000000000 */
[----:B0-----:R-:W-:Y:S02]  /*32a90*/  @!P4 IMAD.MOV.U32 R92, RZ, RZ, R6 ;  /* 0x000000ffff5cc224 */ /* 0x001fe400078e0006 */
[----:B------:R-:W-:Y:S01]  /*32aa0*/  @!P4 IMAD.MOV.U32 R93, RZ, RZ, R7 ;  /* 0x000000ffff5dc224 */ /* 0x000fe200078e0007 */
[----:B------:R-:W3:Y:S04]  /*32ab0*/  LDL.LU R6, [R1+0xe78] ;  /* 0x000e780001067983 */ /* 0x000ee80000300800 */
[----:B------:R4:W3:Y:S02]  /*32ac0*/  @!P4 LDG.E.U16 R2, desc[UR20][R92.64] ;  /* 0x000000145c02c981 */ /* 0x0008e4000c1e1500 */
[----:B----4-:R-:W-:-:S02]  /*32ad0*/  @!P4 IMAD.MOV.U32 R92, RZ, RZ, R4 ;  /* 0x000000ffff5cc224 */ /* 0x010fc400078e0004 */
[----:B--2---:R-:W-:Y:S02]  /*32ae0*/  @!P4 IMAD.MOV.U32 R93, RZ, RZ, R5 ;  /* 0x000000ffff5dc224 */ /* 0x004fe400078e0005 */
[----:B------:R-:W2:Y:S04]  /*32af0*/  LDL.LU R5, [R1+0xe6c] ;  /* 0x000e6c0001057983 */ /* 0x000ea80000300800 */
[----:B------:R0:W4:Y:S04]  /*32b00*/  @!P4 LDG.E.U16 R0, desc[UR20][R92.64] ;  /* 0x000000145c00c981 */ /* 0x000128000c1e1500 */
[----:B------:R-:W4:Y:S04]  /*32b10*/  LDL.LU R4, [R1+0xe68] ;  /* 0x000e680001047983 */ /* 0x000f280000300800 */
[----:B------:R-:W4:Y:S01]  /*32b20*/  LDL.LU R69, [R1+0xe5c] ;  /* 0x000e5c0001457983 */ /* 0x000f220000300800 */
[----:B0-----:R-:W-:-:S05]  /*32b30*/  LOP3.LUT R93, R3, 0x60, RZ, 0x3c, !PT ;  /* 0x00000060035d7812 */ /* 0x001fca00078e3cff */
        /* <DEDUP_REMOVED lines=27> */
[----:B-1----:R-:W4:Y:S04]  /*32cf0*/  LDL.LU R87, [R1+0xe90] ;  /* 0x000e900001577983 */ /* 0x002f280000300800 */
[----:B---3--:R-:W-:Y:S01]  /*32d00*/  STS.U16 [R93+UR4+0x19700], R6 ;  /* 0x019700065d007988 */ /* 0x008fe20008000404 */
[----:B------:R-:W-:-:S03]  /*32d10*/  LOP3.LUT R92, R3, 0x70, RZ, 0x3c, !PT ;  /* 0x00000070035c7812 */ /* 0x000fc600078e3cff */
[----:B--2---:R-:W-:Y:S04]  /*32d20*/  STS.U16 [R93+UR4+0x11b00], R5 ;  /* 0x011b00055d007988 */ /* 0x004fe80008000404 */
[----:B----4-:R-:W-:Y:S04]  /*32d30*/  STS.U16 [R93+UR4+0x19b00], R4 ;  /* 0x019b00045d007988 */ /* 0x010fe80008000404 */
[----:B------:R-:W-:Y:S04]  /*32d40*/  STS.U16 [R93+UR4+0x11f00], R69 ;  /* 0x011f00455d007988 */ /* 0x000fe80008000404 */
        /* <DEDUP_REMOVED lines=20> */
[----:B0-----:R-:W2:Y:S04]  /*32e90*/  LDL.LU R36, [R1+0xe84] ;  /* 0x000e840001247983 */ /* 0x001ea80000300800 */
[----:B------:R-:W-:Y:S04]  /*32ea0*/  STS.U16 [R92+UR4+0x18780], R91 ;  /* 0x0187805b5c007988 */ /* 0x000fe80008000404 */
[----:B------:R-:W-:Y:S04]  /*32eb0*/  STS.U16 [R92+UR4+0x10b80], R90 ;  /* 0x010b805a5c007988 */ /* 0x000fe80008000404 */
[----:B------:R-:W3:Y:S04]  /*32ec0*/  LDL.LU R7, [R1+0xe80] ;  /* 0x000e800001077983 */ /* 0x000ee80000300800 */
[----:B------:R-:W-:Y:S04]  /*32ed0*/  STS.U16 [R92+UR4+0x18b80], R68 ;  /* 0x018b80445c007988 */ /* 0x000fe80008000404 */
[----:B------:R-:W4:Y:S04]  /*32ee0*/  LDL.LU R6, [R1+0xe74] ;  /* 0x000e740001067983 */ /* 0x000f280000300800 */
[----:B------:R-:W-:Y:S04]  /*32ef0*/  STS.U16 [R92+UR4+0x10f80], R19 ;  /* 0x010f80135c007988 */ /* 0x000fe80008000404 */
        /* <DEDUP_REMOVED lines=28> */
[----:B--2---:R0:W-:Y:S04]  /*330c0*/  STS.U16 [R92+UR4+0x11380], R36 ;  /* 0x011380245c007988 */ /* 0x0041e80008000404 */
[----:B0-----:R-:W2:Y:S04]  /*330d0*/  LDL.LU R36, [R1+0x898] ;  /* 0x0008980001247983 */ /* 0x001ea80000300800 */
[----:B---3--:R-:W-:Y:S04]  /*330e0*/  STS.U16 [R92+UR4+0x19380], R7 ;  /* 0x019380075c007988 */ /* 0x008fe80008000404 */
[----:B----4-:R-:W-:Y:S04]  /*330f0*/  STS.U16 [R92+UR4+0x11780], R6 ;  /* 0x011780065c007988 */ /* 0x010fe80008000404 */
[----:B------:R-:W-:Y:S04]  /*33100*/  STS.U16 [R92+UR4+0x19780], R5 ;  /* 0x019780055c007988 */ /* 0x000fe80008000404 */
[----:B------:R-:W-:Y:S04]  /*33110*/  STS.U16 [R92+UR4+0x11b80], R4 ;  /* 0x011b80045c007988 */ /* 0x000fe80008000404 */
[----:B------:R0:W-:Y:S04]  /*33120*/  STS.U16 [R92+UR4+0x19b80], R87 ;  /* 0x019b80575c007988 */ /* 0x0001e80008000404 */
[----:B0-----:R-:W3:Y:S04]  /*33130*/  LDL.LU R87, [R1+0x894] ;  /* 0x0008940001577983 */ /* 0x001ee80000300800 */
        /* <DEDUP_REMOVED lines=15> */
[----:B------:R-:W4:Y:S04]  /*33230*/  LDL.LU R7, [R1+0x890] ;  /* 0x0008900001077983 */ /* 0x000f280000300800 */
        /* <DEDUP_REMOVED lines=24> */
[----:B---3--:R0:W-:Y:S04]  /*333c0*/  STS.U16 [R3+UR4+0x29c00], R87 ;  /* 0x029c005703007988 */ /* 0x0081e80008000404 */
[----:B0-----:R-:W3:Y:S04]  /*333d0*/  LDL.LU R87, [R1+0x838] ;  /* 0x0008380001577983 */ /* 0x001ee80000300800 */
[----:B------:R0:W-:Y:S04]  /*333e0*/  STS.U16 [R3+UR4+0x28000], R89 ;  /* 0x0280005903007988 */ /* 0x0001e80008000404 */
[----:B------:R1:W-:Y:S04]  /*333f0*/  STS.U16 [R3+UR4+0x28400], R88 ;  /* 0x0284005803007988 */ /* 0x0003e80008000404 */
[----:B------:R2:W-:Y:S04]  /*33400*/  STS.U16 [R3+UR4+0x28800], R91 ;  /* 0x0288005b03007988 */ /* 0x0005e80008000404 */
[----:B0-----:R-:W3:Y:S04]  /*33410*/  LDL.LU R89, [R1+0x830] ;  /* 0x0008300001597983 */ /* 0x001ee80000300800 */
[----:B-1----:R-:W3:Y:S04]  /*33420*/  LDL.LU R88, [R1+0x82c] ;  /* 0x00082c0001587983 */ /* 0x002ee80000300800 */
[----:B------:R0:W-:Y:S04]  /*33430*/  STS.U16 [R3+UR4+0x28c00], R90 ;  /* 0x028c005a03007988 */ /* 0x0001e80008000404 */
[----:B--2---:R-:W2:Y:S04]  /*33440*/  LDL.LU R91, [R1+0x828] ;  /* 0x00082800015b7983 */ /* 0x004ea80000300800 */
[----:B------:R1:W-:Y:S04]  /*33450*/  STS.U16 [R3+UR4+0x29000], R68 ;  /* 0x0290004403007988 */ /* 0x0003e80008000404 */
[----:B0-----:R-:W2:Y:S04]  /*33460*/  LDL.LU R90, [R1+0x824] ;  /* 0x00082400015a7983 */ /* 0x001ea80000300800 */
[----:B------:R0:W-:Y:S04]  /*33470*/  STS.U16 [R3+UR4+0x29400], R19 ;  /* 0x0294001303007988 */ /* 0x0001e80008000404 */
[----:B-1----:R-:W2:Y:S04]  /*33480*/  LDL.LU R68, [R1+0x820] ;  /* 0x0008200001447983 */ /* 0x002ea80000300800 */
[----:B------:R1:W-:Y:S04]  /*33490*/  STS.U16 [R3+UR4+0x29800], R36 ;  /* 0x0298002403007988 */ /* 0x0003e80008000404 */
[----:B0-----:R-:W2:Y:S04]  /*334a0*/  LDL.LU R19, [R1+0x81c] ;  /* 0x00081c0001137983 */ /* 0x001ea80000300800 */
[----:B----4-:R0:W-:Y:S04]  /*334b0*/  STS.U16 [R3+UR4+0x2a000], R7 ;  /* 0x02a0000703007988 */ /* 0x0101e80008000404 */
[----:B-1----:R-:W4:Y:S04]  /*334c0*/  LDL.LU R36, [R1+0x818] ;  /* 0x0008180001247983 */ /* 0x002f280000300800 */
[----:B------:R1:W-:Y:S04]  /*334d0*/  STS.U16 [R3+UR4+0x2a400], R6 ;  /* 0x02a4000603007988 */ /* 0x0003e80008000404 */
[----:B0-----:R-:W2:Y:S04]  /*334e0*/  LDL.LU R7, [R1+0x1370] ;  /* 0x0013700001077983 */ /* 0x001ea80000300800 */
[----:B------:R0:W-:Y:S04]  /*334f0*/  STS.U16 [R3+UR4+0x2a800], R5 ;  /* 0x02a8000503007988 */ /* 0x0001e80008000404 */
[----:B-1----:R-:W2:Y:S04]  /*33500*/  LDL.LU R6, [R1+0x136c] ;  /* 0x00136c0001067983 */ /* 0x002ea80000300800 */
[----:B------:R1:W-:Y:S04]  /*33510*/  STS.U16 [R3+UR4+0x2ac00], R4 ;  /* 0x02ac000403007988 */ /* 0x0003e80008000404 */
[----:B------:R1:W-:Y:S04]  /*33520*/  STS.U16 [R3+UR4+0x2b000], R86 ;  /* 0x02b0005603007988 */ /* 0x0003e80008000404 */
[----:B0-----:R-:W2:Y:S04]  /*33530*/  LDL.LU R5, [R1+0x1368] ;  /* 0x0013680001057983 */ /* 0x001ea80000300800 */
[----:B-1----:R-:W2:Y:S01]  /*33540*/  LDL.LU R4, [R1+0x1364] ;  /* 0x0013640001047983 */ /* 0x002ea20000300800 */
[----:B------:R-:W-:-:S03]  /*33550*/  LOP3.LUT R86, R3, 0x10, RZ, 0x3c, !PT ;  /* 0x0000001003567812 */ /* 0x000fc600078e3cff */
[----:B------:R0:W-:Y:S04]  /*33560*/  STS.U16 [R3+UR4+0x2b400], R69 ;  /* 0x02b4004503007988 */ /* 0x0001e80008000404 */
[----:B------:R1:W-:Y:S04]  /*33570*/  STS.U16 [R3+UR4+0x2b800], R71 ;  /* 0x02b8004703007988 */ /* 0x0003e80008000404 */
[----:B------:R1:W-:Y:S04]  /*33580*/  STS.U16 [R3+UR4+0x2bc00], R70 ;  /* 0x02bc004603007988 */ /* 0x0003e80008000404 */
[----:B0-----:R-:W2:Y:S04]  /*33590*/  LDL.LU R69, [R1+0x1360] ;  /* 0x0013600001457983 */ /* 0x001ea80000300800 */
[----:B-1----:R-:W2:Y:S04]  /*335a0*/  LDL.LU R71, [R1+0x135c] ;  /* 0x00135c0001477983 */ /* 0x002ea80000300800 */
[----:B------:R-:W2:Y:S04]  /*335b0*/  LDL.LU R70, [R1+0x1358] ;  /* 0x0013580001467983 */ /* 0x000ea80000300800 */
        /* <DEDUP_REMOVED lines=26> */
[----:B0-----:R-:W2:Y:S04]  /*33760*/  LDL.LU R85, [R1+0x1324] ;  /* 0x0013240001557983 */ /* 0x001ea80000300800 */
[----:B-1----:R-:W2:Y:S04]  /*33770*/  LDL.LU R84, [R1+0x1320] ;  /* 0x0013200001547983 */ /* 0x002ea80000300800 */
[----:B---3--:R0:W-:Y:S04]  /*33780*/  STS.U16 [R86+UR4+0x2b880], R87 ;  /* 0x02b8805756007988 */ /* 0x0081e80008000404 */
[----:B0-----:R-:W3:Y:S04]  /*33790*/  LDL.LU R87, [R1+0x131c] ;  /* 0x00131c0001577983 */ /* 0x001ee80000300800 */
[----:B---3--:R0:W-:Y:S04]  /*337a0*/  STS.U16 [R86+UR4+0x2bc80], R87 ;  /* 0x02bc805756007988 */ /* 0x0081e80008000404 */
[----:B0-----:R-:W3:Y:S04]  /*337b0*/  LDL.LU R86, [R1+0x1318] ;  /* 0x0013180001567983 */ /* 0x001ee80000300800 */
[----:B------:R-:W2:Y:S04]  /*337c0*/  LDL.LU R87, [R1+0x1314] ;  /* 0x0013140001577983 */ /* 0x000ea80000300800 */
[----:B--2---:R0:W-:Y:S04]  /*337d0*/  STS.U16 [R87+UR4+0x28100], R89 ;  /* 0x0281005957007988 */ /* 0x0041e80008000404 */
[----:B------:R1:W-:Y:S04]  /*337e0*/  STS.U16 [R87+UR4+0x28500], R88 ;  /* 0x0285005857007988 */ /* 0x0003e80008000404 */
[----:B------:R2:W-:Y:S04]  /*337f0*/  STS.U16 [R87+UR4+0x28900], R91 ;  /* 0x0289005b57007988 */ /* 0x0005e80008000404 */
[----:B0-----:R-:W3:Y:S04]  /*33800*/  LDL.LU R89, [R1+0x1310] ;  /* 0x0013100001597983 */ /* 0x001ee80000300800 */
[----:B-1----:R-:W3:Y:S04]  /*33810*/  LDL.LU R88, [R1+0x130c] ;  /* 0x00130c0001587983 */ /* 0x002ee80000300800 */
[----:B--2---:R-:W2:Y:S04]  /*33820*/  LDL.LU R91, [R1+0x1308] ;  /* 0x00130800015b7983 */ /* 0x004ea80000300800 */
[----:B------:R0:W-:Y:S04]  /*33830*/  STS.U16 [R87+UR4+0x28d00], R90 ;  /* 0x028d005a57007988 */ /* 0x0001e80008000404 */
[----:B------:R1:W-:Y:S04]  /*33840*/  STS.U16 [R87+UR4+0x29100], R68 ;  /* 0x0291004457007988 */ /* 0x0003e80008000404 */
[----:B------:R4:W-:Y:S04]  /*33850*/  STS.U16 [R87+UR4+0x29500], R19 ;  /* 0x0295001357007988 */ /* 0x0009e80008000404 */
[----:B0-----:R-:W2:Y:S04]  /*33860*/  LDL.LU R90, [R1+0x1304] ;  /* 0x00130400015a7983 */ /* 0x001ea80000300800 */
[----:B-1----:R-:W2:Y:S04]  /*33870*/  LDL.LU R68, [R1+0x1300] ;  /* 0x0013000001447983 */ /* 0x002ea80000300800 */
[----:B----4-:R-:W4:Y:S04]  /*33880*/  LDL.LU R19, [R1+0x12fc] ;  /* 0x0012fc0001137983 */ /* 0x010f280000300800 */
[----:B------:R0:W-:Y:S04]  /*33890*/  STS.U16 [R87+UR4+0x29900], R36 ;  /* 0x0299002457007988 */ /* 0x0001e80008000404 */
[----:B0-----:R-:W2:Y:S04]  /*338a0*/  LDL.LU R36, [R1+0x12f8] ;  /* 0x0012f80001247983 */ /* 0x001ea80000300800 */
[----:B--2---:R0:W-:Y:S04]  /*338b0*/  STS.U16 [R87+UR4+0x29d00], R36 ;  /* 0x029d002457007988 */ /* 0x0041e80008000404 */
[----:B----4-:R1:W-:Y:S04]  /*338c0*/  STS.U16 [R87+UR4+0x2a100], R19 ;  /* 0x02a1001357007988 */ /* 0x0103e80008000404 */
[----:B------:R2:W-:Y:S04]  /*338d0*/  STS.U16 [R87+UR4+0x2a500], R68 ;  /* 0x02a5004457007988 */ /* 0x0005e80008000404 */
[----:B0-----:R-:W4:Y:S04]  /*338e0*/  LDL.LU R36, [R1+0x12f4] ;  /* 0x0012f40001247983 */ /* 0x001f280000300800 */
[----:B-1----:R-:W4:Y:S04]  /*338f0*/  LDL.LU R19, [R1+0x12f0] ;  /* 0x0012f00001137983 */ /* 0x002f280000300800 */
[----:B--2---:R-:W2:Y:S04]  /*33900*/  LDL.LU R68, [R1+0x12ec] ;  /* 0x0012ec0001447983 */ /* 0x004ea80000300800 */
[----:B------:R0:W-:Y:S04]  /*33910*/  STS.U16 [R87+UR4+0x2a900], R90 ;  /* 0x02a9005a57007988 */ /* 0x0001e80008000404 */
[----:B------:R1:W-:Y:S04]  /*33920*/  STS.U16 [R87+UR4+0x2ad00], R91 ;  /* 0x02ad005b57007988 */ /* 0x0003e80008000404 */
[----:B---3--:R3:W-:Y:S04]  /*33930*/  STS.U16 [R87+UR4+0x2b100], R88 ;  /* 0x02b1005857007988 */ /* 0x0087e80008000404 */
[----:B0-----:R0:W5:Y:S04]  /*33940*/  LDL.LU R90, [R1+0x12e8] ;  /* 0x0012e800015a7983 */ /* 0x0011680000300800 */
[----:B-1----:R0:W5:Y:S04]  /*33950*/  LDL.LU R91, [R1+0x12e4] ;  /* 0x0012e400015b7983 */ /* 0x0021680000300800 */
[----:B---3--:R0:W5:Y:S04]  /*33960*/  LDL.LU R88, [R1+0x12e0] ;  /* 0x0012e00001587983 */ /* 0x0081680000300800 */
[----:B------:R1:W-:Y:S04]  /*33970*/  STS.U16 [R87+UR4+0x2b500], R89 ;  /* 0x02b5005957007988 */ /* 0x0003e80008000404 */
[----:B------:R3:W-:Y:S04]  /*33980*/  STS.U16 [R87+UR4+0x2b900], R86 ;  /* 0x02b9005657007988 */ /* 0x0007e80008000404 */
[----:B------:R0:W-:Y:S04]  /*33990*/  STS.U16 [R87+UR4+0x2bd00], R84 ;  /* 0x02bd005457007988 */ /* 0x0001e80008000404 */
[----:B-1----:R1:W5:Y:S04]  /*339a0*/  LDL.LU R89, [R1+0x12dc] ;  /* 0x0012dc0001597983 */ /* 0x0023680000300800 */
[----:B---3--:R1:W5:Y:S04]  /*339b0*/  LDL.LU R86, [R1+0x12d8] ;  /* 0x0012d80001567983 */ /* 0x0083680000300800 */
[----:B0-----:R1:W5:Y:S04]  /*339c0*/  LDL.LU R87, [R1+0x12d4] ;  /* 0x0012d40001577983 */ /* 0x0013680000300800 */
[----:B------:R1:W5:Y:S04]  /*339d0*/  LDL.LU R84, [R1+0x12d0] ;  /* 0x0012d00001547983 */ /* 0x0003680000300800 */
[----:B--2---:R0:W-:Y:S04]  /*339e0*/  STS.U16 [R68+UR4+0x28180], R85 ;  /* 0x0281805544007988 */ /* 0x0041e80008000404 */
[----:B------:R2:W-:Y:S04]  /*339f0*/  STS.U16 [R68+UR4+0x28580], R82 ;  /* 0x0285805244007988 */ /* 0x0005e80008000404 */
[----:B------:R3:W-:Y:S04]  /*33a00*/  STS.U16 [R68+UR4+0x28980], R83 ;  /* 0x0289805344007988 */ /* 0x0007e80008000404 */
[----:B0-----:R1:W5:Y:S04]  /*33a10*/  LDL.LU R85, [R1+0x12cc] ;  /* 0x0012cc0001557983 */ /* 0x0013680000300800 */
[----:B--2---:R1:W5:Y:S04]  /*33a20*/  LDL.LU R82, [R1+0x12c8] ;  /* 0x0012c80001527983 */ /* 0x0043680000300800 */
[----:B---3--:R1:W5:Y:S04]  /*33a30*/  LDL.LU R83, [R1+0x12c4] ;  /* 0x0012c40001537983 */ /* 0x0083680000300800 */
[----:B------:R0:W-:Y:S04]  /*33a40*/  STS.U16 [R68+UR4+0x28d80], R80 ;  /* 0x028d805044007988 */ /* 0x0001e80008000404 */
        /* <DEDUP_REMOVED lines=24> */
[----:B----4-:R2:W-:Y:S04]  /*33bd0*/  STS.U16 [R19+UR4+0x28200], R4 ;  /* 0x0282000413007988 */ /* 0x0105e80008000404 */
[----:B------:R3:W-:Y:S04]  /*33be0*/  STS.U16 [R19+UR4+0x28600], R5 ;  /* 0x0286000513007988 */ /* 0x0007e80008000404 */
[----:B0-----:R1:W5:Y:S04]  /*33bf0*/  LDL.LU R68, [R1+0x1290] ;  /* 0x0012900001447983 */ /* 0x0013680000300800 */
[----:B------:R1:W5:Y:S04]  /*33c00*/  LDL.LU R69, [R1+0x128c] ;  /* 0x00128c0001457983 */ /* 0x0003680000300800 */
        /* <DEDUP_REMOVED lines=31> */
[----:B------:R1:W5:Y:S04]  /*33e00*/  LDL.LU R20, [R1+0x1248] ;  /* 0x0012480001147983 */ /* 0x0003680000300800 */
        /* <DEDUP_REMOVED lines=31> */
[----:B------:R1:W5:Y:S04]  /*34000*/  LDL.LU R37, [R1+0x1204] ;  /* 0x0012040001257983 */ /* 0x0003680000300800 */
        /* <DEDUP_REMOVED lines=61> */
[----:B------:R2:W-:Y:S01]  /*343e0*/  STS.U16 [R92+UR4+0x2bf80], R0 ;  /* 0x02bf80005c007988 */ /* 0x0005e20008000404 */
[----:B------:R3:W-:Y:S06]  /*343f0*/  MEMBAR.ALL.CTA ;  /* 0x0000000000007992 */ /* 0x0007ec0000008000 */
[----:B---3--:R-:W3:Y:S04]  /*34400*/  FENCE.VIEW.ASYNC.S ;  /* 0x00000000000073c6 */ /* 0x008ee80000000000 */
[----:B0-----:R1:W5:Y:S04]  /*34410*/  LDL.LU R2, [R1+0x1188] ;  /* 0x0011880001027983 */ /* 0x0013680000300800 */
[----:B--2---:R1:W5:Y:S01]  /*34420*/  LDL.LU R0, [R1+0x1184] ;  /* 0x0011840001007983 */ /* 0x0043620000300800 */
[----:B------:R-:W-:-:S04]  /*34430*/  ULEA UR8, UR9, UR4, 0x3 ;  /* 0x0000000409087291 */ /* 0x000fc8000f8e18ff */
[----:B------:R-:W-:Y:S01]  /*34440*/  UIADD3 UR8, UPT, UPT, UR8, 0x30000, URZ ;  /* 0x0003000008087890 */ /* 0x000fe2000fffe0ff */
[----:B---3--:R-:W-:Y:S06]  /*34450*/  BAR.SYNC.DEFER_BLOCKING 0x0 ;  /* 0x0000000000007b1d */ /* 0x008fec0000010000 */
[----:B------:R-:W-:Y:S05]  /*34460*/  @P2 BRA `(.L_x_9) ;  /* 0x0000000000bc2947 */ /* 0x000fea0003800000 */
[----:B------:R-:W-:Y:S01]  /*34470*/  UMOV UR68, 0x0 ;  /* 0x0000000000447882 */ /* 0x000fe20000000000 */
        /* <DEDUP_REMOVED lines=9> */
[----:B------:R-:W-:Y:S01]  /*34510*/  UTCHMMA gdesc[UR12], gdesc[UR16], tmem[UR5], tmem[UR70], idesc[UR71], UPT ;  /* 0x00ff46100c0075ea */ /* 0x000fe2000b800005 */
[----:B------:R-:W-:Y:S01]  /*34520*/  UMOV UR62, 0x0 ;  /* 0x00000000003e7882 */ /* 0x000fe20000000000 */
[----:B------:R-:W-:Y:S01]  /*34530*/  UMOV UR63, 0x8208010 ;  /* 0x08208010003f7882 */ /* 0x000fe20000000000 */
[----:B------:R-:W-:-:S02]  /*34540*/  UIADD3 UR76, UPT, UPT, UR5, 0x80, URZ ;  /* 0x00000080054c7890 */ /* 0x000fc4000fffe0ff */
[----:B------:R-:W-:Y:S01]  /*34550*/  UTCHMMA gdesc[UR18], gdesc[UR22], tmem[UR5], tmem[UR60], idesc[UR61], UPT ;  /* 0x00ff3c16120075ea */ /* 0x000fe2000b800005 */
[----:B------:R-:W-:Y:S01]  /*34560*/  UMOV UR64, 0x0 ;  /* 0x0000000000407882 */ /* 0x000fe20000000000 */
[----:B------:R-:W-:Y:S01]  /*34570*/  UMOV UR65, 0x8208010 ;  /* 0x0820801000417882 */ /* 0x000fe20000000000 */
[----:B------:R-:W-:Y:S02]  /*34580*/  UIADD3 UR77, UPT, UPT, UR5, 0x80, URZ ;  /* 0x00000080054d7890 */ /* 0x000fe4000fffe0ff */
[----:B------:R2:W-:Y:S01]  /*34590*/  UTCHMMA gdesc[UR24], gdesc[UR26], tmem[UR5], tmem[UR72], idesc[UR73], UPT ;  /* 0x00ff481a180075ea */ /* 0x0005e2000b800005 */
[----:B------:R-:W-:Y:S01]  /*345a0*/  UMOV UR74, 0x0 ;  /* 0x00000000004a7882 */ /* 0x000fe20000000000 */
[----:B------:R-:W-:Y:S01]  /*345b0*/  UMOV UR75, 0x8208010 ;  /* 0x08208010004b7882 */ /* 0x000fe20000000000 */
[----:B0-----:R-:W-:Y:S02]  /*345c0*/  UIADD3 UR15, UPT, UPT, UR5, 0x80, URZ ;  /* 0x00000080050f7890 */ /* 0x001fe4000fffe0ff */
[----:B------:R-:W-:Y:S01]  /*345d0*/  UTCHMMA gdesc[UR28], gdesc[UR30], tmem[UR5], tmem[UR62], idesc[UR63], UPT ;  /* 0x00ff3e1e1c0075ea */ /* 0x000fe2000b800005 */
[----:B------:R-:W-:Y:S01]  /*345e0*/  UTCHMMA gdesc[UR32], gdesc[UR34], tmem[UR5], tmem[UR64], idesc[UR65], UPT ;  /* 0x00ff4022200075ea */ /* 0x000fe2000b800005 */
[----:B------:R0:W-:Y:S01]  /*345f0*/  UTCHMMA gdesc[UR36], gdesc[UR38], tmem[UR5], tmem[UR74], idesc[UR75], UPT ;  /* 0x00ff4a26240075ea */ /* 0x0001e2000b800005 */
[----:B------:R-:W-:Y:S01]  /*34600*/  UMOV UR66, 0x0 ;  /* 0x0000000000427882 */ /* 0x000fe20000000000 */
[----:B------:R-:W-:Y:S01]  /*34610*/  UMOV UR67, 0x8208010 ;  /* 0x0820801000437882 */ /* 0x000fe20000000000 */
[----:B--2---:R-:W-:-:S02]  /*34620*/  UIADD3 UR72, UPT, UPT, UR5, 0x80, URZ ;  /* 0x0000008005487890 */ /* 0x004fc4000fffe0ff */
[----:B------:R-:W-:Y:S01]  /*34630*/  UTCHMMA gdesc[UR40], gdesc[UR42], tmem[UR5], tmem[UR66], idesc[UR67], UPT ;  /* 0x00ff422a280075ea */ /* 0x000fe2000b800005 */
[----:B------:R-:W-:Y:S01]  /*34640*/  UIADD3 UR73, UPT, UPT, UR5, 0x80, URZ ;  /* 0x0000008005497890 */ /* 0x000fe2000fffe0ff */
[----:B------:R-:W-:Y:S01]  /*34650*/  UTCHMMA gdesc[UR44], gdesc[UR10], tmem[UR76], tmem[UR68], idesc[UR69], UPT ;  /* 0x00ff440a2c0075ea */ /* 0x000fe2000b80004c */
[----:B------:R2:W-:Y:S01]  /*34660*/  UTCHMMA gdesc[UR46], gdesc[UR16], tmem[UR77], tmem[UR70], idesc[UR71], UPT ;  /* 0x00ff46102e0075ea */ /* 0x0005e2000b80004d */
[----:B------:R3:W-:Y:S01]  /*34670*/  UTCHMMA gdesc[UR48], gdesc[UR22], tmem[UR15], tmem[UR60], idesc[UR61], UPT ;  /* 0x00ff3c16300075ea */ /* 0x0007e2000b80000f */
[----:B0-----:R-:W-:Y:S02]  /*34680*/  UIADD3 UR74, UPT, UPT, UR5, 0x80, URZ ;  /* 0x00000080054a7890 */ /* 0x001fe4000fffe0ff */
[----:B------:R-:W-:Y:S01]  /*34690*/  UIADD3 UR75, UPT, UPT, UR5, 0x80, URZ ;  /* 0x00000080054b7890 */ /* 0x000fe2000fffe0ff */
[----:B------:R3:W-:Y:S02]  /*346a0*/  UTCHMMA gdesc[UR50], gdesc[UR26], tmem[UR72], tmem[UR62], idesc[UR63], UPT ;  /* 0x00ff3e1a320075ea */ /* 0x0007e4000b800048 */
[----:B------:R3:W-:Y:S01]  /*346b0*/  UTCHMMA gdesc[UR52], gdesc[UR30], tmem[UR73], tmem[UR64], idesc[UR65], UPT ;  /* 0x00ff401e340075ea */ /* 0x0007e2000b800049 */
[----:B--2---:R-:W-:Y:S01]  /*346c0*/  UMOV UR70, UR8 ;  /* 0x0000000800467c82 */ /* 0x004fe20008000000 */
[----:B------:R-:W-:-:S02]  /*346d0*/  UMOV UR71, URZ ;  /* 0x000000ff00477c82 */ /* 0x000fc40008000000 */
[----:B------:R3:W-:Y:S01]  /*346e0*/  UTCHMMA gdesc[UR54], gdesc[UR34], tmem[UR74], tmem[UR66], idesc[UR67], UPT ;  /* 0x00ff4222360075ea */ /* 0x0007e2000b80004a */
[----:B------:R-:W-:Y:S01]  /*346f0*/  UMOV UR77, UR70 ;  /* 0x00000046004d7c82 */ /* 0x000fe20008000000 */
[----:B------:R-:W-:Y:S01]  /*34700*/  UMOV UR70, 0x0 ;  /* 0x0000000000467882 */ /* 0x000fe20000000000 */
[----:B------:R-:W-:Y:S01]  /*34710*/  UMOV UR71, 0x8208010 ;  /* 0x0820801000477882 */ /* 0x000fe20000000000 */
[----:B------:R3:W-:Y:S01]  /*34720*/  UTCHMMA gdesc[UR56], gdesc[UR38], tmem[UR75], tmem[UR68], idesc[UR69], UPT ;  /* 0x00ff4426380075ea */ /* 0x0007e2000b80004b */
[----:B------:R3:W-:Y:S01]  /*34730*/  UTCHMMA gdesc[UR58], gdesc[UR42], tmem[UR76], tmem[UR70], idesc[UR71], UPT ;  /* 0x00ff462a3a0075ea */ /* 0x0007e2000b80004c */
[----:B------:R3:W-:Y:S01]  /*34740*/  UTCBAR [UR77], URZ ;  /* 0x000000ff4d0073e9 */ /* 0x0007e200080000ff */
[----:B------:R-:W-:Y:S01]  /*34750*/  NOP ;  /* 0x0000000000007918 */ /* 0x000fe20000000000 */
.L_x_9:
[----:B------:R-:W2:Y:S04]  /*34760*/  LDL R93, [R1+0x1180] ;  /* 0x00118000015d7983 */ /* 0x000ea80000100800 */
[----:B------:R-:W2:Y:S01]  /*34770*/  LDL R92, [R1+0x9cc] ;  /* 0x0009cc00015c7983 */ /* 0x000ea20000100800 */
[----:B------:R-:W-:Y:S01]  /*34780*/  UIADD3 UR9, UPT, UPT, UR9, 0x1, URZ ;  /* 0x0000000109097890 */ /* 0x000fe2000fffe0ff */
[----:B---3--:R-:W-:-:S03]  /*34790*/  UMOV UR60, UR7 ;  /* 0x00000007003c7c82 */ /* 0x008fc60008000000 */
[----:B------:R-:W-:-:S04]  /*347a0*/  UISETP.GT.AND UP1, UPT, UR9, 0x1, UPT ;  /* 0x000000010900788c */ /* 0x000fc8000bf24270 */
[----:B------:R-:W-:Y:S02]  /*347b0*/  USEL UR15, URZ, 0x1, !UP1 ;  /* 0x00000001ff0f7887 */ /* 0x000fe4000c800000 */
[----:B------:R-:W-:Y:S02]  /*347c0*/  USEL UR9, UR9, URZ, !UP1 ;  /* 0x000000ff09097287 */ /* 0x000fe4000c800000 */
[----:B------:R-:W-:-:S07]  /*347d0*/  ULOP3.LUT UR15, UR7, UR15, URZ, 0x3c, !UPT ;  /* 0x0000000f070f7292 */ /* 0x000fce000f8e3cff */
[----:B------:R-:W-:Y:S01]  /*347e0*/  UMOV UR7, UR15 ;  /* 0x0000000f00077c82 */ /* 0x000fe20008000000 */
[----:B--2---:R-:W-:-:S13]  /*347f0*/  ISETP.NE.U32.AND P0, PT, R92, R93, PT ;  /* 0x0000005d5c00720c */ /* 0x004fda0003f05070 */
[----:B------:R-:W-:Y:S05]  /*34800*/  @P0 BRA `(.L_x_10) ;  /* 0xfffffe4000d80947 */ /* 0x000fea000383ffff */
.L_x_7:
[----:B------:R-:W0:Y:S02]  /*34810*/  LDC R92, c[0x0][0x3a0] ;  /* 0x0000e800ff5c7b82 */ /* 0x000e240000000800 */
[----:B0-----:R-:W-:-:S05]  /*34820*/  VIADD R92, R92, 0x7f ;  /* 0x0000007f5c5c7836 */ /* 0x001fca0000000000 */
[----:B------:R-:W-:-:S13]  /*34830*/  ISETP.GE.AND P0, PT, R92, 0x80, PT ;  /* 0x000000805c00780c */ /* 0x000fda0003f06270 */
[----:B------:R-:W-:Y:S05]  /*34840*/  @!P0 BRA `(.L_x_11) ;  /* 0x0000000000108947 */ /* 0x000fea0003800000 */
[----:B------:R-:W-:-:S06]  /*34850*/  USHF.L.U32 UR60, UR60, 0x1f, URZ ;  /* 0x0000001f3c3c7899 */ /* 0x000fcc00080006ff */
[----:B-----5:R-:W-:-:S04]  /*34860*/  MOV R0, UR60 ;  /* 0x0000003c00007c02 */ /* 0x020fc80008000f00 */
[----:B------:R-:W0:Y:S02]  /*34870*/  SYNCS.PHASECHK.TRANS64.TRYWAIT P0, [UR8], R0 ;  /* 0x00000000ff0075a7 */ /* 0x000e240008001108 */
[----:B0-----:R-:W-:Y:S05]  /*34880*/  @!P0 BRA `(.L_x_12) ;  /* 0x0000008400dc8947 */ /* 0x001fea0003800000 */
.L_x_11:
[----:B------:R-:W-:Y:S06]  /*34890*/  BAR.SYNC.DEFER_BLOCKING 0x0 ;  /* 0x0000000000007b1d */ /* 0x000fec0000010000 */
[----:B------:R-:W0:Y:S01]  /*348a0*/  LDCU.128 UR32, c[0x0][0x390] ;  /* 0x00007200ff2077ac */ /* 0x000e220008000c00 */
[----:B------:R-:W0:Y:S01]  /*348b0*/  LDL.LU R93, [R1+0x304] ;  /* 0x00030400015d7983 */ /* 0x000e220000300800 */
[----:B------:R-:W2:Y:S03]  /*348c0*/  LDCU.64 UR36, c[0x0][0x398] ;  /* 0x00007300ff2477ac */ /* 0x000ea60008000a00 */
[----:B------:R-:W3:Y:S01]  /*348d0*/  LDL.LU R92, [R1+0x6b0] ;  /* 0x0006b000015c7983 */ /* 0x000ee20000300800 */
[----:B------:R-:W4:Y:S01]  /*348e0*/  LDCU UR28, c[0x0][0x3b8] ;  /* 0x00007700ff1c77ac */ /* 0x000f220008000800 */
[----:B------:R-:W1:Y:S01]  /*348f0*/  LDCU.64 UR30, c[0x0][0x398] ;  /* 0x00007300ff1e77ac */ /* 0x000e620008000a00 */
[----:B------:R-:W3:Y:S01]  /*34900*/  LDCU.64 UR8, c[0x0][0x398] ;  /* 0x00007300ff0877ac */ /* 0x000ee20008000a00 */
[----:B------:R-:W1:Y:S02]  /*34910*/  @!P1 SYNCS.CCTL.IV [UR4+0x30000] ;  /* 0x03000000ff0099b1 */ /* 0x000e640008000004 */
[----:B-1----:R-:W-:Y:S06]  /*34920*/  BAR.SYNC.DEFER_BLOCKING 0x0 ;  /* 0x0000000000007b1d */ /* 0x002fec0000010000 */
[----:B------:R-:W1:Y:S01]  /*34930*/  LDCU.64 UR12, c[0x0][0x398] ;  /* 0x00007300ff0c77ac */ /* 0x000e620008000a00 */
[----:B-----5:R-:W1:Y:S01]  /*34940*/  LDTM.x64 R4, tmem[UR6] ;  /* 0x00000006000479ee */ /* 0x020e620008340000 */
[----:B------:R-:W0:Y:S01]  /*34950*/  LDCU.64 UR24, c[0x0][0x398] ;  /* 0x00007300ff1877ac */ /* 0x000e220008000a00 */
[----:B------:R-:W0:Y:S01]  /*34960*/  LDCU.64 UR22, c[0x0][0x398] ;  /* 0x00007300ff1677ac */ /* 0x000e220008000a00 */
[----:B------:R-:W0:Y:S01]  /*34970*/  LDCU.64 UR14, c[0x0][0x398] ;  /* 0x00007300ff0e77ac */ /* 0x000e220008000a00 */
[----:B------:R-:W0:Y:S01]  /*34980*/  LDCU.64 UR26, c[0x0][0x398] ;  /* 0x00007300ff1a77ac */ /* 0x000e220008000a00 */
[----:B------:R-:W0:Y:S01]  /*34990*/  @!P1 SYNCS.CCTL.IV [UR4+0x30008] ;  /* 0x03000800ff0099b1 */ /* 0x000e220008000004 */
[----:B------:R-:W0:Y:S01]  /*349a0*/  LDCU.64 UR18, c[0x0][0x398] ;  /* 0x00007300ff1277ac */ /* 0x000e220008000a00 */
[----:B------:R-:W0:Y:S01]  /*349b0*/  LDCU.64 UR10, c[0x0][0x398] ;  /* 0x00007300ff0a77ac */ /* 0x000e220008000a00 */
[----:B-1----:R-:W-:Y:S01]  /*349c0*/  STL.64 [R1+0x200], R4 ;  /* 0x0002000401007387 */ /* 0x002fe20000100a00 */
[----:B------:R-:W1:Y:S03]  /*349d0*/  LDCU.64 UR16, c[0x0][0x398] ;  /* 0x00007300ff1077ac */ /* 0x000e660008000a00 */
[----:B------:R-:W-:Y:S01]  /*349e0*/  STL.64 [R1+0x208], R6 ;  /* 0x0002080601007387 */ /* 0x000fe20000100a00 */
[----:B------:R-:W0:Y:S03]  /*349f0*/  LDCU UR4, c[0x0][0x398] ;  /* 0x00007300ff0477ac */ /* 0x000e260008000800 */
[----:B------:R-:W-:Y:S01]  /*34a00*/  STL [R1+0x210], R8 ;  /* 0x0002100801007387 */ /* 0x000fe20000100800 */
[----:B------:R-:W0:Y:S03]  /*34a10*/  LDCU UR29, c[0x0][0x398] ;  /* 0x00007300ff1d77ac */ /* 0x000e260008000800 */
        /* <DEDUP_REMOVED lines=12> */
[----:B------:R-:W-:Y:S04]  /*34ae0*/  STL.64 [R1+0x278], R34 ;  /* 0x0002782201007387 */ /* 0x000fe80000100a00 */
[----:B------:R-:W-:Y:S04]  /*34af0*/  STL.64 [R1+0x280], R36 ;  /* 0x0002802401007387 */ /* 0x000fe80000100a00 */
[----:B------:R-:W-:Y:S01]  /*34b00*/  STL.64 [R1+0x288], R38 ;  /* 0x0002882601007387 */ /* 0x000fe20000100a00 */
[----:B-1----:R-:W-:-:S03]  /*34b10*/  IMAD.MOV.U32 R32, RZ, RZ, R9 ;  /* 0x000000ffff207224 */ /* 0x002fc600078e0009 */
        /* <DEDUP_REMOVED lines=15> */
[----:B------:R-:W2:Y:S04]  /*34c10*/  LDL.LU R30, [R1+0x20c] ;  /* 0x00020c00011e7983 */ /* 0x000ea80000300800 */
[----:B------:R-:W3:Y:S04]  /*34c20*/  LDL.LU R29, [R1+0x208] ;  /* 0x00020800011d7983 */ /* 0x000ee80000300800 */
[----:B------:R-:W3:Y:S04]  /*34c30*/  LDL.LU R28, [R1+0x204] ;  /* 0x00020400011c7983 */ /* 0x000ee80000300800 */
        /* <DEDUP_REMOVED lines=20> */
[----:B------:R-:W-:Y:S04]  /*34d80*/  STL [R1+0x1208], R32 ;  /* 0x0012082001007387 */ /* 0x000fe80000100800 */
[----:B--2---:R-:W-:Y:S04]  /*34d90*/  STL.64 [R1+0x1200], R30 ;  /* 0x0012001e01007387 */ /* 0x004fe80000100a00 */
[----:B---3--:R-:W-:Y:S04]  /*34da0*/  STL.64 [R1+0x11f8], R28 ;  /* 0x0011f81c01007387 */ /* 0x008fe80000100a00 */
[----:B----4-:R-:W-:Y:S04]  /*34db0*/  STL [R1+0x11f4], R27 ;  /* 0x0011f41b01007387 */ /* 0x010fe80000100800 */
[----:B------:R1:W-:Y:S02]  /*34dc0*/  STL [R1+0x11f0], R25 ;  /* 0x0011f01901007387 */ /* 0x0003e40000100800 */
[----:B-1----:R-:W1:Y:S02]  /*34dd0*/  LDTM.x64 R24, tmem[UR6+0x40] ;  /* 0x00004006001879ee */ /* 0x002e640008340000 */
[----:B-1----:R-:W-:Y:S01]  /*34de0*/  STL.64 [R1+0x100], R24 ;  /* 0x0001001801007387 */ /* 0x002fe20000100a00 */
[----:B------:R-:W-:-:S02]  /*34df0*/  IMAD.MOV.U32 R91, RZ, RZ, R87 ;  /* 0x000000ffff5b7224 */ /* 0x000fc400078e0057 */
        /* <DEDUP_REMOVED lines=31> */
[----:B------:R1:W-:Y:S04]  /*34ff0*/  STL [R1+0x1f0], R84 ;  /* 0x0001f05401007387 */ /* 0x0003e80000100800 */
[----:B------:R-:W2:Y:S04]  /*35000*/  LDL.LU.64 R86, [R1+0x1248] ;  /* 0x0012480001567983 */ /* 0x000ea80000300a00 */
[----:B-1----:R-:W3:Y:S04]  /*35010*/  LDL.LU.64 R84, [R1+0x1240] ;  /* 0x0012400001547983 */ /* 0x002ee80000300a00 */
[----:B------:R-:W4:Y:S04]  /*35020*/  LDL.LU.64 R82, [R1+0x1238] ;  /* 0x0012380001527983 */ /* 0x000f280000300a00 */
[----:B------:R-:W2:Y:S04]  /*35030*/  LDL.LU.64 R80, [R1+0x1230] ;  /* 0x0012300001507983 */ /* 0x000ea80000300a00 */
[----:B------:R-:W2:Y:S04]  /*35040*/  LDL.LU.64 R78, [R1+0x1228] ;  /* 0x00122800014e7983 */ /* 0x000ea80000300a00 */
[----:B------:R-:W2:Y:S04]  /*35050*/  LDL.LU.64 R76, [R1+0x1220] ;  /* 0x00122000014c7983 */ /* 0x000ea80000300a00 */
[----:B------:R-:W2:Y:S04]  /*35060*/  LDL.LU.64 R74, [R1+0x1218] ;  /* 0x00121800014a7983 */ /* 0x000ea80000300a00 */
[----:B------:R-:W2:Y:S04]  /*35070*/  LDL.LU.64 R72, [R1+0x1210] ;  /* 0x0012100001487983 */ /* 0x000ea80000300a00 */
[----:B------:R-:W2:Y:S04]  /*35080*/  LDL.LU R32, [R1+0x1208] ;  /* 0x0012080001207983 */ /* 0x000ea80000300800 */
[----:B------:R-:W2:Y:S04]  /*35090*/  LDL.LU.64 R30, [R1+0x1200] ;  /* 0x00120000011e7983 */ /* 0x000ea80000300a00 */
[----:B------:R-:W2:Y:S04]  /*350a0*/  LDL.LU.64 R28, [R1+0x11f8] ;  /* 0x0011f800011c7983 */ /* 0x000ea80000300a00 */
[----:B------:R-:W2:Y:S04]  /*350b0*/  LDL.LU R27, [R1+0x11f4] ;  /* 0x0011f400011b7983 */ /* 0x000ea80000300800 */
[----:B------:R-:W2:Y:S04]  /*350c0*/  LDL.LU R25, [R1+0x11f0] ;  /* 0x0011f00001197983 */ /* 0x000ea80000300800 */
[----:B------:R1:W-:Y:S04]  /*350d0*/  STL [R1+0x1184], R91 ;  /* 0x0011845b01007387 */ /* 0x0003e80000100800 */
[----:B-1----:R-:W2:Y:S04]  /*350e0*/  LDL.LU R91, [R1+0x300] ;  /* 0x00030000015b7983 */ /* 0x002ea80000300800 */
[----:B--2---:R-:W-:Y:S04]  /*350f0*/  STL.64 [R1+0x11e8], R90 ;  /* 0x0011e85a01007387 */ /* 0x004fe80000100a00 */
[----:B------:R-:W-:Y:S04]  /*35100*/  STL.64 [R1+0x11e0], R88 ;  /* 0x0011e05801007387 */ /* 0x000fe80000100a00 */
[----:B------:R-:W-:Y:S04]  /*35110*/  STL.64 [R1+0x11d8], R86 ;  /* 0x0011d85601007387 */ /* 0x000fe80000100a00 */
[----:B---3--:R-:W-:Y:S04]  /*35120*/  STL.64 [R1+0x11d0], R84 ;  /* 0x0011d05401007387 */ /* 0x008fe80000100a00 */
[----:B----4-:R-:W-:Y:S04]  /*35130*/  STL.64 [R1+0x11c8], R82 ;  /* 0x0011c85201007387 */ /* 0x010fe80000100a00 */
[----:B------:R-:W-:Y:S04]  /*35140*/  STL.64 [R1+0x11c0], R80 ;  /* 0x0011c05001007387 */ /* 0x000fe80000100a00 */
[----:B------:R-:W-:Y:S04]  /*35150*/  STL.64 [R1+0x11b8], R78 ;  /* 0x0011b84e01007387 */ /* 0x000fe80000100a00 */
[----:B------:R-:W-:Y:S04]  /*35160*/  STL.64 [R1+0x11b0], R76 ;  /* 0x0011b04c01007387 */ /* 0x000fe80000100a00 */
[----:B------:R-:W-:Y:S04]  /*35170*/  STL.64 [R1+0x11a8], R74 ;  /* 0x0011a84a01007387 */ /* 0x000fe80000100a00 */
[----:B------:R-:W-:Y:S04]  /*35180*/  STL.64 [R1+0x11a0], R72 ;  /* 0x0011a04801007387 */ /* 0x000fe80000100a00 */
[----:B------:R-:W-:Y:S04]  /*35190*/  STL [R1+0x1198], R32 ;  /* 0x0011982001007387 */ /* 0x000fe80000100800 */
[----:B------:R-:W-:Y:S04]  /*351a0*/  STL.64 [R1+0x1190], R30 ;  /* 0x0011901e01007387 */ /* 0x000fe80000100a00 */
[----:B------:R1:W-:Y:S02]  /*351b0*/  STL.64 [R1+0x1188], R28 ;  /* 0x0011881c01007387 */ /* 0x0003e40000100a00 */
[----:B-1----:R-:W1:Y:S02]  /*351c0*/  LDTM.x64 R28, tmem[UR6+0x80] ;  /* 0x00008006001c79ee */ /* 0x002e640008340000 */
[----:B-1----:R-:W-:Y:S01]  /*351d0*/  STL [R1+0x4], R29 ;  /* 0x0000041d01007387 */ /* 0x002fe20000100800 */
[----:B------:R-:W-:Y:S01]  /*351e0*/  IMAD.MOV.U32 R6, RZ, RZ, R32 ;  /* 0x000000ffff067224 */ /* 0x000fe200078e0020 */
[----:B0-----:R-:W-:Y:S01]  /*351f0*/  ISETP.GE.AND P0, PT, R93, UR34, PT ;  /* 0x000000225d007c0c */ /* 0x001fe2000bf06270 */
[----:B------:R-:W-:Y:S01]  /*35200*/  IMAD.MOV.U32 R5, RZ, RZ, R31 ;  /* 0x000000ffff057224 */ /* 0x000fe200078e001f */
[----:B------:R-:W-:Y:S01]  /*35210*/  STL [R1+0x44], R45 ;  /* 0x0000442d01007387 */ /* 0x000fe20000100800 */
[----:B------:R-:W-:Y:S01]  /*35220*/  IMAD.MOV.U32 R4, RZ, RZ, R30 ;  /* 0x000000ffff047224 */ /* 0x000fe200078e001e */
[----:B------:R-:W-:Y:S01]  /*35230*/  MOV R11, R36 ;  /* 0x00000024000b7202 */ /* 0x000fe20000000f00 */
[----:B------:R-:W-:Y:S01]  /*35240*/  IMAD.MOV.U32 R14, RZ, RZ, R38 ;  /* 0x000000ffff0e7224 */ /* 0x000fe200078e0026 */
[----:B------:R-:W-:Y:S01]  /*35250*/  STL.64 [R1+0x48], R46 ;  /* 0x0000482e01007387 */ /* 0x000fe20000100a00 */
[----:B------:R-:W-:-:S02]  /*35260*/  IMAD.MOV.U32 R3, RZ, RZ, R35 ;  /* 0x000000ffff037224 */ /* 0x000fc400078e0023 */
[----:B------:R-:W-:Y:S01]  /*35270*/  IMAD.MOV.U32 R26, RZ, RZ, R44 ;  /* 0x000000ffff1a7224 */ /* 0x000fe200078e002c */
[----:B------:R-:W-:Y:S01]  /*35280*/  STL.64 [R1+0x50], R48 ;  /* 0x0000503001007387 */ /* 0x000fe20000100a00 */
[----:B------:R-:W-:Y:S02]  /*35290*/  IMAD.MOV.U32 R24, RZ, RZ, R43 ;  /* 0x000000ffff187224 */ /* 0x000fe400078e002b */
[----:B------:R-:W-:Y:S01]  /*352a0*/  IMAD.MOV.U32 R22, RZ, RZ, R42 ;  /* 0x000000ffff167224 */ /* 0x000fe200078e002a */
[----:B------:R-:W-:Y:S01]  /*352b0*/  STL.64 [R1+0x58], R50 ;  /* 0x0000583201007387 */ /* 0x000fe20000100a00 */
[----:B------:R-:W-:Y:S02]  /*352c0*/  IMAD.MOV.U32 R20, RZ, RZ, R41 ;  /* 0x000000ffff147224 */ /* 0x000fe400078e0029 */
[----:B------:R-:W-:Y:S01]  /*352d0*/  IMAD.MOV.U32 R18, RZ, RZ, R40 ;  /* 0x000000ffff127224 */ /* 0x000fe200078e0028 */
[----:B------:R-:W-:Y:S01]  /*352e0*/  STL.64 [R1+0x60], R52 ;  /* 0x0000603401007387 */ /* 0x000fe20000100a00 */
[----:B------:R-:W-:-:S02]  /*352f0*/  IMAD.MOV.U32 R16, RZ, RZ, R39 ;  /* 0x000000ffff107224 */ /* 0x000fc400078e0027 */
        /* <DEDUP_REMOVED lines=15> */
[----:B0-----:R-:W-:Y:S01]  /*353f0*/  IMAD.MOV.U32 R71, RZ, RZ, R28 ;  /* 0x000000ffff477224 */ /* 0x001fe200078e001c */
[----:B------:R-:W0:Y:S02]  /*35400*/  LDC R70, c[0x0][0x3b4] ;  /* 0x0000ed00ff467b82 */ /* 0x000e240000000800 */
[----:B------:R-:W-:Y:S04]  /*35410*/  STL.64 [R1+0xc8], R78 ;  /* 0x0000c84e01007387 */ /* 0x000fe80000100a00 */
[----:B------:R-:W-:Y:S04]  /*35420*/  STL.64 [R1+0xd0], R80 ;  /* 0x0000d05001007387 */ /* 0x000fe80000100a00 */
[----:B------:R-:W-:Y:S04]  /*35430*/  STL.64 [R1+0xd8], R82 ;  /* 0x0000d85201007387 */ /* 0x000fe80000100a00 */
[----:B------:R-:W-:Y:S04]  /*35440*/  STL.64 [R1+0xe0], R84 ;  /* 0x0000e05401007387 */ /* 0x000fe80000100a00 */
[----:B------:R-:W-:Y:S04]  /*35450*/  STL.64 [R1+0xe8], R86 ;  /* 0x0000e85601007387 */ /* 0x000fe80000100a00 */
[----:B------:R-:W-:Y:S04]  /*35460*/  STL.64 [R1+0xf0], R88 ;  /* 0x0000f05801007387 */ /* 0x000fe80000100a00 */
[----:B------:R1:W-:Y:S04]  /*35470*/  STL.64 [R1+0xf8], R90 ;  /* 0x0000f85a01007387 */ /* 0x0003e80000100a00 */
[----:B-1----:R-:W2:Y:S04]  /*35480*/  LDL.LU.64 R90, [R1+0x11e8] ;  /* 0x0011e800015a7983 */ /* 0x002ea80000300a00 */
[----:B------:R-:W3:Y:S04]  /*35490*/  LDL.LU.64 R88, [R1+0x11e0] ;  /* 0x0011e00001587983 */ /* 0x000ee80000300a00 */
[----:B------:R1:W4:Y:S04]  /*354a0*/  LDL.LU.64 R86, [R1+0x11d8] ;  /* 0x0011d80001567983 */ /* 0x0003280000300a00 */
[----:B------:R1:W4:Y:S04]  /*354b0*/  LDL.LU.64 R84, [R1+0x11d0] ;  /* 0x0011d00001547983 */ /* 0x0003280000300a00 */
[----:B------:R1:W4:Y:S04]  /*354c0*/  LDL.LU.64 R82, [R1+0x11c8] ;  /* 0x0011c80001527983 */ /* 0x0003280000300a00 */
[----:B------:R1:W4:Y:S04]  /*354d0*/  LDL.LU.64 R80, [R1+0x11c0] ;  /* 0x0011c00001507983 */ /* 0x0003280000300a00 */
[----:B------:R1:W4:Y:S04]  /*354e0*/  LDL.LU.64 R78, [R1+0x11b8] ;  /* 0x0011b800014e7983 */ /* 0x0003280000300a00 */
[----:B------:R1:W4:Y:S04]  /*354f0*/  LDL.LU.64 R76, [R1+0x11b0] ;  /* 0x0011b000014c7983 */ /* 0x0003280000300a00 */
[----:B------:R1:W4:Y:S04]  /*35500*/  LDL.LU.64 R74, [R1+0x11a8] ;  /* 0x0011a800014a7983 */ /* 0x0003280000300a00 */
[----:B------:R1:W4:Y:S04]  /*35510*/  LDL.LU.64 R72, [R1+0x11a0] ;  /* 0x0011a00001487983 */ /* 0x0003280000300a00 */
[----:B------:R-:W4:Y:S04]  /*35520*/  LDL.LU R32, [R1+0x1198] ;  /* 0x0011980001207983 */ /* 0x000f280000300800 */
[----:B------:R-:W4:Y:S04]  /*35530*/  LDL.LU.64 R30, [R1+0x1190] ;  /* 0x00119000011e7983 */ /* 0x000f280000300a00 */
[----:B------:R-:W4:Y:S01]  /*35540*/  LDL.LU.64 R28, [R1+0x1188] ;  /* 0x00118800011c7983 */ /* 0x000f220000300a00 */
[----:B--2---:R-:W-:-:S02]  /*35550*/  ISETP.LT.AND P0, PT, R91, UR37, !P0 ;  /* 0x000000255b007c0c */ /* 0x004fc4000c701270 */
[----:B---3--:R-:W-:Y:S02]  /*35560*/  F2FP.F16.F32.PACK_AB R88, R26, R25 ;  /* 0x000000191a58723e */ /* 0x008fe400000000ff */
[----:B----4-:R-:W-:Y:S02]  /*35570*/  F2FP.F16.F32.PACK_AB R87, R24, R23 ;  /* 0x000000171857723e */ /* 0x010fe400000000ff */
[----:B------:R-:W-:Y:S02]  /*35580*/  F2FP.F16.F32.PACK_AB R86, R22, R21 ;  /* 0x000000151656723e */ /* 0x000fe400000000ff */
[----:B------:R-:W-:Y:S02]  /*35590*/  F2FP.F16.F32.PACK_AB R85, R20, R19 ;  /* 0x000000131455723e */ /* 0x000fe400000000ff */
[----:B------:R-:W-:Y:S02]  /*355a0*/  F2FP.F16.F32.PACK_AB R84, R18, R17 ;  /* 0x000000111254723e */ /* 0x000fe400000000ff */
[----:B------:R-:W-:Y:S01]  /*355b0*/  F2FP.F16.F32.PACK_AB R82, R14, R0 ;  /* 0x000000000e52723e */ /* 0x000fe200000000ff */
[----:B0-----:R-:W-:Y:S01]  /*355c0*/  IMAD R0, R93, R70, RZ ;  /* 0x000000465d007224 */ /* 0x001fe200078e02ff */
[----:B------:R-:W-:-:S02]  /*355d0*/  F2FP.F16.F32.PACK_AB R83, R16, R15 ;  /* 0x0000000f1053723e */ /* 0x000fc400000000ff */
[----:B------:R-:W-:Y:S01]  /*355e0*/  F2FP.F16.F32.PACK_AB R81, R13, R12 ;  /* 0x0000000c0d51723e */ /* 0x000fe200000000ff */
[----:B------:R-:W-:Y:S01]  /*355f0*/  IMAD R70, R70, 0x80, R0 ;  /* 0x0000008046467824 */ /* 0x000fe200078e0200 */
[----:B------:R-:W-:Y:S02]  /*35600*/  F2FP.F16.F32.PACK_AB R79, R11, R10 ;  /* 0x0000000a0b4f723e */ /* 0x000fe400000000ff */
[----:B------:R-:W-:Y:S02]  /*35610*/  F2FP.F16.F32.PACK_AB R77, R3, R2 ;  /* 0x00000002034d723e */ /* 0x000fe400000000ff */
[C---:B------:R-:W-:Y:S02]  /*35620*/  LEA R2, P2, R0.reuse, UR32, 0x1 ;  /* 0x0000002000027c11 */ /* 0x040fe4000f8408ff */
[----:B------:R-:W-:Y:S02]  /*35630*/  F2FP.F16.F32.PACK_AB R76, R9, R8 ;  /* 0x00000008094c723e */ /* 0x000fe400000000ff */
[----:B------:R-:W-:Y:S01]  /*35640*/  LEA.HI.X.SX32 R3, R0, UR33, 0x1, P2 ;  /* 0x0000002100037c11 */ /* 0x000fe200090f0eff */
[----:B------:R-:W-:Y:S01]  /*35650*/  IMAD R0, R91, UR28, RZ ;  /* 0x0000001c5b007c24 */ /* 0x000fe2000f8e02ff */
[----:B------:R-:W-:-:S02]  /*35660*/  F2FP.F16.F32.PACK_AB R74, R7, R6 ;  /* 0x00000006074a723e */ /* 0x000fc400000000ff */
[----:B------:R-:W-:Y:S01]  /*35670*/  F2FP.F16.F32.PACK_AB R73, R5, R4 ;  /* 0x000000040549723e */ /* 0x000fe200000000ff */
[----:B------:R-:W-:Y:S01]  /*35680*/  IMAD.WIDE R68, R0, 0x2, R2 ;  /* 0x0000000200447825 */ /* 0x000fe200078e0202 */
[----:B------:R-:W-:Y:S02]  /*35690*/  F2FP.F16.F32.PACK_AB R80, R32, R31 ;  /* 0x0000001f2050723e */ /* 0x000fe400000000ff */
[----:B------:R-:W-:Y:S02]  /*356a0*/  F2FP.F16.F32.PACK_AB R75, R28, R27 ;  /* 0x0000001b1c4b723e */ /* 0x000fe400000000ff */
[----:B------:R-:W-:Y:S02]  /*356b0*/  F2FP.F16.F32.PACK_AB R78, R30, R29 ;  /* 0x0000001d1e4e723e */ /* 0x000fe400000000ff */
[----:B------:R-:W0:Y:S01]  /*356c0*/  LDTM.x64 R4, tmem[UR6+0xc0] ;  /* 0x0000c006000479ee */ /* 0x000e220008340000 */
[----:B------:R-:W-:Y:S01]  /*356d0*/  NOP ;  /* 0x0000000000007918 */ /* 0x000fe20000000000 */
[----:B------:R2:W-:Y:S01]  /*356e0*/  @P0 STG.E.U16 desc[UR20][R68.64], R75 ;  /* 0x0000004b44000986 */ /* 0x0005e2000c101514 */
[----:B------:R-:W3:Y:S03]  /*356f0*/  LDCU.64 UR6, c[0x0][0x398] ;  /* 0x00007300ff0677ac */ /* 0x000ee60008000a00 */
[----:B--2---:R-:W2:Y:S01]  /*35700*/  LDL.LU R69, [R1+0x4] ;  /* 0x0000040001457983 */ /* 0x004ea20000300800 */
[C---:B------:R-:W-:Y:S01]  /*35710*/  VIADD R68, R91.reuse, 0x7f ;  /* 0x0000007f5b447836 */ /* 0x040fe20000000000 */
[----:B------:R-:W-:-:S04]  /*35720*/  ISETP.GE.AND P0, PT, R91, UR35, PT ;  /* 0x000000235b007c0c */ /* 0x000fc8000bf06270 */
[----:B------:R-:W-:Y:S02]  /*35730*/  ISETP.GE.AND P2, PT, R68, UR31, PT ;  /* 0x0000001f44007c0c */ /* 0x000fe4000bf46270 */
[----:B------:R-:W-:Y:S02]  /*35740*/  LEA R68, P1, R70, UR32, 0x1 ;  /* 0x0000002046447c11 */ /* 0x000fe4000f8208ff */
[----:B------:R-:W-:Y:S01]  /*35750*/  ISETP.LT.AND P0, PT, R92, UR8, !P0 ;  /* 0x000000085c007c0c */ /* 0x000fe2000c701270 */
[----:B------:R-:W4:Y:S01]  /*35760*/  LDCU UR8, c[0x0][0x398] ;  /* 0x00007300ff0877ac */ /* 0x000f220008000800 */
[----:B--2---:R-:W-:Y:S02]  /*35770*/  F2FP.F16.F32.PACK_AB R72, R69, R71 ;  /* 0x000000474548723e */ /* 0x004fe400000000ff */
[----:B------:R-:W-:-:S03]  /*35780*/  LEA.HI.X.SX32 R69, R70, UR33, 0x1, P1 ;  /* 0x0000002146457c11 */ /* 0x000fc600088f0eff */
[----:B------:R-:W-:-:S04]  /*35790*/  IMAD.WIDE R70, R0, 0x2, R68 ;  /* 0x0000000200467825 */ /* 0x000fc800078e0244 */
[----:B------:R-:W-:Y:S02]  /*357a0*/  VIADD R0, R0, UR28 ;  /* 0x0000001c00007c36 */ /* 0x000fe40008000000 */
[----:B------:R2:W-:Y:S02]  /*357b0*/  @P0 STG.E.U16 desc[UR20][R70.64], R72 ;  /* 0x0000004846000986 */ /* 0x0005e4000c101514 */
[----:B--2---:R-:W-:Y:S01]  /*357c0*/  VIADD R70, R91, 0x1 ;  /* 0x000000015b467836 */ /* 0x004fe20000000000 */
[----:B------:R-:W-:Y:S02]  /*357d0*/  PRMT R72, R75, 0x7632, R72 ;  /* 0x000076324b487816 */ /* 0x000fe40000000048 */
[----:B------:R-:W2:Y:S02]  /*357e0*/  LDL.LU R75, [R1+0x248] ;  /* 0x00024800014b7983 */ /* 0x000ea40000300800 */
[----:B------:R-:W-:-:S04]  /*357f0*/  ISETP.GE.AND P0, PT, R70, UR35, PT ;  /* 0x0000002346007c0c */ /* 0x000fc8000bf06270 */
[----:B------:R-:W-:Y:S01]  /*35800*/  ISETP.LT.AND P1, PT, R93, UR12, !P0 ;  /* 0x0000000c5d007c0c */ /* 0x000fe2000c721270 */
[----:B------:R-:W-:Y:S01]  /*35810*/  IMAD.WIDE R70, R0, 0x2, R2 ;  /* 0x0000000200467825 */ /* 0x000fe200078e0202 */
[----:B------:R-:W-:Y:S01]  /*35820*/  ISETP.LT.AND P0, PT, R92, UR24, !P0 ;  /* 0x000000185c007c0c */ /* 0x000fe2000c701270 */
[----:B------:R-:W0:Y:S01]  /*35830*/  LDCU UR12, c[0x0][0x398] ;  /* 0x00007300ff0c77ac */ /* 0x000e220008000800 */
[----:B------:R-:W0:Y:S09]  /*35840*/  LDCU UR24, c[0x0][0x398] ;  /* 0x00007300ff1877ac */ /* 0x000e320008000800 */
[----:B------:R0:W-:Y:S02]  /*35850*/  @P1 STG.E.U16 desc[UR20][R70.64], R72 ;  /* 0x0000004846001986 */ /* 0x0001e4000c101514 */
[----:B0-----:R-:W-:Y:S01]  /*35860*/  PRMT R72, R72, 0x7632, R72 ;  /* 0x0000763248487816 */ /* 0x001fe20000000048 */
[----:B------:R-:W-:-:S05]  /*35870*/  IMAD.WIDE R70, R0, 0x2, R68 ;  /* 0x0000000200467825 */ /* 0x000fca00078e0244 */
[----:B------:R0:W-:Y:S02]  /*35880*/  @P0 STG.E.U16 desc[UR20][R70.64], R72 ;  /* 0x0000004846000986 */ /* 0x0001e4000c101514 */
[----:B0-----:R-:W-:-:S05]  /*35890*/  VIADD R70, R91, 0x2 ;  /* 0x000000025b467836 */ /* 0x001fca0000000000 */
[----:B------:R-:W-:-:S04]  /*358a0*/  ISETP.GE.AND P0, PT, R70, UR35, PT ;  /* 0x0000002346007c0c */ /* 0x000fc8000bf06270 */
[----:B------:R-:W-:Y:S01]  /*358b0*/  ISETP.LT.AND P1, PT, R93, UR22, !P0 ;  /* 0x000000165d007c0c */ /* 0x000fe2000c721270 */
[----:B------:R-:W0:Y:S01]  /*358c0*/  LDCU UR22, c[0x0][0x398] ;  /* 0x00007300ff1677ac */ /* 0x000e220008000800 */
[----:B------:R-:W-:Y:S02]  /*358d0*/  IADD3 R0, PT, PT, R0, UR28, RZ ;  /* 0x0000001c00007c10 */ /* 0x000fe4000fffe0ff */
[----:B------:R-:W-:Y:S01]  /*358e0*/  ISETP.LT.AND P0, PT, R92, UR14, !P0 ;  /* 0x0000000e5c007c0c */ /* 0x000fe2000c701270 */
[----:B------:R-:W0:Y:S02]  /*358f0*/  LDCU UR14, c[0x0][0x398] ;  /* 0x00007300ff0e77ac */ /* 0x000e240008000800 */
[----:B------:R-:W-:-:S06]  /*35900*/  IMAD.WIDE R70, R0, 0x2, R2 ;  /* 0x0000000200467825 */ /* 0x000fcc00078e0202 */
[----:B------:R0:W-:Y:S02]  /*35910*/  @P1 STG.E.U16 desc[UR20][R70.64], R78 ;  /* 0x0000004e46001986 */ /* 0x0001e4000c101514 */
[----:B0-----:R-:W-:-:S05]  /*35920*/  IMAD.WIDE R70, R0, 0x2, R68 ;  /* 0x0000000200467825 */ /* 0x001fca00078e0244 */
[----:B------:R0:W-:Y:S02]  /*35930*/  @P0 STG.E.U16 desc[UR20][R70.64], R73 ;  /* 0x0000004946000986 */ /* 0x0001e4000c101514 */
[----:B0-----:R-:W-:-:S05]  /*35940*/  VIADD R70, R91, 0x3 ;  /* 0x000000035b467836 */ /* 0x001fca0000000000 */
[----:B------:R-:W-:-:S04]  /*35950*/  ISETP.GE.AND P0, PT, R70, UR35, PT ;  /* 0x0000002346007c0c */ /* 0x000fc8000bf06270 */
[----:B---3--:R-:W-:Y:S01]  /*35960*/  ISETP.LT.AND P1, PT, R93, UR6, !P0 ;  /* 0x000000065d007c0c */ /* 0x008fe2000c721270 */
[----:B------:R-:W-:Y:S01]  /*35970*/  VIADD R0, R0, UR28 ;  /* 0x0000001c00007c36 */ /* 0x000fe20008000000 */
[----:B------:R-:W-:Y:S01]  /*35980*/  ISETP.LT.AND P0, PT, R92, UR26, !P0 ;  /* 0x0000001a5c007c0c */ /* 0x000fe2000c701270 */
[----:B------:R-:W0:Y:S01]  /*35990*/  LDCU UR6, c[0x0][0x398] ;  /* 0x00007300ff0677ac */ /* 0x000e220008000800 */
[----:B------:R-:W-:Y:S01]  /*359a0*/  PRMT R72, R78, 0x7632, R72 ;  /* 0x000076324e487816 */ /* 0x000fe20000000048 */
[C---:B------:R-:W-:Y:S01]  /*359b0*/  IMAD.WIDE R70, R0.reuse, 0x2, R2 ;  /* 0x0000000200467825 */ /* 0x040fe200078e0202 */
[----:B------:R-:W3:Y:S07]  /*359c0*/  LDCU UR26, c[0x0][0x398] ;  /* 0x00007300ff1a77ac */ /* 0x000eee0008000800 */
[----:B------:R0:W-:Y:S02]  /*359d0*/  @P1 STG.E.U16 desc[UR20][R70.64], R72 ;  /* 0x0000004846001986 */ /* 0x0001e4000c101514 */
[----:B0-----:R-:W-:Y:S01]  /*359e0*/  PRMT R72, R73, 0x7632, R72 ;  /* 0x0000763249487816 */ /* 0x001fe20000000048 */
[----:B------:R-:W-:-:S05]  /*359f0*/  IMAD.WIDE R70, R0, 0x2, R68 ;  /* 0x0000000200467825 */ /* 0x000fca00078e0244 */
[----:B------:R0:W-:Y:S02]  /*35a00*/  @P0 STG.E.U16 desc[UR20][R70.64], R72 ;  /* 0x0000004846000986 */ /* 0x0001e4000c101514 */
[----:B0-----:R-:W-:-:S05]  /*35a10*/  VIADD R70, R91, 0x4 ;  /* 0x000000045b467836 */ /* 0x001fca0000000000 */
[----:B------:R-:W-:-:S04]  /*35a20*/  ISETP.GE.AND P0, PT, R70, UR35, PT ;  /* 0x0000002346007c0c */ /* 0x000fc8000bf06270 */
[----:B------:R-:W-:Y:S01]  /*35a30*/  ISETP.LT.AND P1, PT, R93, UR18, !P0 ;  /* 0x000000125d007c0c */ /* 0x000fe2000c721270 */
[----:B------:R-:W-:Y:S01]  /*35a40*/  VIADD R0, R0, UR28 ;  /* 0x0000001c00007c36 */ /* 0x000fe20008000000 */
[----:B------:R-:W-:Y:S01]  /*35a50*/  ISETP.LT.AND P0, PT, R92, UR10, !P0 ;  /* 0x0000000a5c007c0c */ /* 0x000fe2000c701270 */
[----:B------:R-:W0:Y:S02]  /*35a60*/  LDCU UR10, c[0x0][0x398] ;  /* 0x00007300ff0a77ac */ /* 0x000e240008000800 */
[----:B------:R-:W-:Y:S01]  /*35a70*/  IMAD.WIDE R70, R0, 0x2, R2 ;  /* 0x0000000200467825 */ /* 0x000fe200078e0202 */
[----:B------:R-:W-:Y:S01]  /*35a80*/  PRMT R72, R80, 0x7632, R72 ;  /* 0x0000763250487816 */ /* 0x000fe20000000048 */
[----:B------:R-:W0:Y:S06]  /*35a90*/  LDCU UR18, c[0x0][0x398] ;  /* 0x00007300ff1277ac */ /* 0x000e2c0008000800 */
[----:B------:R0:W-:Y:S02]  /*35aa0*/  @P1 STG.E.U16 desc[UR20][R70.64], R80 ;  /* 0x0000005046001986 */ /* 0x0001e4000c101514 */
[----:B0-----:R-:W-:-:S05]  /*35ab0*/  IMAD.WIDE R70, R0, 0x2, R68 ;  /* 0x0000000200467825 */ /* 0x001fca00078e0244 */
[----:B------:R0:W-:Y:S02]  /*35ac0*/  @P0 STG.E.U16 desc[UR20][R70.64], R74 ;  /* 0x0000004a46000986 */ /* 0x0001e4000c101514 */
[----:B0-----:R-:W-:-:S05]  /*35ad0*/  VIADD R70, R91, 0x5 ;  /* 0x000000055b467836 */ /* 0x001fca0000000000 */
[----:B------:R-:W-:-:S04]  /*35ae0*/  ISETP.GE.AND P0, PT, R70, UR35, PT ;  /* 0x0000002346007c0c */ /* 0x000fc8000bf06270 */
[----:B------:R-:W-:Y:S01]  /*35af0*/  ISETP.LT.AND P1, PT, R93, UR16, !P0 ;  /* 0x000000105d007c0c */ /* 0x000fe2000c721270 */
[----:B------:R-:W-:Y:S01]  /*35b00*/  VIADD R0, R0, UR28 ;  /* 0x0000001c00007c36 */ /* 0x000fe20008000000 */
[----:B------:R-:W-:Y:S01]  /*35b10*/  ISETP.LT.AND P0, PT, R92, UR30, !P0 ;  /* 0x0000001e5c007c0c */ /* 0x000fe2000c701270 */
[----:B------:R-:W0:Y:S02]  /*35b20*/  LDCU UR16, c[0x0][0x398] ;  /* 0x00007300ff1077ac */ /* 0x000e240008000800 */
[----:B------:R-:W-:-:S08]  /*35b30*/  IMAD.WIDE R70, R0, 0x2, R2 ;  /* 0x0000000200467825 */ /* 0x000fd000078e0202 */
[----:B------:R0:W-:Y:S02]  /*35b40*/  @P1 STG.E.U16 desc[UR20][R70.64], R72 ;  /* 0x0000004846001986 */ /* 0x0001e4000c101514 */
[----:B0-----:R-:W-:Y:S01]  /*35b50*/  PRMT R72, R74, 0x7632, R72 ;  /* 0x000076324a487816 */ /* 0x001fe20000000048 */
[----:B------:R-:W-:Y:S01]  /*35b60*/  IMAD.WIDE R70, R0, 0x2, R68 ;  /* 0x0000000200467825 */ /* 0x000fe200078e0244 */
[----:B------:R-:W-:Y:S01]  /*35b70*/  PRMT R73, R87, 0x7632, R73 ;  /* 0x0000763257497816 */ /* 0x000fe20000000049 */
[----:B------:R-:W2:Y:S04]  /*35b80*/  LDL.LU R74, [R1+0x244] ;  /* 0x00024400014a7983 */ /* 0x000ea80000300800 */
        /* <DEDUP_REMOVED lines=8> */
[----:B------:R-:W-:-:S07]  /*35c10*/  PRMT R72, R76, 0x7632, R72 ;  /* 0x000076324c487816 */ /* 0x000fce0000000048 */
[----:B------:R0:W-:Y:S02]  /*35c20*/  @P1 STG.E.U16 desc[UR20][R70.64], R76 ;  /* 0x0000004c46001986 */ /* 0x0001e4000c101514 */
[----:B0-----:R-:W-:Y:S02]  /*35c30*/  IMAD.WIDE R70, R0, 0x2, R68 ;  /* 0x0000000200467825 */ /* 0x001fe400078e0244 */
        /* <DEDUP_REMOVED lines=8> */
[C---:B------:R-:W-:Y:S01]  /*35cc0*/  IMAD.WIDE R70, R0.reuse, 0x2, R2 ;  /* 0x0000000200467825 */ /* 0x040fe200078e0202 */
        /* <DEDUP_REMOVED lines=17> */
[----:B0-----:R-:W-:-:S04]  /*35de0*/  IADD3 R70, PT, PT, R91, 0x9, RZ ;  /* 0x000000095b467810 */ /* 0x001fc80007ffe0ff */
        /* <DEDUP_REMOVED lines=9> */
[----:B0-----:R-:W-:-:S02]  /*35e80*/  IMAD.WIDE R70, R0, 0x2, R68 ;  /* 0x0000000200467825 */ /* 0x001fc400078e0244 */
        /* <DEDUP_REMOVED lines=69> */
[----:B------:R-:W-:Y:S02]  /*362e0*/  ISETP.LT.AND P3, PT, R93, UR6, !P0 ;  /* 0x000000065d007c0c */ /* 0x000fe4000c761270 */
[----:B------:R-:W-:Y:S01]  /*362f0*/  IADD3 R0, PT, PT, R0, UR28, RZ ;  /* 0x0000001c00007c10 */ /* 0x000fe2000fffe0ff */
[----:B------:R-:W-:Y:S01]  /*36300*/  VIADD R72, R91, 0x10 ;  /* 0x000000105b487836 */ /* 0x000fe20000000000 */
[----:B----4-:R-:W-:Y:S01]  /*36310*/  ISETP.LT.AND P1, PT, R92, UR8, !P0 ;  /* 0x000000085c007c0c */ /* 0x010fe2000c721270 */
[----:B------:R-:W0:Y:S02]  /*36320*/  LDCU UR6, c[0x0][0x39c] ;  /* 0x00007380ff0677ac */ /* 0x000e240008000800 */
[----:B------:R-:W-:Y:S01]  /*36330*/  IMAD.WIDE R70, R0, 0x2, R2 ;  /* 0x0000000200467825 */ /* 0x000fe200078e0202 */
[----:B------:R-:W-:Y:S01]  /*36340*/  ISETP.GE.AND P0, PT, R72, UR35, PT ;  /* 0x0000002348007c0c */ /* 0x000fe2000bf06270 */
[----:B------:R-:W4:Y:S04]  /*36350*/  LDCU UR8, c[0x0][0x39c] ;  /* 0x00007380ff0877ac */ /* 0x000f280008000800 */
[----:B------:R0:W-:Y:S02]  /*36360*/  @P3 STG.E.U16 desc[UR20][R70.64], R87 ;  /* 0x0000005746003986 */ /* 0x0001e4000c101514 */
[----:B0-----:R-:W-:-:S02]  /*36370*/  IMAD.WIDE R70, R0, 0x2, R68 ;  /* 0x0000000200467825 */ /* 0x001fc400078e0244 */
[----:B------:R-:W2:Y:S04]  /*36380*/  LDL.LU R87, [R1+0x2f4] ;  /* 0x0002f40001577983 */ /* 0x000ea80000300800 */
[----:B------:R0:W-:Y:S01]  /*36390*/  @P1 STG.E.U16 desc[UR20][R70.64], R73 ;  /* 0x0000004946001986 */ /* 0x0001e2000c101514 */
[----:B------:R-:W-:Y:S01]  /*363a0*/  ISETP.LT.AND P1, PT, R93, UR10, !P0 ;  /* 0x0000000a5d007c0c */ /* 0x000fe2000c721270 */
[----:B------:R-:W-:Y:S01]  /*363b0*/  VIADD R0, R0, UR28 ;  /* 0x0000001c00007c36 */ /* 0x000fe20008000000 */
[----:B------:R-:W-:Y:S01]  /*363c0*/  ISETP.LT.AND P3, PT, R92, UR12, !P0 ;  /* 0x0000000c5c007c0c */ /* 0x000fe2000c761270 */
[----:B------:R-:W-:Y:S01]  /*363d0*/  VIADD R72, R91, 0x11 ;  /* 0x000000115b487836 */ /* 0x000fe20000000000 */
[----:B------:R-:W1:Y:S01]  /*363e0*/  LDCU UR10, c[0x0][0x39c] ;  /* 0x00007380ff0a77ac */ /* 0x000e620008000800 */
[----:B0-----:R-:W-:Y:S01]  /*363f0*/  IMAD.WIDE R70, R0, 0x2, R2 ;  /* 0x0000000200467825 */ /* 0x001fe200078e0202 */
[----:B------:R-:W-:Y:S01]  /*36400*/  PRMT R73, R88, 0x7632, R73 ;  /* 0x0000763258497816 */ /* 0x000fe20000000049 */
[----:B------:R-:W0:Y:S06]  /*36410*/  LDCU UR12, c[0x0][0x398] ;  /* 0x00007300ff0c77ac */ /* 0x000e2c0008000800 */
[----:B------:R1:W-:Y:S02]  /*36420*/  @P1 STG.E.U16 desc[UR20][R70.64], R88 ;  /* 0x0000005846001986 */ /* 0x0003e4000c101514 */
[----:B-1----:R-:W-:-:S02]  /*36430*/  IMAD.WIDE R70, R0, 0x2, R68 ;  /* 0x0000000200467825 */ /* 0x002fc400078e0244 */
[----:B------:R-:W2:Y:S04]  /*36440*/  LDL.LU R88, [R1+0xf4] ;  /* 0x0000f40001587983 */ /* 0x000ea80000300800 */
[----:B------:R1:W-:Y:S04]  /*36450*/  @P3 STG.E.U16 desc[UR20][R70.64], R73 ;  /* 0x0000004946003986 */ /* 0x0003e8000c101514 */
[----:B-1----:R-:W2:Y:S01]  /*36460*/  LDL.LU R71, [R1+0x44] ;  /* 0x0000440001477983 */ /* 0x002ea20000300800 */
[----:B------:R-:W-:Y:S01]  /*36470*/  ISETP.GE.AND P4, PT, R72, UR4, PT ;  /* 0x0000000448007c0c */ /* 0x000fe2000bf86270 */
[----:B------:R-:W-:Y:S01]  /*36480*/  VIADD R72, R91, 0x12 ;  /* 0x000000125b487836 */ /* 0x000fe20000000000 */
[----:B------:R-:W1:Y:S02]  /*36490*/  LDCU UR4, c[0x0][0x39c] ;  /* 0x00007380ff0477ac */ /* 0x000e640008000800 */
[----:B------:R-:W-:Y:S01]  /*364a0*/  ISETP.LT.AND P0, PT, R93, UR14, !P4 ;  /* 0x0000000e5d007c0c */ /* 0x000fe2000e701270 */
[----:B------:R-:W-:Y:S01]  /*364b0*/  VIADD R0, R0, UR28 ;  /* 0x0000001c00007c36 */ /* 0x000fe20008000000 */
[----:B------:R-:W-:Y:S01]  /*364c0*/  ISETP.GE.AND P1, PT, R72, UR6, PT ;  /* 0x0000000648007c0c */ /* 0x000fe2000bf26270 */
[----:B------:R-:W0:Y:S01]  /*364d0*/  LDCU UR6, c[0x0][0x39c] ;  /* 0x00007380ff0677ac */ /* 0x000e220008000800 */
[----:B------:R-:W-:Y:S01]  /*364e0*/  ISETP.LT.AND P4, PT, R92, UR16, !P4 ;  /* 0x000000105c007c0c */ /* 0x000fe2000e781270 */
[----:B------:R-:W-:Y:S01]  /*364f0*/  VIADD R73, R91, 0x14 ;  /* 0x000000145b497836 */ /* 0x000fe20000000000 */
[----:B------:R-:W0:Y:S01]  /*36500*/  LDCU UR14, c[0x0][0x398] ;  /* 0x00007300ff0e77ac */ /* 0x000e220008000800 */
[----:B--2---:R-:W-:Y:S01]  /*36510*/  F2FP.F16.F32.PACK_AB R72, R71, R74 ;  /* 0x0000004a4748723e */ /* 0x004fe200000000ff */
[----:B------:R-:W-:Y:S01]  /*36520*/  IMAD.WIDE R70, R0, 0x2, R2 ;  /* 0x0000000200467825 */ /* 0x000fe200078e0202 */
[----:B------:R-:W2:Y:S03]  /*36530*/  LDCU UR16, c[0x0][0x398] ;  /* 0x00007300ff1077ac */ /* 0x000ea60008000800 */
[----:B------:R-:W-:Y:S01]  /*36540*/  VIADD R74, R91, 0x13 ;  /* 0x000000135b4a7836 */ /* 0x000fe20000000000 */
[----:B------:R0:W-:Y:S01]  /*36550*/  @P0 STG.E.U16 desc[UR20][R70.64], R72 ;  /* 0x0000004846000986 */ /* 0x0001e2000c101514 */
[----:B------:R-:W-:-:S03]  /*36560*/  PRMT R77, R72, 0x7632, R77 ;  /* 0x00007632484d7816 */ /* 0x000fc6000000004d */
[----:B----4-:R-:W-:Y:S01]  /*36570*/  ISETP.GE.AND P3, PT, R74, UR8, PT ;  /* 0x000000084a007c0c */ /* 0x010fe2000bf66270 */
[----:B------:R-:W4:Y:S01]  /*36580*/  LDCU UR8, c[0x0][0x398] ;  /* 0x00007300ff0877ac */ /* 0x000f220008000800 */
[----:B0-----:R-:W-:Y:S01]  /*36590*/  F2FP.F16.F32.PACK_AB R71, R76, R75 ;  /* 0x0000004b4c47723e */ /* 0x001fe200000000ff */
[----:B------:R-:W-:-:S04]  /*365a0*/  IMAD.WIDE R74, R0, 0x2, R68 ;  /* 0x00000002004a7825 */ /* 0x000fc800078e0244 */
[----:B------:R-:W-:Y:S01]  /*365b0*/  VIADD R70, R0, UR28 ;  /* 0x0000001c00467c36 */ /* 0x000fe20008000000 */
[----:B------:R0:W-:Y:S04]  /*365c0*/  @P4 STG.E.U16 desc[UR20][R74.64], R77 ;  /* 0x0000004d4a004986 */ /* 0x0001e8000c101514 */
[----:B------:R-:W2:Y:S04]  /*365d0*/  LDL.LU R0, [R1+0x24c] ;  /* 0x00024c0001007983 */ /* 0x000ea80000300800 */
[----:B0-----:R-:W2:Y:S01]  /*365e0*/  LDL.LU R75, [R1+0x4c] ;  /* 0x00004c00014b7983 */ /* 0x001ea20000300800 */
[----:B------:R-:W-:Y:S01]  /*365f0*/  ISETP.LT.AND P0, PT, R93, UR18, !P1 ;  /* 0x000000125d007c0c */ /* 0x000fe2000cf01270 */
[----:B------:R-:W-:Y:S01]  /*36600*/  VIADD R76, R91, 0x15 ;  /* 0x000000155b4c7836 */ /* 0x000fe20000000000 */
[----:B------:R-:W-:Y:S01]  /*36610*/  ISETP.LT.AND P1, PT, R92, UR22, !P1 ;  /* 0x000000165c007c0c */ /* 0x000fe2000cf21270 */
[----:B------:R-:W0:Y:S01]  /*36620*/  LDCU UR18, c[0x0][0x398] ;  /* 0x00007300ff1277ac */ /* 0x000e220008000800 */
[----:B------:R-:W-:Y:S01]  /*36630*/  ISETP.GE.AND P5, PT, R73, UR10, PT ;  /* 0x0000000a49007c0c */ /* 0x000fe2000bfa6270 */
[----:B------:R-:W-:Y:S01]  /*36640*/  IMAD.WIDE R72, R70, 0x2, R2 ;  /* 0x0000000246487825 */ /* 0x000fe200078e0202 */
[----:B-1----:R-:W-:Y:S01]  /*36650*/  ISETP.GE.AND P6, PT, R76, UR4, PT ;  /* 0x000000044c007c0c */ /* 0x002fe2000bfc6270 */
[----:B------:R-:W1:Y:S01]  /*36660*/  LDCU UR4, c[0x0][0x39c] ;  /* 0x00007380ff0477ac */ /* 0x000e620008000800 */
[----:B------:R-:W-:Y:S01]  /*36670*/  PRMT R76, R71, 0x7632, R76 ;  /* 0x00007632474c7816 */ /* 0x000fe2000000004c */
[----:B------:R-:W0:Y:S04]  /*36680*/  LDCU UR10, c[0x0][0x398] ;  /* 0x00007300ff0a77ac */ /* 0x000e280008000800 */
[----:B------:R1:W-:Y:S01]  /*36690*/  @P0 STG.E.U16 desc[UR20][R72.64], R71 ;  /* 0x0000004748000986 */ /* 0x0003e2000c101514 */
[----:B------:R-:W0:Y:S01]  /*366a0*/  LDCU UR22, c[0x0][0x398] ;  /* 0x00007300ff1677ac */ /* 0x000e220008000800 */
[----:B-1----:R-:W-:-:S05]  /*366b0*/  IMAD.WIDE R72, R70, 0x2, R68 ;  /* 0x0000000246487825 */ /* 0x002fca00078e0244 */
[----:B------:R1:W-:Y:S01]  /*366c0*/  @P1 STG.E.U16 desc[UR20][R72.64], R76 ;  /* 0x0000004c48001986 */ /* 0x0003e2000c101514 */
[----:B--2---:R-:W-:Y:S01]  /*366d0*/  F2FP.F16.F32.PACK_AB R74, R75, R0 ;  /* 0x000000004b4a723e */ /* 0x004fe200000000ff */
[----:B------:R-:W-:-:S05]  /*366e0*/  VIADD R75, R91, 0x16 ;  /* 0x000000165b4b7836 */ /* 0x000fca0000000000 */
[----:B------:R-:W-:Y:S02]  /*366f0*/  ISETP.GE.AND P4, PT, R75, UR6, PT ;  /* 0x000000064b007c0c */ /* 0x000fe4000bf86270 */
[----:B------:R-:W-:Y:S01]  /*36700*/  ISETP.LT.AND P0, PT, R93, UR24, !P3 ;  /* 0x000000185d007c0c */ /* 0x000fe2000df01270 */
[----:B------:R-:W2:Y:S01]  /*36710*/  LDL.LU R75, [R1+0x250] ;  /* 0x00025000014b7983 */ /* 0x000ea20000300800 */
[----:B------:R-:W-:Y:S01]  /*36720*/  VIADD R0, R70, UR28 ;  /* 0x0000001c46007c36 */ /* 0x000fe20008000000 */
[----:B------:R-:W-:Y:S01]  /*36730*/  PRMT R77, R74, 0x7632, R77 ;  /* 0x000076324a4d7816 */ /* 0x000fe2000000004d */
[----:B------:R-:W0:Y:S01]  /*36740*/  LDCU UR6, c[0x0][0x39c] ;  /* 0x00007380ff0677ac */ /* 0x000e220008000800 */
[----:B-1----:R-:W2:Y:S01]  /*36750*/  LDL.LU R73, [R1+0x50] ;  /* 0x0000500001497983 */ /* 0x002ea20000300800 */
[----:B---3--:R-:W-:Y:S01]  /*36760*/  ISETP.LT.AND P3, PT, R92, UR26, !P3 ;  /* 0x0000001a5c007c0c */ /* 0x008fe2000df61270 */
[C---:B------:R-:W-:Y:S01]  /*36770*/  IMAD.WIDE R70, R0.reuse, 0x2, R2 ;  /* 0x0000000200467825 */ /* 0x040fe200078e0202 */
[----:B------:R-:W1:Y:S03]  /*36780*/  LDCU UR24, c[0x0][0x398] ;  /* 0x00007300ff1877ac */ /* 0x000e660008000800 */
[----:B------:R-:W-:Y:S01]  /*36790*/  VIADD R76, R91, 0x17 ;  /* 0x000000175b4c7836 */ /* 0x000fe20000000000 */
[----:B------:R-:W3:Y:S01]  /*367a0*/  LDCU UR26, c[0x0][0x398] ;  /* 0x00007300ff1a77ac */ /* 0x000ee20008000800 */
[----:B------:R0:W-:Y:S02]  /*367b0*/  @P0 STG.E.U16 desc[UR20][R70.64], R74 ;  /* 0x0000004a46000986 */ /* 0x0001e4000c101514 */
[----:B0-----:R-:W-:-:S02]  /*367c0*/  IADD3 R70, PT, PT, R0, UR28, RZ ;  /* 0x0000001c00467c10 */ /* 0x001fc4000fffe0ff */
[----:B--2---:R-:W-:Y:S01]  /*367d0*/  F2FP.F16.F32.PACK_AB R71, R73, R75 ;  /* 0x0000004b4947723e */ /* 0x004fe200000000ff */
[----:B------:R-:W-:Y:S02]  /*367e0*/  IMAD.WIDE R74, R0, 0x2, R68 ;  /* 0x00000002004a7825 */ /* 0x000fe400078e0244 */
[----:B------:R-:W2:Y:S04]  /*367f0*/  LDL.LU R0, [R1+0x254] ;  /* 0x0002540001007983 */ /* 0x000ea80000300800 */
[----:B------:R0:W-:Y:S04]  /*36800*/  @P3 STG.E.U16 desc[UR20][R74.64], R77 ;  /* 0x0000004d4a003986 */ /* 0x0001e8000c101514 */
[----:B0-----:R-:W2:Y:S01]  /*36810*/  LDL.LU R75, [R1+0x54] ;  /* 0x00005400014b7983 */ /* 0x001ea20000300800 */
[----:B------:R-:W-:Y:S01]  /*36820*/  ISETP.LT.AND P0, PT, R93, UR12, !P5 ;  /* 0x0000000c5d007c0c */ /* 0x000fe2000ef01270 */
[----:B------:R-:W-:Y:S01]  /*36830*/  IMAD.WIDE R72, R70, 0x2, R2 ;  /* 0x0000000246487825 */ /* 0x000fe200078e0202 */
[----:B------:R-:W-:Y:S01]  /*36840*/  ISETP.LT.AND P5, PT, R92, UR29, !P5 ;  /* 0x0000001d5c007c0c */ /* 0x000fe2000efa1270 */
[----:B------:R-:W0:Y:S01]  /*36850*/  LDCU UR12, c[0x0][0x398] ;  /* 0x00007300ff0c77ac */ /* 0x000e220008000800 */
[----:B------:R-:W-:-:S02]  /*36860*/  ISETP.GE.AND P1, PT, R76, UR4, PT ;  /* 0x000000044c007c0c */ /* 0x000fc4000bf26270 */
[----:B------:R-:W-:Y:S01]  /*36870*/  PRMT R76, R71, 0x7632, R76 ;  /* 0x00007632474c7816 */ /* 0x000fe2000000004c */
[----:B------:R-:W0:Y:S01]  /*36880*/  LDCU UR4, c[0x0][0x39c] ;  /* 0x00007380ff0477ac */ /* 0x000e220008000800 */
[----:B------:R-:W0:Y:S05]  /*36890*/  LDCU UR29, c[0x0][0x398] ;  /* 0x00007300ff1d77ac */ /* 0x000e2a0008000800 */
[----:B------:R1:W-:Y:S02]  /*368a0*/  @P0 STG.E.U16 desc[UR20][R72.64], R71 ;  /* 0x0000004748000986 */ /* 0x0003e4000c101514 */
        /* <DEDUP_REMOVED lines=11> */
[----:B----4-:R-:W-:Y:S01]  /*36960*/  ISETP.LT.AND P6, PT, R92, UR8, !P6 ;  /* 0x000000085c007c0c */ /* 0x010fe2000f7c1270 */
[C---:B------:R-:W-:Y:S01]  /*36970*/  IMAD.WIDE R70, R0.reuse, 0x2, R2 ;  /* 0x0000000200467825 */ /* 0x040fe200078e0202 */
[----:B------:R-:W1:Y:S03]  /*36980*/  LDCU UR14, c[0x0][0x398] ;  /* 0x00007300ff0e77ac */ /* 0x000e660008000800 */
[----:B------:R-:W-:Y:S01]  /*36990*/  VIADD R76, R91, 0x19 ;  /* 0x000000195b4c7836 */ /* 0x000fe20000000000 */
[----:B------:R-:W4:Y:S01]  /*369a0*/  LDCU UR8, c[0x0][0x398] ;  /* 0x00007300ff0877ac */ /* 0x000f220008000800 */
[----:B------:R0:W-:Y:S02]  /*369b0*/  @P0 STG.E.U16 desc[UR20][R70.64], R74 ;  /* 0x0000004a46000986 */ /* 0x0001e4000c101514 */
[C---:B0-----:R-:W-:Y:S01]  /*369c0*/  VIADD R70, R0.reuse, UR28 ;  /* 0x0000001c00467c36 */ /* 0x041fe20008000000 */
[----:B--2---:R-:W-:Y:S01]  /*369d0*/  F2FP.F16.F32.PACK_AB R71, R73, R75 ;  /* 0x0000004b4947723e */ /* 0x004fe200000000ff */
[----:B------:R-:W-:-:S02]  /*369e0*/  IMAD.WIDE R74, R0, 0x2, R68 ;  /* 0x00000002004a7825 */ /* 0x000fc400078e0244 */
        /* <DEDUP_REMOVED lines=23> */
[----:B------:R-:W-:Y:S01]  /*36b60*/  ISETP.LT.AND P1, PT, R92, UR22, !P1 ;  /* 0x000000165c007c0c */ /* 0x000fe2000cf21270 */
[C---:B------:R-:W-:Y:S01]  /*36b70*/  IMAD.WIDE R70, R0.reuse, 0x2, R2 ;  /* 0x0000000200467825 */ /* 0x040fe200078e0202 */
[----:B------:R-:W1:Y:S03]  /*36b80*/  LDCU UR18, c[0x0][0x398] ;  /* 0x00007300ff1277ac */ /* 0x000e660008000800 */
[----:B------:R-:W-:Y:S01]  /*36b90*/  VIADD R76, R91, 0x1b ;  /* 0x0000001b5b4c7836 */ /* 0x000fe20000000000 */
[----:B------:R-:W0:Y:S01]  /*36ba0*/  LDCU UR22, c[0x0][0x398] ;  /* 0x00007300ff1677ac */ /* 0x000e220008000800 */
[----:B------:R3:W-:Y:S02]  /*36bb0*/  @P0 STG.E.U16 desc[UR20][R70.64], R74 ;  /* 0x0000004a46000986 */ /* 0x0007e4000c101514 */
[C---:B---3--:R-:W-:Y:S01]  /*36bc0*/  VIADD R70, R0.reuse, UR28 ;  /* 0x0000001c00467c36 */ /* 0x048fe20008000000 */
[----:B--2---:R-:W-:Y:S01]  /*36bd0*/  F2FP.F16.F32.PACK_AB R71, R73, R75 ;  /* 0x0000004b4947723e */ /* 0x004fe200000000ff */
[----:B------:R-:W-:-:S02]  /*36be0*/  IMAD.WIDE R74, R0, 0x2, R68 ;  /* 0x00000002004a7825 */ /* 0x000fc400078e0244 */
[----:B------:R-:W2:Y:S04]  /*36bf0*/  LDL.LU R0, [R1+0x264] ;  /* 0x0002640001007983 */ /* 0x000ea80000300800 */
[----:B------:R3:W-:Y:S04]  /*36c00*/  @P1 STG.E.U16 desc[UR20][R74.64], R77 ;  /* 0x0000004d4a001986 */ /* 0x0007e8000c101514 */
[----:B---3--:R-:W2:Y:S01]  /*36c10*/  LDL.LU R75, [R1+0x64] ;  /* 0x00006400014b7983 */ /* 0x008ea20000300800 */
[----:B------:R-:W-:Y:S01]  /*36c20*/  ISETP.LT.AND P0, PT, R93, UR12, !P3 ;  /* 0x0000000c5d007c0c */ /* 0x000fe2000df01270 */
[----:B------:R-:W-:Y:S01]  /*36c30*/  IMAD.WIDE R72, R70, 0x2, R2 ;  /* 0x0000000246487825 */ /* 0x000fe200078e0202 */
[----:B------:R-:W-:Y:S01]  /*36c40*/  ISETP.LT.AND P3, PT, R92, UR24, !P3 ;  /* 0x000000185c007c0c */ /* 0x000fe2000df61270 */
[----:B------:R-:W3:Y:S01]  /*36c50*/  LDCU UR12, c[0x0][0x398] ;  /* 0x00007300ff0c77ac */ /* 0x000ee20008000800 */
[----:B0-----:R-:W-:-:S02]  /*36c60*/  ISETP.GE.AND P4, PT, R76, UR4, PT ;  /* 0x000000044c007c0c */ /* 0x001fc4000bf86270 */
        /* <DEDUP_REMOVED lines=27> */
[----:B----4-:R-:W-:Y:S01]  /*36e20*/  ISETP.LT.AND P0, PT, R93, UR8, !P6 ;  /* 0x000000085d007c0c */ /* 0x010fe2000f701270 */
[----:B------:R-:W-:Y:S01]  /*36e30*/  IMAD.WIDE R72, R70, 0x2, R2 ;  /* 0x0000000246487825 */ /* 0x000fe200078e0202 */
[----:B------:R-:W-:Y:S01]  /*36e40*/  ISETP.LT.AND P6, PT, R92, UR10, !P6 ;  /* 0x0000000a5c007c0c */ /* 0x000fe2000f7c1270 */
[----:B------:R-:W3:Y:S01]  /*36e50*/  LDCU UR8, c[0x0][0x398] ;  /* 0x00007300ff0877ac */ /* 0x000ee20008000800 */
[----:B0-----:R-:W-:-:S02]  /*36e60*/  ISETP.GE.AND P3, PT, R76, UR4, PT ;  /* 0x000000044c007c0c */ /* 0x001fc4000bf66270 */
[----:B------:R-:W-:Y:S01]  /*36e70*/  PRMT R76, R71, 0x7632, R76 ;  /* 0x00007632474c7816 */ /* 0x000fe2000000004c */
[----:B------:R-:W0:Y:S01]  /*36e80*/  LDCU UR4, c[0x0][0x39c] ;  /* 0x00007380ff0477ac */ /* 0x000e220008000800 */
[----:B------:R-:W4:Y:S05]  /*36e90*/  LDCU UR10, c[0x0][0x398] ;  /* 0x00007300ff0a77ac */ /* 0x000f2a0008000800 */
[----:B------:R0:W-:Y:S02]  /*36ea0*/  @P0 STG.E.U16 desc[UR20][R72.64], R71 ;  /* 0x0000004748000986 */ /* 0x0001e4000c101514 */
[----:B0-----:R-:W-:-:S05]  /*36eb0*/  IMAD.WIDE R72, R70, 0x2, R68 ;  /* 0x0000000246487825 */ /* 0x001fca00078e0244 */
[----:B------:R0:W-:Y:S01]  /*36ec0*/  @P6 STG.E.U16 desc[UR20][R72.64], R76 ;  /* 0x0000004c48006986 */ /* 0x0001e2000c101514 */
[----:B--2---:R-:W-:Y:S02]  /*36ed0*/  F2FP.F16.F32.PACK_AB R74, R75, R0 ;  /* 0x000000004b4a723e */ /* 0x004fe400000000ff */
[----:B------:R-:W-:-:S04]  /*36ee0*/  IADD3 R75, PT, PT, R91, 0x1e, RZ ;  /* 0x0000001e5b4b7810 */ /* 0x000fc80007ffe0ff */
[----:B------:R-:W-:Y:S02]  /*36ef0*/  ISETP.GE.AND P5, PT, R75, UR6, PT ;  /* 0x000000064b007c0c */ /* 0x000fe4000bfa6270 */
[----:B------:R-:W-:Y:S01]  /*36f00*/  ISETP.LT.AND P0, PT, R93, UR16, !P4 ;  /* 0x000000105d007c0c */ /* 0x000fe2000e701270 */
[----:B------:R-:W2:Y:S01]  /*36f10*/  LDL.LU R75, [R1+0x270] ;  /* 0x00027000014b7983 */ /* 0x000ea20000300800 */
[----:B------:R-:W-:Y:S01]  /*36f20*/  VIADD R0, R70, UR28 ;  /* 0x0000001c46007c36 */ /* 0x000fe20008000000 */
[----:B------:R-:W-:Y:S01]  /*36f30*/  PRMT R77, R74, 0x7632, R77 ;  /* 0x000076324a4d7816 */ /* 0x000fe2000000004d */
[----:B------:R-:W1:Y:S01]  /*36f40*/  LDCU UR6, c[0x0][0x39c] ;  /* 0x00007380ff0677ac */ /* 0x000e620008000800 */
[----:B0-----:R-:W2:Y:S01]  /*36f50*/  LDL.LU R73, [R1+0x70] ;  /* 0x0000700001497983 */ /* 0x001ea20000300800 */
[----:B------:R-:W-:Y:S01]  /*36f60*/  ISETP.LT.AND P4, PT, R92, UR18, !P4 ;  /* 0x000000125c007c0c */ /* 0x000fe2000e781270 */
[C---:B------:R-:W-:Y:S01]  /*36f70*/  IMAD.WIDE R70, R0.reuse, 0x2, R2 ;  /* 0x0000000200467825 */ /* 0x040fe200078e0202 */
[----:B------:R-:W0:Y:S03]  /*36f80*/  LDCU UR16, c[0x0][0x398] ;  /* 0x00007300ff1077ac */ /* 0x000e260008000800 */
[----:B------:R-:W-:Y:S01]  /*36f90*/  VIADD R76, R91, 0x1f ;  /* 0x0000001f5b4c7836 */ /* 0x000fe20000000000 */
[----:B------:R-:W0:Y:S01]  /*36fa0*/  LDCU UR18, c[0x0][0x398] ;  /* 0x00007300ff1277ac */ /* 0x000e220008000800 */
[----:B------:R1:W-:Y:S02]  /*36fb0*/  @P0 STG.E.U16 desc[UR20][R70.64], R74 ;  /* 0x0000004a46000986 */ /* 0x0003e4000c101514 */
[C---:B-1----:R-:W-:Y:S01]  /*36fc0*/  VIADD R70, R0.reuse, UR28 ;  /* 0x0000001c00467c36 */ /* 0x042fe20008000000 */
[----:B--2---:R-:W-:Y:S01]  /*36fd0*/  F2FP.F16.F32.PACK_AB R71, R73, R75 ;  /* 0x0000004b4947723e */ /* 0x004fe200000000ff */
[----:B------:R-:W-:-:S02]  /*36fe0*/  IMAD.WIDE R74, R0, 0x2, R68 ;  /* 0x00000002004a7825 */ /* 0x000fc400078e0244 */
[----:B------:R-:W2:Y:S04]  /*36ff0*/  LDL.LU R0, [R1+0x274] ;  /* 0x0002740001007983 */ /* 0x000ea80000300800 */
[----:B------:R1:W-:Y:S04]  /*37000*/  @P4 STG.E.U16 desc[UR20][R74.64], R77 ;  /* 0x0000004d4a004986 */ /* 0x0003e8000c101514 */
[----:B-1----:R-:W2:Y:S01]  /*37010*/  LDL.LU R75, [R1+0x74] ;  /* 0x00007400014b7983 */ /* 0x002ea20000300800 */
[----:B------:R-:W-:Y:S01]  /*37020*/  ISETP.LT.AND P0, PT, R93, UR12, !P1 ;  /* 0x0000000c5d007c0c */ /* 0x000fe2000cf01270 */
[----:B------:R-:W-:Y:S01]  /*37030*/  IMAD.WIDE R72, R70, 0x2, R2 ;  /* 0x0000000246487825 */ /* 0x000fe200078e0202 */
[----:B------:R-:W-:Y:S01]  /*37040*/  ISETP.LT.AND P1, PT, R92, UR22, !P1 ;  /* 0x000000165c007c0c */ /* 0x000fe2000cf21270 */
[----:B------:R-:W1:Y:S01]  /*37050*/  LDCU UR12, c[0x0][0x398] ;  /* 0x00007300ff0c77ac */ /* 0x000e620008000800 */
        /* <DEDUP_REMOVED lines=42> */
[----:B----4-:R-:W-:Y:S01]  /*37300*/  ISETP.LT.AND P0, PT, R93, UR10, !P6 ;  /* 0x0000000a5d007c0c */ /* 0x010fe2000f701270 */
[----:B------:R-:W2:Y:S01]  /*37310*/  LDL.LU R75, [R1+0x280] ;  /* 0x00028000014b7983 */ /* 0x000ea20000300800 */
[----:B------:R-:W-:Y:S01]  /*37320*/  VIADD R0, R70, UR28 ;  /* 0x0000001c46007c36 */ /* 0x000fe20008000000 */
[----:B------:R-:W-:Y:S01]  /*37330*/  PRMT R77, R74, 0x7632, R77 ;  /* 0x000076324a4d7816 */ /* 0x000fe2000000004d */
[----:B------:R-:W4:Y:S01]  /*37340*/  LDCU UR6, c[0x0][0x39c] ;  /* 0x00007380ff0677ac */ /* 0x000f220008000800 */
        /* <DEDUP_REMOVED lines=26> */
[----:B----4-:R-:W-:Y:S01]  /*374f0*/  ISETP.GE.AND P6, PT, R75, UR6, PT ;  /* 0x000000064b007c0c */ /* 0x010fe2000bfc6270 */
[----:B------:R-:W2:Y:S01]  /*37500*/  LDCU UR6, c[0x0][0x39c] ;  /* 0x00007380ff0677ac */ /* 0x000ea20008000800 */
[----:B------:R-:W4:Y:S04]  /*37510*/  LDL.LU R75, [R1+0x288] ;  /* 0x00028800014b7983 */ /* 0x000f280000300800 */
[----:B-1----:R-:W4:Y:S01]  /*37520*/  LDL.LU R73, [R1+0x88] ;  /* 0x0000880001497983 */ /* 0x002f220000300800 */
[----:B------:R-:W-:Y:S01]  /*37530*/  ISETP.LT.AND P0, PT, R93, UR14, !P1 ;  /* 0x0000000e5d007c0c */ /* 0x000fe2000cf01270 */
[----:B------:R-:W-:Y:S01]  /*37540*/  VIADD R76, R91, 0x25 ;  /* 0x000000255b4c7836 */ /* 0x000fe20000000000 */
[----:B------:R-:W-:Y:S01]  /*37550*/  IADD3 R0, PT, PT, R70, UR28, RZ ;  /* 0x0000001c46007c10 */ /* 0x000fe2000fffe0ff */
[----:B------:R-:W1:Y:S01]  /*37560*/  LDCU UR14, c[0x0][0x398] ;  /* 0x00007300ff0e77ac */ /* 0x000e620008000800 */
[----:B------:R-:W-:-:S03]  /*37570*/  ISETP.LT.AND P1, PT, R92, UR22, !P1 ;  /* 0x000000165c007c0c */ /* 0x000fc6000cf21270 */
[----:B------:R-:W-:Y:S01]  /*37580*/  IMAD.WIDE R70, R0, 0x2, R2 ;  /* 0x0000000200467825 */ /* 0x000fe200078e0202 */
[----:B------:R-:W-:Y:S01]  /*37590*/  PRMT R77, R74, 0x7632, R77 ;  /* 0x000076324a4d7816 */ /* 0x000fe2000000004d */
[----:B------:R-:W0:Y:S04]  /*375a0*/  LDCU UR22, c[0x0][0x398] ;  /* 0x00007300ff1677ac */ /* 0x000e280008000800 */
[----:B------:R1:W-:Y:S02]  /*375b0*/  @P0 STG.E.U16 desc[UR20][R70.64], R74 ;  /* 0x0000004a46000986 */ /* 0x0003e4000c101514 */
[C---:B-1----:R-:W-:Y:S01]  /*375c0*/  VIADD R70, R0.reuse, UR28 ;  /* 0x0000001c00467c36 */ /* 0x042fe20008000000 */
[----:B----4-:R-:W-:Y:S01]  /*375d0*/  F2FP.F16.F32.PACK_AB R71, R73, R75 ;  /* 0x0000004b4947723e */ /* 0x010fe200000000ff */
[----:B------:R-:W-:-:S02]  /*375e0*/  IMAD.WIDE R74, R0, 0x2, R68 ;  /* 0x00000002004a7825 */ /* 0x000fc400078e0244 */
[----:B------:R-:W4:Y:S04]  /*375f0*/  LDL.LU R0, [R1+0x28c] ;  /* 0x00028c0001007983 */ /* 0x000f280000300800 */
[----:B------:R1:W-:Y:S04]  /*37600*/  @P1 STG.E.U16 desc[UR20][R74.64], R77 ;  /* 0x0000004d4a001986 */ /* 0x0003e8000c101514 */
[----:B-1----:R-:W4:Y:S01]  /*37610*/  LDL.LU R75, [R1+0x8c] ;  /* 0x00008c00014b7983 */ /* 0x002f220000300800 */
[----:B------:R-:W-:Y:S01]  /*37620*/  ISETP.LT.AND P0, PT, R93, UR8, !P3 ;  /* 0x000000085d007c0c */ /* 0x000fe2000df01270 */
[----:B------:R-:W-:Y:S01]  /*37630*/  IMAD.WIDE R72, R70, 0x2, R2 ;  /* 0x0000000246487825 */ /* 0x000fe200078e0202 */
[----:B------:R-:W-:Y:S01]  /*37640*/  ISETP.LT.AND P3, PT, R92, UR24, !P3 ;  /* 0x000000185c007c0c */ /* 0x000fe2000df61270 */
[----:B------:R-:W1:Y:S01]  /*37650*/  LDCU UR8, c[0x0][0x398] ;  /* 0x00007300ff0877ac */ /* 0x000e620008000800 */
[----:B0-----:R-:W-:-:S02]  /*37660*/  ISETP.GE.AND P4, PT, R76, UR4, PT ;  /* 0x000000044c007c0c */ /* 0x001fc4000bf86270 */
[----:B------:R-:W-:Y:S01]  /*37670*/  PRMT R76, R71, 0x7632, R76 ;  /* 0x00007632474c7816 */ /* 0x000fe2000000004c */
[----:B------:R-:W0:Y:S01]  /*37680*/  LDCU UR4, c[0x0][0x39c] ;  /* 0x00007380ff0477ac */ /* 0x000e220008000800 */
[----:B------:R-:W0:Y:S05]  /*37690*/  LDCU UR24, c[0x0][0x398] ;  /* 0x00007300ff1877ac */ /* 0x000e2a0008000800 */
[----:B------:R1:W-:Y:S02]  /*376a0*/  @P0 STG.E.U16 desc[UR20][R72.64], R71 ;  /* 0x0000004748000986 */ /* 0x0003e4000c101514 */
[----:B-1----:R-:W-:-:S05]  /*376b0*/  IMAD.WIDE R72, R70, 0x2, R68 ;  /* 0x0000000246487825 */ /* 0x002fca00078e0244 */
[----:B------:R1:W-:Y:S01]  /*376c0*/  @P3 STG.E.U16 desc[UR20][R72.64], R76 ;  /* 0x0000004c48003986 */ /* 0x0003e2000c101514 */
[----:B----4-:R-:W-:Y:S01]  /*376d0*/  F2FP.F16.F32.PACK_AB R74, R75, R0 ;  /* 0x000000004b4a723e */ /* 0x010fe200000000ff */
[----:B------:R-:W-:-:S05]  /*376e0*/  VIADD R75, R91, 0x26 ;  /* 0x000000265b4b7836 */ /* 0x000fca0000000000 */
[----:B--2---:R-:W-:Y:S02]  /*376f0*/  ISETP.GE.AND P1, PT, R75, UR6, PT ;  /* 0x000000064b007c0c */ /* 0x004fe4000bf26270 */
[----:B------:R-:W-:Y:S01]  /*37700*/  ISETP.LT.AND P0, PT, R93, UR10, !P5 ;  /* 0x0000000a5d007c0c */ /* 0x000fe2000ef01270 */
        /* <DEDUP_REMOVED lines=30> */
[----:B----4-:R-:W-:Y:S02]  /*378f0*/  ISETP.GE.AND P5, PT, R75, UR6, PT ;  /* 0x000000064b007c0c */ /* 0x010fe4000bfa6270 */
        /* <DEDUP_REMOVED lines=40> */
[----:B------:R-:W-:Y:S01]  /*37b80*/  IADD3 R76, PT, PT, R91, 0x2b, RZ ;  /* 0x0000002b5b4c7810 */ /* 0x000fe20007ffe0ff */
[----:B------:R-:W1:Y:S04]  /*37b90*/  LDCU UR10, c[0x0][0x398] ;  /* 0x00007300ff0a77ac */ /* 0x000e680008000800 */
[----:B------:R0:W-:Y:S01]  /*37ba0*/  @P0 STG.E.U16 desc[UR20][R70.64], R74 ;  /* 0x0000004a46000986 */ /* 0x0001e2000c101514 */
[----:B------:R-:W1:Y:S01]  /*37bb0*/  LDCU UR24, c[0x0][0x398] ;  /* 0x00007300ff1877ac */ /* 0x000e620008000800 */
        /* <DEDUP_REMOVED lines=96> */
[----:B---3--:R-:W-:-:S02]  /*381c0*/  IADD3 R70, PT, PT, R0, UR28, RZ ;  /* 0x0000001c00467c10 */ /* 0x008fc4000fffe0ff */
[----:B--2---:R-:W-:Y:S01]  /*381d0*/  F2FP.F16.F32.PACK_AB R71, R73, R75 ;  /* 0x0000004b4947723e */ /* 0x004fe200000000ff */
[----:B------:R-:W-:Y:S02]  /*381e0*/  IMAD.WIDE R74, R0, 0x2, R68 ;  /* 0x00000002004a7825 */ /* 0x000fe400078e0244 */
        /* <DEDUP_REMOVED lines=110> */
[----:B--2---:R-:W-:Y:S02]  /*388d0*/  F2FP.F16.F32.PACK_AB R74, R75, R0 ;  /* 0x000000004b4a723e */ /* 0x004fe400000000ff */
[----:B------:R-:W-:-:S04]  /*388e0*/  IADD3 R75, PT, PT, R91, 0x38, RZ ;  /* 0x000000385b4b7810 */ /* 0x000fc80007ffe0ff */
        /* <DEDUP_REMOVED lines=65> */
[C---:B------:R-:W-:Y:S01]  /*38d00*/  ISETP.LT.AND P0, PT, R93.reuse, UR14, !P4 ;  /* 0x0000000e5d007c0c */ /* 0x040fe2000e701270 */
[----:B------:R-:W2:Y:S01]  /*38d10*/  LDL.LU R75, [R1+0x2e8] ;  /* 0x0002e800014b7983 */ /* 0x000ea20000300800 */
[----:B------:R-:W-:Y:S01]  /*38d20*/  VIADD R0, R70, UR28 ;  /* 0x0000001c46007c36 */ /* 0x000fe20008000000 */
[----:B------:R-:W-:Y:S01]  /*38d30*/  PRMT R77, R74, 0x7632, R77 ;  /* 0x000076324a4d7816 */ /* 0x000fe2000000004d */
[----:B------:R-:W4:Y:S01]  /*38d40*/  LDCU UR6, c[0x0][0x39c] ;  /* 0x00007380ff0677ac */ /* 0x000f220008000800 */
[----:B-1----:R-:W2:Y:S01]  /*38d50*/  LDL.LU R73, [R1+0xe8] ;  /* 0x0000e80001497983 */ /* 0x002ea20000300800 */
[----:B------:R-:W-:Y:S01]  /*38d60*/  ISETP.LT.AND P4, PT, R92, UR18, !P4 ;  /* 0x000000125c007c0c */ /* 0x000fe2000e781270 */
[C---:B------:R-:W-:Y:S01]  /*38d70*/  IMAD.WIDE R70, R0.reuse, 0x2, R2 ;  /* 0x0000000200467825 */ /* 0x040fe200078e0202 */
[----:B------:R-:W-:Y:S01]  /*38d80*/  ISETP.LT.AND P6, PT, R93, UR22, !P1 ;  /* 0x000000165d007c0c */ /* 0x000fe2000cfc1270 */
[----:B------:R-:W1:Y:S04]  /*38d90*/  LDCU UR14, c[0x0][0x398] ;  /* 0x00007300ff0e77ac */ /* 0x000e680008000800 */
[----:B------:R0:W-:Y:S01]  /*38da0*/  @P0 STG.E.U16 desc[UR20][R70.64], R74 ;  /* 0x0000004a46000986 */ /* 0x0001e2000c101514 */
[----:B--2---:R-:W-:Y:S01]  /*38db0*/  F2FP.F16.F32.PACK_AB R76, R73, R75 ;  /* 0x0000004b494c723e */ /* 0x004fe200000000ff */
[C---:B0-----:R-:W-:Y:S01]  /*38dc0*/  IMAD.WIDE R74, R0.reuse, 0x2, R68 ;  /* 0x00000002004a7825 */ /* 0x041fe200078e0244 */
[----:B------:R-:W0:Y:S04]  /*38dd0*/  LDCU UR18, c[0x0][0x398] ;  /* 0x00007300ff1277ac */ /* 0x000e280008000800 */
[----:B------:R2:W-:Y:S04]  /*38de0*/  @P4 STG.E.U16 desc[UR20][R74.64], R77 ;  /* 0x0000004d4a004986 */ /* 0x0005e8000c101514 */
[----:B--2---:R-:W2:Y:S04]  /*38df0*/  LDL.LU R74, [R1+0xec] ;  /* 0x0000ec00014a7983 */ /* 0x004ea80000300800 */
[----:B------:R-:W2:Y:S01]  /*38e00*/  LDL.LU R75, [R1+0x2ec] ;  /* 0x0002ec00014b7983 */ /* 0x000ea20000300800 */
[----:B------:R-:W-:-:S04]  /*38e10*/  VIADD R70, R0, UR28 ;  /* 0x0000001c00467c36 */ /* 0x000fc80008000000 */
[----:B------:R-:W-:Y:S01]  /*38e20*/  IMAD.WIDE R72, R70, 0x2, R2 ;  /* 0x0000000246487825 */ /* 0x000fe200078e0202 */
[----:B------:R-:W-:-:S03]  /*38e30*/  ISETP.LT.AND P1, PT, R92, UR29, !P1 ;  /* 0x0000001d5c007c0c */ /* 0x000fc6000cf21270 */
[C---:B------:R-:W-:Y:S01]  /*38e40*/  VIADD R71, R91.reuse, 0x3d ;  /* 0x0000003d5b477836 */ /* 0x040fe20000000000 */
[----:B------:R0:W-:Y:S01]  /*38e50*/  @P6 STG.E.U16 desc[UR20][R72.64], R76 ;  /* 0x0000004c48006986 */ /* 0x0001e2000c101514 */
[----:B------:R-:W-:Y:S01]  /*38e60*/  VIADD R0, R91, 0x3e ;  /* 0x0000003e5b007836 */ /* 0x000fe20000000000 */
[----:B------:R-:W-:Y:S01]  /*38e70*/  ISETP.LT.AND P6, PT, R93, UR10, !P3 ;  /* 0x0000000a5d007c0c */ /* 0x000fe2000dfc1270 */
[----:B------:R-:W1:Y:S01]  /*38e80*/  LDCU UR10, c[0x0][0x398] ;  /* 0x00007300ff0a77ac */ /* 0x000e620008000800 */
[----:B------:R-:W-:Y:S02]  /*38e90*/  ISETP.LT.AND P3, PT, R92, UR24, !P3 ;  /* 0x000000185c007c0c */ /* 0x000fe4000df61270 */
[----:B------:R-:W-:Y:S01]  /*38ea0*/  ISETP.GE.AND P0, PT, R71, UR4, PT ;  /* 0x0000000447007c0c */ /* 0x000fe2000bf06270 */
[----:B------:R-:W1:Y:S01]  /*38eb0*/  LDCU UR4, c[0x0][0x39c] ;  /* 0x00007380ff0477ac */ /* 0x000e620008000800 */
[----:B------:R-:W-:Y:S01]  /*38ec0*/  ISETP.GE.AND P4, PT, R0, UR8, PT ;  /* 0x0000000800007c0c */ /* 0x000fe2000bf86270 */
[----:B------:R-:W-:Y:S01]  /*38ed0*/  VIADD R0, R70, UR28 ;  /* 0x0000001c46007c36 */ /* 0x000fe20008000000 */
[----:B------:R-:W-:Y:S01]  /*38ee0*/  PRMT R79, R76, 0x7632, R79 ;  /* 0x000076324c4f7816 */ /* 0x000fe2000000004f */
[----:B------:R-:W1:Y:S02]  /*38ef0*/  LDCU UR8, c[0x0][0x398] ;  /* 0x00007300ff0877ac */ /* 0x000e640008000800 */
[----:B0-----:R-:W-:Y:S01]  /*38f00*/  IMAD.WIDE R72, R0, 0x2, R2 ;  /* 0x0000000200487825 */ /* 0x001fe200078e0202 */
[----:B------:R-:W-:-:S02]  /*38f10*/  IADD3 R77, PT, PT, R91, 0x3f, RZ ;  /* 0x0000003f5b4d7810 */ /* 0x000fc40007ffe0ff */
[----:B--2---:R-:W-:Y:S01]  /*38f20*/  F2FP.F16.F32.PACK_AB R71, R74, R75 ;  /* 0x0000004b4a47723e */ /* 0x004fe200000000ff */
[----:B------:R-:W-:-:S03]  /*38f30*/  IMAD.WIDE R74, R70, 0x2, R68 ;  /* 0x00000002464a7825 */ /* 0x000fc600078e0244 */
[C---:B------:R-:W-:Y:S02]  /*38f40*/  PRMT R78, R71.reuse, 0x7610, R78 ;  /* 0x00007610474e7816 */ /* 0x040fe4000000004e */
[----:B------:R-:W-:Y:S01]  /*38f50*/  PRMT R76, R71, 0x7632, R76 ;  /* 0x00007632474c7816 */ /* 0x000fe2000000004c */
[C-C-:B------:R-:W-:Y:S01]  /*38f60*/  IMAD.WIDE R70, R0.reuse, 0x2, R68.reuse ;  /* 0x0000000200467825 */ /* 0x140fe200078e0244 */
[----:B------:R0:W-:Y:S01]  /*38f70*/  @P1 STG.E.U16 desc[UR20][R74.64], R79 ;  /* 0x0000004f4a001986 */ /* 0x0001e2000c101514 */
[----:B----4-:R-:W-:Y:S01]  /*38f80*/  ISETP.GE.AND P1, PT, R77, UR6, PT ;  /* 0x000000064d007c0c */ /* 0x010fe2000bf26270 */
[----:B------:R-:W2:Y:S02]  /*38f90*/  LDCU UR6, c[0x0][0x39c] ;  /* 0x00007380ff0677ac */ /* 0x000ea40008000800 */
[----:B------:R-:W-:Y:S04]  /*38fa0*/  @P6 STG.E.U16 desc[UR20][R72.64], R78 ;  /* 0x0000004e48006986 */ /* 0x000fe8000c101514 */
[----:B------:R4:W-:Y:S01]  /*38fb0*/  @P3 STG.E.U16 desc[UR20][R70.64], R76 ;  /* 0x0000004c46003986 */ /* 0x0009e2000c101514 */
[----:B---3--:R-:W-:Y:S01]  /*38fc0*/  ISETP.LT.AND P3, PT, R93, UR12, !P5 ;  /* 0x0000000c5d007c0c */ /* 0x008fe2000ef61270 */
[----:B------:R-:W-:Y:S01]  /*38fd0*/  VIADD R0, R0, UR28 ;  /* 0x0000001c00007c36 */ /* 0x000fe20008000000 */
[----:B------:R-:W-:Y:S01]  /*38fe0*/  ISETP.LT.AND P5, PT, R92, UR26, !P5 ;  /* 0x0000001a5c007c0c */ /* 0x000fe2000efa1270 */
[----:B0-----:R-:W-:Y:S01]  /*38ff0*/  VIADD R79, R91, 0x40 ;  /* 0x000000405b4f7836 */ /* 0x001fe20000000000 */
[----:B-1----:R-:W-:Y:S01]  /*39000*/  ISETP.LT.AND P6, PT, R93, UR14, !P0 ;  /* 0x0000000e5d007c0c */ /* 0x002fe2000c7c1270 */
[----:B------:R-:W-:Y:S01]  /*39010*/  IMAD.WIDE R74, R0, 0x2, R68 ;  /* 0x00000002004a7825 */ /* 0x000fe200078e0244 */
[----:B------:R-:W0:Y:S01]  /*39020*/  LDCU UR12, c[0x0][0x398] ;  /* 0x00007300ff0c77ac */ /* 0x000e220008000800 */
[----:B----4-:R-:W-:-:S02]  /*39030*/  F2FP.F16.F32.PACK_AB R71, R86, R85 ;  /* 0x000000555647723e */ /* 0x010fc400000000ff */
[----:B------:R-:W-:Y:S01]  /*39040*/  VIADD R70, R0, UR28 ;  /* 0x0000001c00467c36 */ /* 0x000fe20008000000 */
[----:B------:R-:W-:Y:S01]  /*39050*/  F2FP.F16.F32.PACK_AB R78, R88, R87 ;  /* 0x00000057584e723e */ /* 0x000fe200000000ff */
[----:B------:R-:W-:Y:S01]  /*39060*/  IMAD.WIDE R76, R0, 0x2, R2 ;  /* 0x00000002004c7825 */ /* 0x000fe200078e0202 */
[C---:B------:R-:W-:Y:S01]  /*39070*/  PRMT R80, R71.reuse, 0x7610, R80 ;  /* 0x0000761047507816 */ /* 0x040fe20000000050 */
[----:B------:R-:W1:Y:S01]  /*39080*/  LDCU UR14, c[0x0][0x398] ;  /* 0x00007300ff0e77ac */ /* 0x000e620008000800 */
[----:B------:R-:W-:Y:S01]  /*39090*/  PRMT R71, R71, 0x7632, R71 ;  /* 0x0000763247477816 */ /* 0x000fe20000000047 */
[----:B------:R-:W-:Y:S01]  /*390a0*/  IMAD.WIDE R72, R70, 0x2, R2 ;  /* 0x0000000246487825 */ /* 0x000fe200078e0202 */
[----:B------:R-:W-:Y:S01]  /*390b0*/  ISETP.LT.AND P0, PT, R92, UR8, !P0 ;  /* 0x000000085c007c0c */ /* 0x000fe2000c701270 */
[----:B------:R-:W-:Y:S01]  /*390c0*/  @P3 STG.E.U16 desc[UR20][R76.64], R80 ;  /* 0x000000504c003986 */ /* 0x000fe2000c101514 */
[----:B------:R-:W3:Y:S01]  /*390d0*/  LDCU UR8, c[0x0][0x398] ;  /* 0x00007300ff0877ac */ /* 0x000ee20008000800 */
[----:B------:R-:W-:-:S02]  /*390e0*/  VIADD R0, R91, 0x41 ;  /* 0x000000415b007836 */ /* 0x000fc40000000000 */
[----:B------:R4:W-:Y:S01]  /*390f0*/  @P5 STG.E.U16 desc[UR20][R74.64], R71 ;  /* 0x000000474a005986 */ /* 0x0009e2000c101514 */
[----:B------:R-:W-:Y:S01]  /*39100*/  ISETP.LT.AND P5, PT, R93, UR16, !P4 ;  /* 0x000000105d007c0c */ /* 0x000fe2000e7a1270 */
[----:B------:R-:W0:Y:S02]  /*39110*/  LDCU UR16, c[0x0][0x398] ;  /* 0x00007300ff1077ac */ /* 0x000e240008000800 */
[----:B------:R1:W-:Y:S01]  /*39120*/  @P6 STG.E.U16 desc[UR20][R72.64], R78 ;  /* 0x0000004e48006986 */ /* 0x0003e2000c101514 */
[----:B--2---:R-:W-:Y:S01]  /*39130*/  ISETP.GE.AND P6, PT, R0, UR6, PT ;  /* 0x0000000600007c0c */ /* 0x004fe2000bfc6270 */
[----:B------:R-:W-:Y:S01]  /*39140*/  VIADD R0, R70, UR28 ;  /* 0x0000001c46007c36 */ /* 0x000fe20008000000 */
[----:B------:R-:W-:Y:S01]  /*39150*/  ISETP.GE.AND P3, PT, R79, UR4, PT ;  /* 0x000000044f007c0c */ /* 0x000fe2000bf66270 */
[----:B------:R-:W2:Y:S01]  /*39160*/  LDCU UR6, c[0x0][0x39c] ;  /* 0x00007380ff0677ac */ /* 0x000ea20008000800 */
[----:B----4-:R-:W-:Y:S01]  /*39170*/  PRMT R75, R78, 0x7632, R75 ;  /* 0x000076324e4b7816 */ /* 0x010fe2000000004b */
[----:B------:R-:W4:Y:S01]  /*39180*/  LDCU UR4, c[0x0][0x39c] ;  /* 0x00007380ff0477ac */ /* 0x000f220008000800 */
[----:B-1----:R-:W2:Y:S01]  /*39190*/  LDL.LU R78, [R1+0x1c8] ;  /* 0x0001c800014e7983 */ /* 0x002ea20000300800 */
[----:B------:R-:W-:-:S03]  /*391a0*/  IMAD.WIDE R72, R70, 0x2, R68 ;  /* 0x0000000246487825 */ /* 0x000fc600078e0244 */
[----:B------:R-:W2:Y:S01]  /*391b0*/  LDL.LU R79, [R1+0x1cc] ;  /* 0x0001cc00014f7983 */ /* 0x000ea20000300800 */
[----:B------:R-:W-:Y:S01]  /*391c0*/  F2FP.F16.F32.PACK_AB R74, R84, R83 ;  /* 0x00000053544a723e */ /* 0x000fe200000000ff */
[----:B------:R-:W-:Y:S02]  /*391d0*/  IMAD.WIDE R70, R0, 0x2, R2 ;  /* 0x0000000200467825 */ /* 0x000fe400078e0202 */
[----:B------:R-:W2:Y:S04]  /*391e0*/  LDL.LU R80, [R1+0x1d0] ;  /* 0x0001d00001507983 */ /* 0x000ea80000300800 */
[----:B------:R-:W2:Y:S04]  /*391f0*/  LDL.LU R88, [R1+0x1d4] ;  /* 0x0001d40001587983 */ /* 0x000ea80000300800 */
[----:B------:R-:W2:Y:S01]  /*39200*/  LDL.LU R87, [R1+0x1d8] ;  /* 0x0001d80001577983 */ /* 0x000ea20000300800 */
[----:B------:R-:W-:-:S03]  /*39210*/  F2FP.F16.F32.PACK_AB R76, R82, R81 ;  /* 0x00000051524c723e */ /* 0x000fc600000000ff */
[----:B------:R-:W2:Y:S01]  /*39220*/  LDL.LU R86, [R1+0x1dc] ;  /* 0x0001dc0001567983 */ /* 0x000ea20000300800 */
[----:B------:R-:W-:-:S03]  /*39230*/  PRMT R77, R74, 0x7632, R77 ;  /* 0x000076324a4d7816 */ /* 0x000fc6000000004d */
[----:B------:R-:W2:Y:S04]  /*39240*/  LDL.LU R85, [R1+0x1e0] ;  /* 0x0001e00001557983 */ /* 0x000ea80000300800 */
[----:B------:R-:W2:Y:S04]  /*39250*/  LDL.LU R84, [R1+0x1e8] ;  /* 0x0001e80001547983 */ /* 0x000ea80000300800 */
[----:B------:R-:W2:Y:S04]  /*39260*/  LDL.LU R83, [R1+0x1e4] ;  /* 0x0001e40001537983 */ /* 0x000ea80000300800 */
[----:B------:R-:W-:Y:S04]  /*39270*/  @P0 STG.E.U16 desc[UR20][R72.64], R75 ;  /* 0x0000004b48000986 */ /* 0x000fe8000c101514 */
[----:B------:R-:W2:Y:S04]  /*39280*/  LDL.LU R82, [R1+0x1f0] ;  /* 0x0001f00001527983 */ /* 0x000ea80000300800 */
[----:B------:R1:W-:Y:S04]  /*39290*/  @P5 STG.E.U16 desc[UR20][R70.64], R74 ;  /* 0x0000004a46005986 */ /* 0x0003e8000c101514 */
[----:B------:R-:W2:Y:S01]  /*392a0*/  LDL.LU R81, [R1+0x1ec] ;  /* 0x0001ec0001517983 */ /* 0x000ea20000300800 */
[----:B-1----:R-:W-:-:S02]  /*392b0*/  VIADD R70, R0, UR28 ;  /* 0x0000001c00467c36 */ /* 0x002fc40008000000 */
[----:B------:R-:W-:Y:S02]  /*392c0*/  IMAD.WIDE R74, R0, 0x2, R68 ;  /* 0x00000002004a7825 */ /* 0x000fe400078e0244 */
[----:B------:R-:W2:Y:S01]  /*392d0*/  LDL.LU R0, [R1+0x100] ;  /* 0x0001000001007983 */ /* 0x000ea20000300800 */
[----:B------:R-:W-:Y:S02]  /*392e0*/  ISETP.LT.AND P4, PT, R92, UR10, !P4 ;  /* 0x0000000a5c007c0c */ /* 0x000fe4000e781270 */
[----:B0-----:R-:W-:Y:S01]  /*392f0*/  ISETP.LT.AND P0, PT, R93, UR12, !P1 ;  /* 0x0000000c5d007c0c */ /* 0x001fe2000cf01270 */
[----:B------:R-:W-:Y:S01]  /*39300*/  IMAD.WIDE R72, R70, 0x2, R2 ;  /* 0x0000000246487825 */ /* 0x000fe200078e0202 */
[----:B------:R-:W0:Y:S09]  /*39310*/  LDCU UR10, c[0x0][0x398] ;  /* 0x00007300ff0a77ac */ /* 0x000e320008000800 */
[----:B------:R1:W-:Y:S01]  /*39320*/  @P4 STG.E.U16 desc[UR20][R74.64], R77 ;  /* 0x0000004d4a004986 */ /* 0x0003e2000c101514 */
[----:B------:R-:W-:Y:S01]  /*39330*/  VIADD R71, R91, 0x42 ;  /* 0x000000425b477836 */ /* 0x000fe20000000000 */
[----:B------:R-:W0:Y:S02]  /*39340*/  LDCU UR12, c[0x0][0x398] ;  /* 0x00007300ff0c77ac */ /* 0x000e240008000800 */
[----:B------:R3:W-:Y:S04]  /*39350*/  @P0 STG.E.U16 desc[UR20][R72.64], R76 ;  /* 0x0000004c48000986 */ /* 0x0007e8000c101514 */
[----:B-1----:R-:W4:Y:S01]  /*39360*/  LDL.LU R77, [R1+0x1c4] ;  /* 0x0001c400014d7983 */ /* 0x002f220000300800 */
[----:B------:R-:W-:-:S03]  /*39370*/  PRMT R75, R76, 0x7632, R75 ;  /* 0x000076324c4b7816 */ /* 0x000fc6000000004b */
[----:B---3--:R-:W3:Y:S01]  /*39380*/  LDL.LU R76, [R1+0x1c0] ;  /* 0x0001c000014c7983 */ /* 0x008ee20000300800 */
[----:B--2---:R-:W-:Y:S01]  /*39390*/  F2FP.F16.F32.PACK_AB R74, R4, R0 ;  /* 0x00000000044a723e */ /* 0x004fe200000000ff */
[----:B------:R-:W-:-:S05]  /*393a0*/  VIADD R4, R91, 0x43 ;  /* 0x000000435b047836 */ /* 0x000fca0000000000 */
[----:B------:R-:W-:Y:S02]  /*393b0*/  ISETP.GE.AND P4, PT, R4, UR6, PT ;  /* 0x0000000604007c0c */ /* 0x000fe4000bf86270 */
[----:B------:R-:W-:Y:S01]  /*393c0*/  ISETP.LT.AND P1, PT, R92, UR14, !P1 ;  /* 0x0000000e5c007c0c */ /* 0x000fe2000cf21270 */
[----:B------:R-:W2:Y:S01]  /*393d0*/  LDL.LU R4, [R1+0x104] ;  /* 0x0001040001047983 */ /* 0x000ea20000300800 */
[----:B------:R-:W-:Y:S01]  /*393e0*/  ISETP.LT.AND P0, PT, R93, UR8, !P3 ;  /* 0x000000085d007c0c */ /* 0x000fe2000df01270 */
[C---:B------:R-:W-:Y:S01]  /*393f0*/  VIADD R0, R70.reuse, UR28 ;  /* 0x0000001c46007c36 */ /* 0x040fe20008000000 */
[----:B----4-:R-:W-:Y:S01]  /*39400*/  ISETP.GE.AND P5, PT, R71, UR4, PT ;  /* 0x0000000447007c0c */ /* 0x010fe2000bfa6270 */
[----:B------:R-:W-:Y:S01]  /*39410*/  IMAD.WIDE R72, R70, 0x2, R68 ;  /* 0x0000000246487825 */ /* 0x000fe200078e0244 */
[----:B------:R-:W1:Y:S01]  /*39420*/  LDCU UR4, c[0x0][0x39c] ;  /* 0x00007380ff0477ac */ /* 0x000e620008000800 */
[----:B0-----:R-:W-:Y:S02]  /*39430*/  ISETP.LT.AND P3, PT, R92, UR10, !P3 ;  /* 0x0000000a5c007c0c */ /* 0x001fe4000df61270 */
[C---:B------:R-:W-:Y:S01]  /*39440*/  IMAD.WIDE R70, R0.reuse, 0x2, R2 ;  /* 0x0000000200467825 */ /* 0x040fe200078e0202 */
[----:B------:R-:W0:Y:S03]  /*39450*/  LDCU UR6, c[0x0][0x39c] ;  /* 0x00007380ff0677ac */ /* 0x000e260008000800 */
[----:B------:R4:W-:Y:S01]  /*39460*/  @P1 STG.E.U16 desc[UR20][R72.64], R75 ;  /* 0x0000004b48001986 */ /* 0x0009e2000c101514 */
[----:B------:R-:W0:Y:S03]  /*39470*/  LDCU UR8, c[0x0][0x398] ;  /* 0x00007300ff0877ac */ /* 0x000e260008000800 */
[----:B------:R1:W-:Y:S01]  /*39480*/  @P0 STG.E.U16 desc[UR20][R70.64], R74 ;  /* 0x0000004a46000986 */ /* 0x0003e2000c101514 */
[----:B------:R-:W0:Y:S01]  /*39490*/  LDCU UR14, c[0x0][0x398] ;  /* 0x00007300ff0e77ac */ /* 0x000e220008000800 */
[----:B------:R-:W0:Y:S01]  /*394a0*/  LDCU UR10, c[0x0][0x398] ;  /* 0x00007300ff0a77ac */ /* 0x000e220008000800 */
[----:B----4-:R-:W-:Y:S01]  /*394b0*/  IMAD.WIDE R72, R0, 0x2, R68 ;  /* 0x0000000200487825 */ /* 0x010fe200078e0244 */
[----:B-1----:R-:W-:-:S03]  /*394c0*/  PRMT R74, R74, 0x7632, R74 ;  /* 0x000076324a4a7816 */ /* 0x002fc6000000004a */
[----:B------:R-:W-:Y:S02]  /*394d0*/  VIADD R75, R91, 0x44 ;  /* 0x000000445b4b7836 */ /* 0x000fe40000000000 */
[----:B------:R1:W-:Y:S03]  /*394e0*/  @P3 STG.E.U16 desc[UR20][R72.64], R74 ;  /* 0x0000004a48003986 */ /* 0x0003e6000c101514 */
[----:B------:R-:W-:Y:S01]  /*394f0*/  ISETP.GE.AND P1, PT, R75, UR4, PT ;  /* 0x000000044b007c0c */ /* 0x000fe2000bf26270 */
[----:B------:R-:W4:Y:S01]  /*39500*/  LDCU UR4, c[0x0][0x39c] ;  /* 0x00007380ff0477ac */ /* 0x000f220008000800 */
[----:B-1----:R-:W-:-:S04]  /*39510*/  IADD3 R72, PT, PT, R91, 0x45, RZ ;  /* 0x000000455b487810 */ /* 0x002fc80007ffe0ff */
[----:B0-----:R-:W-:Y:S01]  /*39520*/  ISETP.GE.AND P3, PT, R72, UR6, PT ;  /* 0x0000000648007c0c */ /* 0x001fe2000bf66270 */
[----:B------:R-:W0:Y:S01]  /*39530*/  LDCU UR6, c[0x0][0x39c] ;  /* 0x00007380ff0677ac */ /* 0x000e220008000800 */
[----:B--2---:R-:W-:Y:S01]  /*39540*/  F2FP.F16.F32.PACK_AB R5, R5, R4 ;  /* 0x000000040505723e */ /* 0x004fe200000000ff */
[----:B------:R-:W-:Y:S02]  /*39550*/  VIADD R4, R0, UR28 ;  /* 0x0000001c00047c36 */ /* 0x000fe40008000000 */
[----:B------:R-:W2:Y:S04]  /*39560*/  LDL.LU R0, [R1+0x108] ;  /* 0x0001080001007983 */ /* 0x000ea80000300800 */
[----:B------:R-:W3:Y:S04]  /*39570*/  LDL.LU R75, [R1+0x1bc] ;  /* 0x0001bc00014b7983 */ /* 0x000ee80000300800 */
[----:B------:R-:W3:Y:S04]  /*39580*/  LDL.LU R74, [R1+0x1b8] ;  /* 0x0001b800014a7983 */ /* 0x000ee80000300800 */
[----:B------:R-:W3:Y:S01]  /*39590*/  LDL.LU R72, [R1+0x10c] ;  /* 0x00010c0001487983 */ /* 0x000ee20000300800 */
[----:B------:R-:W-:Y:S01]  /*395a0*/  ISETP.LT.AND P0, PT, R93, UR12, !P6 ;  /* 0x0000000c5d007c0c */ /* 0x000fe2000f701270 */
[----:B------:R-:W-:Y:S01]  /*395b0*/  IMAD.WIDE R70, R4, 0x2, R2 ;  /* 0x0000000204467825 */ /* 0x000fe200078e0202 */
[C---:B------:R-:W-:Y:S01]  /*395c0*/  ISETP.LT.AND P6, PT, R92.reuse, UR8, !P6 ;  /* 0x000000085c007c0c */ /* 0x040fe2000f7c1270 */
[----:B------:R-:W1:Y:S01]  /*395d0*/  LDCU UR12, c[0x0][0x398] ;  /* 0x00007300ff0c77ac */ /* 0x000e620008000800 */
[----:B------:R-:W-:Y:S01]  /*395e0*/  PRMT R73, R5, 0x7632, R73 ;  /* 0x0000763205497816 */ /* 0x000fe20000000049 */
[----:B------:R-:W0:Y:S08]  /*395f0*/  LDCU UR8, c[0x0][0x398] ;  /* 0x00007300ff0877ac */ /* 0x000e300008000800 */
[----:B------:R0:W-:Y:S01]  /*39600*/  @P0 STG.E.U16 desc[UR20][R70.64], R5 ;  /* 0x0000000546000986 */ /* 0x0001e2000c101514 */
[----:B------:R-:W-:Y:S01]  /*39610*/  ISETP.LT.AND P0, PT, R93, UR14, !P5 ;  /* 0x0000000e5d007c0c */ /* 0x000fe2000ef01270 */
[----:B------:R-:W1:Y:S01]  /*39620*/  LDCU UR14, c[0x0][0x398] ;  /* 0x00007300ff0e77ac */ /* 0x000e620008000800 */
[----:B------:R-:W-:Y:S01]  /*39630*/  ISETP.LT.AND P5, PT, R92, UR10, !P5 ;  /* 0x0000000a5c007c0c */ /* 0x000fe2000efa1270 */
[----:B------:R-:W1:Y:S01]  /*39640*/  LDCU UR10, c[0x0][0x398] ;  /* 0x00007300ff0a77ac */ /* 0x000e620008000800 */
[----:B0-----:R-:W-:-:S05]  /*39650*/  IMAD.WIDE R70, R4, 0x2, R68 ;  /* 0x0000000204467825 */ /* 0x001fca00078e0244 */
[----:B------:R0:W-:Y:S01]  /*39660*/  @P6 STG.E.U16 desc[UR20][R70.64], R73 ;  /* 0x0000004946006986 */ /* 0x0001e2000c101514 */
[----:B--2---:R-:W-:Y:S01]  /*39670*/  F2FP.F16.F32.PACK_AB R6, R6, R0 ;  /* 0x000000000606723e */ /* 0x004fe200000000ff */
[----:B------:R-:W-:-:S04]  /*39680*/  VIADD R0, R4, UR28 ;  /* 0x0000001c04007c36 */ /* 0x000fc80008000000 */
[----:B------:R-:W-:Y:S01]  /*39690*/  IMAD.WIDE R4, R0, 0x2, R2 ;  /* 0x0000000200047825 */ /* 0x000fe200078e0202 */
[----:B0-----:R-:W-:-:S03]  /*396a0*/  PRMT R73, R6, 0x7632, R73 ;  /* 0x0000763206497816 */ /* 0x001fc60000000049 */
[C---:B------:R-:W-:Y:S01]  /*396b0*/  IMAD.WIDE R70, R0.reuse, 0x2, R68 ;  /* 0x0000000200467825 */ /* 0x040fe200078e0244 */
[----:B------:R0:W-:Y:S04]  /*396c0*/  @P0 STG.E.U16 desc[UR20][R4.64], R6 ;  /* 0x0000000604000986 */ /* 0x0001e8000c101514 */
[----:B------:R2:W-:Y:S01]  /*396d0*/  @P5 STG.E.U16 desc[UR20][R70.64], R73 ;  /* 0x0000004946005986 */ /* 0x0005e2000c101514 */
[----:B0-----:R-:W-:-:S03]  /*396e0*/  VIADD R4, R0, UR28 ;  /* 0x0000001c00047c36 */ /* 0x001fc60008000000 */
[----:B------:R-:W4:Y:S01]  /*396f0*/  LDL.LU R0, [R1+0x110] ;  /* 0x0001100001007983 */ /* 0x000f220000300800 */
[----:B---3--:R-:W-:Y:S01]  /*39700*/  F2FP.F16.F32.PACK_AB R5, R7, R72 ;  /* 0x000000480705723e */ /* 0x008fe200000000ff */
[C---:B------:R-:W-:Y:S02]  /*39710*/  VIADD R72, R91.reuse, 0x46 ;  /* 0x000000465b487836 */ /* 0x040fe40000000000 */
[----:B--2---:R-:W-:-:S03]  /*39720*/  VIADD R70, R91, 0x47 ;  /* 0x000000475b467836 */ /* 0x004fc60000000000 */
[----:B----4-:R-:W-:Y:S02]  /*39730*/  ISETP.GE.AND P6, PT, R72, UR4, PT ;  /* 0x0000000448007c0c */ /* 0x010fe4000bfc6270 */
[----:B-1----:R-:W-:Y:S01]  /*39740*/  ISETP.LT.AND P0, PT, R93, UR12, !P4 ;  /* 0x0000000c5d007c0c */ /* 0x002fe2000e701270 */
[----:B------:R-:W2:Y:S01]  /*39750*/  LDL.LU R72, [R1+0x1b4] ;  /* 0x0001b40001487983 */ /* 0x000ea20000300800 */
[----:B------:R-:W-:Y:S01]  /*39760*/  ISETP.GE.AND P5, PT, R70, UR6, PT ;  /* 0x0000000646007c0c */ /* 0x000fe2000bfa6270 */
[----:B------:R-:W-:Y:S01]  /*39770*/  IMAD.WIDE R6, R4, 0x2, R2 ;  /* 0x0000000204067825 */ /* 0x000fe200078e0202 */
[C---:B------:R-:W-:Y:S01]  /*39780*/  ISETP.LT.AND P4, PT, R92.reuse, UR8, !P4 ;  /* 0x000000085c007c0c */ /* 0x040fe2000e781270 */
[----:B------:R-:W3:Y:S01]  /*39790*/  LDL.LU R73, [R1+0x1b0] ;  /* 0x0001b00001497983 */ /* 0x000ee20000300800 */
[----:B------:R-:W-:Y:S01]  /*397a0*/  PRMT R71, R5, 0x7632, R71 ;  /* 0x0000763205477816 */ /* 0x000fe20000000047 */
[----:B------:R-:W0:Y:S02]  /*397b0*/  LDCU UR4, c[0x0][0x39c] ;  /* 0x00007380ff0477ac */ /* 0x000e240008000800 */
[----:B------:R-:W4:Y:S01]  /*397c0*/  LDL.LU R70, [R1+0x114] ;  /* 0x0001140001467983 */ /* 0x000f220000300800 */
[----:B------:R-:W1:Y:S03]  /*397d0*/  LDCU UR6, c[0x0][0x39c] ;  /* 0x00007380ff0677ac */ /* 0x000e660008000800 */
[----:B------:R0:W-:Y:S01]  /*397e0*/  @P0 STG.E.U16 desc[UR20][R6.64], R5 ;  /* 0x0000000506000986 */ /* 0x0001e2000c101514 */
[----:B------:R-:W-:Y:S01]  /*397f0*/  ISETP.LT.AND P0, PT, R93, UR14, !P1 ;  /* 0x0000000e5d007c0c */ /* 0x000fe2000cf01270 */
[----:B------:R-:W1:Y:S01]  /*39800*/  LDCU UR12, c[0x0][0x398] ;  /* 0x00007300ff0c77ac */ /* 0x000e620008000800 */
[----:B------:R-:W-:Y:S01]  /*39810*/  ISETP.LT.AND P1, PT, R92, UR10, !P1 ;  /* 0x0000000a5c007c0c */ /* 0x000fe2000cf21270 */
[----:B------:R-:W1:Y:S01]  /*39820*/  LDCU UR8, c[0x0][0x398] ;  /* 0x00007300ff0877ac */ /* 0x000e620008000800 */
[----:B------:R-:W1:Y:S01]  /*39830*/  LDCU UR14, c[0x0][0x398] ;  /* 0x00007300ff0e77ac */ /* 0x000e620008000800 */
[----:B0-----:R-:W-:Y:S01]  /*39840*/  IMAD.WIDE R6, R4, 0x2, R68 ;  /* 0x0000000204067825 */ /* 0x001fe200078e0244 */
[----:B------:R-:W0:Y:S04]  /*39850*/  LDCU UR10, c[0x0][0x398] ;  /* 0x00007300ff0a77ac */ /* 0x000e280008000800 */
[----:B------:R0:W-:Y:S01]  /*39860*/  @P4 STG.E.U16 desc[UR20][R6.64], R71 ;  /* 0x0000004706004986 */ /* 0x0001e2000c101514 */
[----:B------:R-:W-:Y:S01]  /*39870*/  F2FP.F16.F32.PACK_AB R8, R8, R0 ;  /* 0x000000000808723e */ /* 0x000fe200000000ff */
[----:B------:R-:W-:-:S04]  /*39880*/  VIADD R0, R4, UR28 ;  /* 0x0000001c04007c36 */ /* 0x000fc80008000000 */
[----:B------:R-:W-:Y:S01]  /*39890*/  IMAD.WIDE R4, R0, 0x2, R2 ;  /* 0x0000000200047825 */ /* 0x000fe200078e0202 */
[----:B0-----:R-:W-:-:S04]  /*398a0*/  PRMT R71, R8, 0x7632, R71 ;  /* 0x0000763208477816 */ /* 0x001fc80000000047 */
[----:B------:R4:W-:Y:S02]  /*398b0*/  @P0 STG.E.U16 desc[UR20][R4.64], R8 ;  /* 0x0000000804000986 */ /* 0x0009e4000c101514 */
[----:B----4-:R-:W-:Y:S01]  /*398c0*/  F2FP.F16.F32.PACK_AB R5, R9, R70 ;  /* 0x000000460905723e */ /* 0x010fe200000000ff */
[C---:B------:R-:W-:Y:S02]  /*398d0*/  VIADD R4, R0.reuse, UR28 ;  /* 0x0000001c00047c36 */ /* 0x040fe40008000000 */
[----:B------:R-:W-:Y:S02]  /*398e0*/  IMAD.WIDE R8, R0, 0x2, R68 ;  /* 0x0000000200087825 */ /* 0x000fe400078e0244 */
[----:B------:R-:W4:Y:S02]  /*398f0*/  LDL.LU R0, [R1+0x118] ;  /* 0x0001180001007983 */ /* 0x000f240000300800 */
[----:B------:R-:W-:Y:S02]  /*39900*/  VIADD R70, R91, 0x48 ;  /* 0x000000485b467836 */ /* 0x000fe40000000000 */
[----:B------:R0:W-:Y:S03]  /*39910*/  @P1 STG.E.U16 desc[UR20][R8.64], R71 ;  /* 0x0000004708001986 */ /* 0x0001e6000c101514 */
[----:B------:R-:W-:-:S02]  /*39920*/  ISETP.GE.AND P4, PT, R70, UR4, PT ;  /* 0x0000000446007c0c */ /* 0x000fc4000bf86270 */
[----:B-1----:R-:W-:Y:S01]  /*39930*/  ISETP.LT.AND P0, PT, R93, UR12, !P3 ;  /* 0x0000000c5d007c0c */ /* 0x002fe2000df01270 */
[----:B------:R-:W2:Y:S01]  /*39940*/  LDL.LU R70, [R1+0x1ac] ;  /* 0x0001ac0001467983 */ /* 0x000ea20000300800 */
[----:B------:R-:W-:Y:S01]  /*39950*/  IMAD.WIDE R6, R4, 0x2, R2 ;  /* 0x0000000204067825 */ /* 0x000fe200078e0202 */
[----:B------:R-:W1:Y:S03]  /*39960*/  LDCU UR12, c[0x0][0x398] ;  /* 0x00007300ff0c77ac */ /* 0x000e660008000800 */
[----:B0-----:R-:W-:Y:S01]  /*39970*/  VIADD R8, R91, 0x49 ;  /* 0x000000495b087836 */ /* 0x001fe20000000000 */
[----:B------:R-:W2:Y:S01]  /*39980*/  LDL.LU R71, [R1+0x1a8] ;  /* 0x0001a80001477983 */ /* 0x000ea20000300800 */
[----:B------:R-:W-:Y:S01]  /*39990*/  PRMT R9, R5, 0x7632, R9 ;  /* 0x0000763205097816 */ /* 0x000fe20000000009 */
[----:B------:R-:W0:Y:S02]  /*399a0*/  LDCU UR4, c[0x0][0x39c] ;  /* 0x00007380ff0477ac */ /* 0x000e240008000800 */
[----:B------:R-:W-:-:S02]  /*399b0*/  ISETP.GE.AND P1, PT, R8, UR6, PT ;  /* 0x0000000608007c0c */ /* 0x000fc4000bf26270 */
[----:B------:R-:W2:Y:S01]  /*399c0*/  LDL.LU R8, [R1+0x11c] ;  /* 0x00011c0001087983 */ /* 0x000ea20000300800 */
[C---:B------:R-:W-:Y:S01]  /*399d0*/  ISETP.LT.AND P3, PT, R92.reuse, UR8, !P3 ;  /* 0x000000085c007c0c */ /* 0x040fe2000df61270 */
[----:B------:R-:W0:Y:S02]  /*399e0*/  LDCU UR6, c[0x0][0x39c] ;  /* 0x00007380ff0677ac */ /* 0x000e240008000800 */
[----:B------:R1:W-:Y:S01]  /*399f0*/  @P0 STG.E.U16 desc[UR20][R6.64], R5 ;  /* 0x0000000506000986 */ /* 0x0003e2000c101514 */
[----:B------:R-:W-:Y:S01]  /*39a00*/  ISETP.LT.AND P0, PT, R93, UR14, !P6 ;  /* 0x0000000e5d007c0c */ /* 0x000fe2000f701270 */
[----:B------:R-:W0:Y:S01]  /*39a10*/  LDCU UR8, c[0x0][0x398] ;  /* 0x00007300ff0877ac */ /* 0x000e220008000800 */
[----:B------:R-:W-:Y:S01]  /*39a20*/  ISETP.LT.AND P6, PT, R92, UR10, !P6 ;  /* 0x0000000a5c007c0c */ /* 0x000fe2000f7c1270 */
[----:B------:R-:W0:Y:S01]  /*39a30*/  LDCU UR14, c[0x0][0x398] ;  /* 0x00007300ff0e77ac */ /* 0x000e220008000800 */
[----:B------:R-:W0:Y:S01]  /*39a40*/  LDCU UR10, c[0x0][0x398] ;  /* 0x00007300ff0a77ac */ /* 0x000e220008000800 */
[----:B-1----:R-:W-:-:S05]  /*39a50*/  IMAD.WIDE R6, R4, 0x2, R68 ;  /* 0x0000000204067825 */ /* 0x002fca00078e0244 */
[----:B------:R-:W-:Y:S01]  /*39a60*/  @P3 STG.E.U16 desc[UR20][R6.64], R9 ;  /* 0x0000000906003986 */ /* 0x000fe2000c101514 */
[----:B----4-:R-:W-:Y:S01]  /*39a70*/  F2FP.F16.F32.PACK_AB R10, R10, R0 ;  /* 0x000000000a0a723e */ /* 0x010fe200000000ff */
[----:B------:R-:W-:-:S04]  /*39a80*/  VIADD R0, R4, UR28 ;  /* 0x0000001c04007c36 */ /* 0x000fc80008000000 */
[----:B------:R-:W-:-:S05]  /*39a90*/  IMAD.WIDE R4, R0, 0x2, R2 ;  /* 0x0000000200047825 */ /* 0x000fca00078e0202 */
[----:B------:R1:W-:Y:S01]  /*39aa0*/  @P0 STG.E.U16 desc[UR20][R4.64], R10 ;  /* 0x0000000a04000986 */ /* 0x0003e2000c101514 */
[----:B------:R-:W-:Y:S01]  /*39ab0*/  ISETP.LT.AND P0, PT, R93, UR12, !P5 ;  /* 0x0000000c5d007c0c */ /* 0x000fe2000ef01270 */
[----:B------:R-:W4:Y:S01]  /*39ac0*/  LDCU UR12, c[0x0][0x398] ;  /* 0x00007300ff0c77ac */ /* 0x000f220008000800 */
[C---:B-1----:R-:W-:Y:S01]  /*39ad0*/  VIADD R4, R0.reuse, UR28 ;  /* 0x0000001c00047c36 */ /* 0x042fe20008000000 */
[----:B--2---:R-:W-:Y:S01]  /*39ae0*/  F2FP.F16.F32.PACK_AB R11, R11, R8 ;  /* 0x000000080b0b723e */ /* 0x004fe200000000ff */
[----:B------:R-:W-:Y:S01]  /*39af0*/  IMAD.WIDE R8, R0, 0x2, R68 ;  /* 0x0000000200087825 */ /* 0x000fe200078e0244 */
[----:B------:R-:W-:Y:S01]  /*39b00*/  PRMT R10, R10, 0x7632, R10 ;  /* 0x000076320a0a7816 */ /* 0x000fe2000000000a */
[----:B------:R-:W2:Y:S02]  /*39b10*/  LDL.LU R0, [R1+0x120] ;  /* 0x0001200001007983 */ /* 0x000ea40000300800 */
[----:B------:R-:W-:Y:S02]  /*39b20*/  IMAD.WIDE R6, R4, 0x2, R2 ;  /* 0x0000000204067825 */ /* 0x000fe400078e0202 */
[----:B------:R1:W-:Y:S04]  /*39b30*/  @P6 STG.E.U16 desc[UR20][R8.64], R10 ;  /* 0x0000000a08006986 */ /* 0x0003e8000c101514 */
[----:B------:R0:W-:Y:S01]  /*39b40*/  @P0 STG.E.U16 desc[UR20][R6.64], R11 ;  /* 0x0000000b06000986 */ /* 0x0001e2000c101514 */
[----:B-1----:R-:W-:Y:S01]  /*39b50*/  VIADD R8, R91, 0x4b ;  /* 0x0000004b5b087836 */ /* 0x002fe20000000000 */
[----:B------:R-:W-:-:S02]  /*39b60*/  PRMT R9, R11, 0x7632, R9 ;  /* 0x000076320b097816 */ /* 0x000fc40000000009 */
[----:B0-----:R-:W3:Y:S02]  /*39b70*/  LDL.LU R11, [R1+0x164] ;  /* 0x00016400010b7983 */ /* 0x001ee40000300800 */
[----:B------:R-:W-:Y:S02]  /*39b80*/  ISETP.GE.AND P0, PT, R8, UR6, PT ;  /* 0x0000000608007c0c */ /* 0x000fe4000bf06270 */
[----:B------:R-:W-:Y:S01]  /*39b90*/  ISETP.LT.AND P5, PT, R92, UR8, !P5 ;  /* 0x000000085c007c0c */ /* 0x000fe2000efa1270 */
[----:B------:R-:W3:Y:S01]  /*39ba0*/  LDL.LU R8, [R1+0x124] ;  /* 0x0001240001087983 */ /* 0x000ee20000300800 */
[----:B------:R-:W-:Y:S01]  /*39bb0*/  ISETP.LT.AND P6, PT, R93, UR14, !P4 ;  /* 0x0000000e5d007c0c */ /* 0x000fe2000e7c1270 */
[----:B------:R-:W-:Y:S02]  /*39bc0*/  VIADD R5, R91, 0x4a ;  /* 0x0000004a5b057836 */ /* 0x000fe40000000000 */
[----:B------:R-:W-:Y:S01]  /*39bd0*/  IMAD.WIDE R6, R4, 0x2, R68 ;  /* 0x0000000204067825 */ /* 0x000fe200078e0244 */
[----:B------:R-:W-:Y:S01]  /*39be0*/  ISETP.LT.AND P4, PT, R92, UR10, !P4 ;  /* 0x0000000a5c007c0c */ /* 0x000fe2000e781270 */
[----:B------:R-:W0:Y:S01]  /*39bf0*/  LDCU UR6, c[0x0][0x39c] ;  /* 0x00007380ff0677ac */ /* 0x000e220008000800 */
[----:B------:R-:W-:Y:S01]  /*39c00*/  ISETP.GE.AND P3, PT, R5, UR4, PT ;  /* 0x0000000405007c0c */ /* 0x000fe2000bf66270 */
[----:B------:R-:W1:Y:S04]  /*39c10*/  LDCU UR8, c[0x0][0x398] ;  /* 0x00007300ff0877ac */ /* 0x000e680008000800 */
[----:B------:R-:W-:Y:S01]  /*39c20*/  @P5 STG.E.U16 desc[UR20][R6.64], R9 ;  /* 0x0000000906005986 */ /* 0x000fe2000c101514 */
[----:B------:R-:W0:Y:S01]  /*39c30*/  LDCU UR14, c[0x0][0x398] ;  /* 0x00007300ff0e77ac */ /* 0x000e220008000800 */
[----:B------:R-:W0:Y:S01]  /*39c40*/  LDCU UR4, c[0x0][0x39c] ;  /* 0x00007380ff0477ac */ /* 0x000e220008000800 */
[----:B------:R-:W0:Y:S01]  /*39c50*/  LDCU UR10, c[0x0][0x398] ;  /* 0x00007300ff0a77ac */ /* 0x000e220008000800 */
[----:B--2---:R-:W-:-:S02]  /*39c60*/  F2FP.F16.F32.PACK_AB R12, R12, R0 ;  /* 0x000000000c0c723e */ /* 0x004fc400000000ff */
[----:B------:R-:W-:-:S05]  /*39c70*/  IADD3 R0, PT, PT, R4, UR28, RZ ;  /* 0x0000001c04007c10 */ /* 0x000fca000fffe0ff */
[----:B------:R-:W-:Y:S01]  /*39c80*/  IMAD.WIDE R4, R0, 0x2, R2 ;  /* 0x0000000200047825 */ /* 0x000fe200078e0202 */
[----:B------:R-:W-:-:S04]  /*39c90*/  PRMT R10, R12, 0x7632, R10 ;  /* 0x000076320c0a7816 */ /* 0x000fc8000000000a */
[----:B------:R2:W-:Y:S01]  /*39ca0*/  @P6 STG.E.U16 desc[UR20][R4.64], R12 ;  /* 0x0000000c04006986 */ /* 0x0005e2000c101514 */
[----:B----4-:R-:W-:Y:S01]  /*39cb0*/  ISETP.LT.AND P6, PT, R93, UR12, !P1 ;  /* 0x0000000c5d007c0c */ /* 0x010fe2000cfc1270 */
[----:B------:R-:W4:Y:S01]  /*39cc0*/  LDCU UR12, c[0x0][0x398] ;  /* 0x00007300ff0c77ac */ /* 0x000f220008000800 */
[----:B---3--:R-:W-:Y:S01]  /*39cd0*/  F2FP.F16.F32.PACK_AB R13, R13, R8 ;  /* 0x000000080d0d723e */ /* 0x008fe200000000ff */
[C---:B--2---:R-:W-:Y:S02]  /*39ce0*/  VIADD R4, R0.reuse, UR28 ;  /* 0x0000001c00047c36 */ /* 0x044fe40008000000 */
[----:B------:R-:W-:Y:S02]  /*39cf0*/  IMAD.WIDE R8, R0, 0x2, R68 ;  /* 0x0000000200087825 */ /* 0x000fe400078e0244 */
[----:B------:R-:W2:Y:S02]  /*39d00*/  LDL.LU R0, [R1+0x128] ;  /* 0x0001280001007983 */ /* 0x000ea40000300800 */
[----:B------:R-:W-:-:S02]  /*39d10*/  IMAD.WIDE R6, R4, 0x2, R2 ;  /* 0x0000000204067825 */ /* 0x000fc400078e0202 */
[----:B------:R3:W-:Y:S04]  /*39d20*/  @P4 STG.E.U16 desc[UR20][R8.64], R10 ;  /* 0x0000000a08004986 */ /* 0x0007e8000c101514 */
[----:B------:R0:W-:Y:S01]  /*39d30*/  @P6 STG.E.U16 desc[UR20][R6.64], R13 ;  /* 0x0000000d06006986 */ /* 0x0001e2000c101514 */
[----:B---3--:R-:W-:Y:S01]  /*39d40*/  VIADD R8, R91, 0x4d ;  /* 0x0000004d5b087836 */ /* 0x008fe20000000000 */
[----:B------:R-:W-:Y:S02]  /*39d50*/  PRMT R9, R13, 0x7632, R9 ;  /* 0x000076320d097816 */ /* 0x000fe40000000009 */
[----:B0-----:R-:W3:Y:S02]  /*39d60*/  LDL.LU R13, [R1+0x168] ;  /* 0x00016800010d7983 */ /* 0x001ee40000300800 */
[----:B------:R-:W-:-:S02]  /*39d70*/  ISETP.GE.AND P4, PT, R8, UR6, PT ;  /* 0x0000000608007c0c */ /* 0x000fc4000bf86270 */
[----:B-1----:R-:W-:Y:S01]  /*39d80*/  ISETP.LT.AND P1, PT, R92, UR8, !P1 ;  /* 0x000000085c007c0c */ /* 0x002fe2000cf21270 */
        /* <DEDUP_REMOVED lines=12> */
[----:B--2---:R-:W-:Y:S01]  /*39e50*/  F2FP.F16.F32.PACK_AB R14, R14, R0 ;  /* 0x000000000e0e723e */ /* 0x004fe200000000ff */
[----:B------:R-:W-:-:S04]  /*39e60*/  VIADD R0, R4, UR28 ;  /* 0x0000001c04007c36 */ /* 0x000fc80008000000 */
[----:B------:R-:W-:Y:S01]  /*39e70*/  IMAD.WIDE R4, R0, 0x2, R2 ;  /* 0x0000000200047825 */ /* 0x000fe200078e0202 */
[----:B------:R-:W-:-:S04]  /*39e80*/  PRMT R10, R14, 0x7632, R10 ;  /* 0x000076320e0a7816 */ /* 0x000fc8000000000a */
[----:B------:R2:W-:Y:S01]  /*39e90*/  @P6 STG.E.U16 desc[UR20][R4.64], R14 ;  /* 0x0000000e04006986 */ /* 0x0005e2000c101514 */
[----:B----4-:R-:W-:Y:S01]  /*39ea0*/  ISETP.LT.AND P6, PT, R93, UR12, !P0 ;  /* 0x0000000c5d007c0c */ /* 0x010fe2000c7c1270 */
[----:B------:R-:W4:Y:S01]  /*39eb0*/  LDCU UR12, c[0x0][0x398] ;  /* 0x00007300ff0c77ac */ /* 0x000f220008000800 */
[C---:B--2---:R-:W-:Y:S01]  /*39ec0*/  VIADD R4, R0.reuse, UR28 ;  /* 0x0000001c00047c36 */ /* 0x044fe20008000000 */
[----:B---3--:R-:W-:Y:S01]  /*39ed0*/  F2FP.F16.F32.PACK_AB R15, R15, R8 ;  /* 0x000000080f0f723e */ /* 0x008fe200000000ff */
[----:B------:R-:W-:Y:S02]  /*39ee0*/  IMAD.WIDE R8, R0, 0x2, R68 ;  /* 0x0000000200087825 */ /* 0x000fe400078e0244 */
[----:B------:R-:W2:Y:S02]  /*39ef0*/  LDL.LU R0, [R1+0x130] ;  /* 0x0001300001007983 */ /* 0x000ea40000300800 */
[----:B------:R-:W-:Y:S02]  /*39f00*/  IMAD.WIDE R6, R4, 0x2, R2 ;  /* 0x0000000204067825 */ /* 0x000fe400078e0202 */
[----:B------:R3:W-:Y:S04]  /*39f10*/  @P3 STG.E.U16 desc[UR20][R8.64], R10 ;  /* 0x0000000a08003986 */ /* 0x0007e8000c101514 */
[----:B------:R0:W-:Y:S01]  /*39f20*/  @P6 STG.E.U16 desc[UR20][R6.64], R15 ;  /* 0x0000000f06006986 */ /* 0x0001e2000c101514 */
[----:B---3--:R-:W-:Y:S01]  /*39f30*/  VIADD R8, R91, 0x4f ;  /* 0x0000004f5b087836 */ /* 0x008fe20000000000 */
[----:B------:R-:W-:-:S02]  /*39f40*/  PRMT R9, R15, 0x7632, R9 ;  /* 0x000076320f097816 */ /* 0x000fc40000000009 */
[----:B0-----:R-:W3:Y:S02]  /*39f50*/  LDL.LU R15, [R1+0x16c] ;  /* 0x00016c00010f7983 */ /* 0x001ee40000300800 */
[----:B------:R-:W-:Y:S02]  /*39f60*/  ISETP.GE.AND P3, PT, R8, UR6, PT ;  /* 0x0000000608007c0c */ /* 0x000fe4000bf66270 */
        /* <DEDUP_REMOVED lines=21> */
[----:B------:R-:W2:Y:S01]  /*3a0c0*/  LDL.LU R16, [R1+0x1a4] ;  /* 0x0001a40001107983 */ /* 0x000ea20000300800 */
[----:B---3--:R-:W-:Y:S01]  /*3a0d0*/  F2FP.F16.F32.PACK_AB R17, R17, R8 ;  /* 0x000000081111723e */ /* 0x008fe200000000ff */
[----:B------:R-:W-:Y:S02]  /*3a0e0*/  IMAD.WIDE R8, R0, 0x2, R68 ;  /* 0x0000000200087825 */ /* 0x000fe400078e0244 */
[----:B------:R-:W3:Y:S02]  /*3a0f0*/  LDL.LU R0, [R1+0x138] ;  /* 0x0001380001007983 */ /* 0x000ee40000300800 */
[----:B------:R-:W-:-:S02]  /*3a100*/  IMAD.WIDE R6, R4, 0x2, R2 ;  /* 0x0000000204067825 */ /* 0x000fc400078e0202 */
[----:B------:R0:W-:Y:S04]  /*3a110*/  @P5 STG.E.U16 desc[UR20][R8.64], R10 ;  /* 0x0000000a08005986 */ /* 0x0001e8000c101514 */
[----:B------:R1:W-:Y:S01]  /*3a120*/  @P6 STG.E.U16 desc[UR20][R6.64], R17 ;  /* 0x0000001106006986 */ /* 0x0003e2000c101514 */
[----:B0-----:R-:W-:Y:S01]  /*3a130*/  VIADD R8, R91, 0x51 ;  /* 0x000000515b087836 */ /* 0x001fe20000000000 */
[----:B------:R-:W-:Y:S02]  /*3a140*/  PRMT R9, R17, 0x7632, R9 ;  /* 0x0000763211097816 */ /* 0x000fe40000000009 */
[----:B-1----:R-:W2:Y:S02]  /*3a150*/  LDL.LU R17, [R1+0x1a0] ;  /* 0x0001a00001117983 */ /* 0x002ea40000300800 */
[----:B------:R-:W-:-:S02]  /*3a160*/  ISETP.GE.AND P5, PT, R8, UR6, PT ;  /* 0x0000000608007c0c */ /* 0x000fc4000bfa6270 */
[----:B------:R-:W-:Y:S01]  /*3a170*/  ISETP.LT.AND P4, PT, R92, UR8, !P4 ;  /* 0x000000085c007c0c */ /* 0x000fe2000e781270 */
[----:B------:R-:W2:Y:S01]  /*3a180*/  LDL.LU R8, [R1+0x13c] ;  /* 0x00013c0001087983 */ /* 0x000ea20000300800 */
        /* <DEDUP_REMOVED lines=11> */
[----:B---3--:R-:W-:Y:S01]  /*3a240*/  F2FP.F16.F32.PACK_AB R18, R18, R0 ;  /* 0x000000001212723e */ /* 0x008fe200000000ff */
[----:B------:R-:W-:-:S04]  /*3a250*/  VIADD R0, R4, UR28 ;  /* 0x0000001c04007c36 */ /* 0x000fc80008000000 */
[----:B------:R-:W-:Y:S01]  /*3a260*/  IMAD.WIDE R4, R0, 0x2, R2 ;  /* 0x0000000200047825 */ /* 0x000fe200078e0202 */
[----:B------:R-:W-:-:S04]  /*3a270*/  PRMT R10, R18, 0x7632, R10 ;  /* 0x00007632120a7816 */ /* 0x000fc8000000000a */
[----:B------:R3:W-:Y:S01]  /*3a280*/  @P6 STG.E.U16 desc[UR20][R4.64], R18 ;  /* 0x0000001204006986 */ /* 0x0007e2000c101514 */
[----:B----4-:R-:W-:Y:S01]  /*3a290*/  ISETP.LT.AND P6, PT, R93, UR12, !P3 ;  /* 0x0000000c5d007c0c */ /* 0x010fe2000dfc1270 */
[----:B------:R-:W4:Y:S01]  /*3a2a0*/  LDCU UR12, c[0x0][0x398] ;  /* 0x00007300ff0c77ac */ /* 0x000f220008000800 */
[C---:B---3--:R-:W-:Y:S01]  /*3a2b0*/  VIADD R4, R0.reuse, UR28 ;  /* 0x0000001c00047c36 */ /* 0x048fe20008000000 */
[----:B------:R-:W3:Y:S01]  /*3a2c0*/  LDL.LU R18, [R1+0x19c] ;  /* 0x00019c0001127983 */ /* 0x000ee20000300800 */
[----:B--2---:R-:W-:Y:S01]  /*3a2d0*/  F2FP.F16.F32.PACK_AB R19, R19, R8 ;  /* 0x000000081313723e */ /* 0x004fe200000000ff */
[----:B------:R-:W-:Y:S02]  /*3a2e0*/  IMAD.WIDE R8, R0, 0x2, R68 ;  /* 0x0000000200087825 */ /* 0x000fe400078e0244 */
[----:B------:R-:W2:Y:S02]  /*3a2f0*/  LDL.LU R0, [R1+0x140] ;  /* 0x0001400001007983 */ /* 0x000ea40000300800 */
[----:B------:R-:W-:-:S02]  /*3a300*/  IMAD.WIDE R6, R4, 0x2, R2 ;  /* 0x0000000204067825 */ /* 0x000fc400078e0202 */
[----:B------:R0:W-:Y:S04]  /*3a310*/  @P1 STG.E.U16 desc[UR20][R8.64], R10 ;  /* 0x0000000a08001986 */ /* 0x0001e8000c101514 */
[----:B------:R1:W-:Y:S01]  /*3a320*/  @P6 STG.E.U16 desc[UR20][R6.64], R19 ;  /* 0x0000001306006986 */ /* 0x0003e2000c101514 */
[----:B0-----:R-:W-:Y:S01]  /*3a330*/  VIADD R8, R91, 0x53 ;  /* 0x000000535b087836 */ /* 0x001fe20000000000 */
[----:B------:R-:W-:Y:S02]  /*3a340*/  PRMT R9, R19, 0x7632, R9 ;  /* 0x0000763213097816 */ /* 0x000fe40000000009 */
[----:B-1----:R-:W3:Y:S02]  /*3a350*/  LDL.LU R19, [R1+0x198] ;  /* 0x0001980001137983 */ /* 0x002ee40000300800 */
[----:B------:R-:W-:-:S02]  /*3a360*/  ISETP.GE.AND P1, PT, R8, UR6, PT ;  /* 0x0000000608007c0c */ /* 0x000fc4000bf26270 */
[----:B------:R-:W-:Y:S01]  /*3a370*/  ISETP.LT.AND P3, PT, R92, UR8, !P3 ;  /* 0x000000085c007c0c */ /* 0x000fe2000df61270 */
[----:B------:R-:W3:Y:S01]  /*3a380*/  LDL.LU R8, [R1+0x144] ;  /* 0x0001440001087983 */ /* 0x000ee20000300800 */
[----:B------:R-:W-:Y:S02]  /*3a390*/  ISETP.LT.AND P6, PT, R93, UR14, !P0 ;  /* 0x0000000e5d007c0c */ /* 0x000fe4000c7c1270 */
[----:B------:R-:W-:Y:S01]  /*3a3a0*/  IADD3 R5, PT, PT, R91, 0x52, RZ ;  /* 0x000000525b057810 */ /* 0x000fe20007ffe0ff */
        /* <DEDUP_REMOVED lines=62> */
[----:B------:R-:W-:Y:S01]  /*3a790*/  ISETP.LT.AND P6, PT, R93, UR14, !P3 ;  /* 0x0000000e5d007c0c */ /* 0x000fe2000dfc1270 */
[----:B------:R-:W-:Y:S01]  /*3a7a0*/  VIADD R5, R91, 0x56 ;  /* 0x000000565b057836 */ /* 0x000fe20000000000 */
[----:B------:R-:W0:Y:S01]  /*3a7b0*/  LDCU UR8, c[0x0][0x398] ;  /* 0x00007300ff0877ac */ /* 0x000e220008000800 */
[----:B------:R-:W-:-:S03]  /*3a7c0*/  IMAD.WIDE R6, R4, 0x2, R68 ;  /* 0x0000000204067825 */ /* 0x000fc600078e0244 */
[----:B------:R-:W-:Y:S01]  /*3a7d0*/  ISETP.GE.AND P5, PT, R5, UR4, PT ;  /* 0x0000000405007c0c */ /* 0x000fe2000bfa6270 */
[----:B------:R-:W1:Y:S04]  /*3a7e0*/  LDCU UR4, c[0x0][0x39c] ;  /* 0x00007380ff0477ac */ /* 0x000e680008000800 */
[----:B------:R-:W-:Y:S01]  /*3a7f0*/  @P1 STG.E.U16 desc[UR20][R6.64], R9 ;  /* 0x0000000906001986 */ /* 0x000fe2000c101514 */
[----:B------:R-:W0:Y:S01]  /*3a800*/  LDCU UR14, c[0x0][0x398] ;  /* 0x00007300ff0e77ac */ /* 0x000e220008000800 */
[----:B------:R-:W0:Y:S01]  /*3a810*/  LDCU UR6, c[0x0][0x39c] ;  /* 0x00007380ff0677ac */ /* 0x000e220008000800 */
[----:B--2---:R-:W-:Y:S01]  /*3a820*/  F2FP.F16.F32.PACK_AB R24, R24, R0 ;  /* 0x000000001818723e */ /* 0x004fe200000000ff */
[----:B------:R-:W-:-:S04]  /*3a830*/  VIADD R0, R4, UR28 ;  /* 0x0000001c04007c36 */ /* 0x000fc80008000000 */
[----:B------:R-:W-:Y:S01]  /*3a840*/  IMAD.WIDE R4, R0, 0x2, R2 ;  /* 0x0000000200047825 */ /* 0x000fe200078e0202 */
[----:B------:R-:W-:-:S04]  /*3a850*/  PRMT R10, R24, 0x7632, R10 ;  /* 0x00007632180a7816 */ /* 0x000fc8000000000a */
[----:B------:R2:W-:Y:S02]  /*3a860*/  @P6 STG.E.U16 desc[UR20][R4.64], R24 ;  /* 0x0000001804006986 */ /* 0x0005e4000c101514 */
[C---:B--2---:R-:W-:Y:S02]  /*3a870*/  IADD3 R4, PT, PT, R0.reuse, UR28, RZ ;  /* 0x0000001c00047c10 */ /* 0x044fe4000fffe0ff */
[----:B------:R-:W2:Y:S01]  /*3a880*/  LDL.LU R24, [R1+0x184] ;  /* 0x0001840001187983 */ /* 0x000ea20000300800 */
[----:B---3--:R-:W-:Y:S01]  /*3a890*/  F2FP.F16.F32.PACK_AB R25, R25, R8 ;  /* 0x000000081919723e */ /* 0x008fe200000000ff */
[----:B------:R-:W-:Y:S02]  /*3a8a0*/  IMAD.WIDE R8, R0, 0x2, R68 ;  /* 0x0000000200087825 */ /* 0x000fe400078e0244 */
[----:B------:R-:W3:Y:S01]  /*3a8b0*/  LDL.LU R0, [R1+0x158] ;  /* 0x0001580001007983 */ /* 0x000ee20000300800 */
[----:B------:R-:W-:Y:S02]  /*3a8c0*/  ISETP.LT.AND P3, PT, R92, UR10, !P3 ;  /* 0x0000000a5c007c0c */ /* 0x000fe4000df61270 */
[----:B----4-:R-:W-:Y:S01]  /*3a8d0*/  ISETP.LT.AND P6, PT, R93, UR12, !P0 ;  /* 0x0000000c5d007c0c */ /* 0x010fe2000c7c1270 */
[----:B------:R-:W-:-:S02]  /*3a8e0*/  VIADD R5, R91, 0x58 ;  /* 0x000000585b057836 */ /* 0x000fc40000000000 */
[----:B------:R-:W-:Y:S01]  /*3a8f0*/  IMAD.WIDE R6, R4, 0x2, R2 ;  /* 0x0000000204067825 */ /* 0x000fe200078e0202 */
[----:B0-----:R-:W-:Y:S01]  /*3a900*/  ISETP.LT.AND P0, PT, R92, UR8, !P0 ;  /* 0x000000085c007c0c */ /* 0x001fe2000c701270 */
[----:B------:R-:W0:Y:S01]  /*3a910*/  LDCU UR10, c[0x0][0x398] ;  /* 0x00007300ff0a77ac */ /* 0x000e220008000800 */
[----:B-1----:R-:W-:Y:S01]  /*3a920*/  ISETP.GE.AND P1, PT, R5, UR4, PT ;  /* 0x0000000405007c0c */ /* 0x002fe2000bf26270 */
[----:B------:R-:W1:Y:S04]  /*3a930*/  LDCU UR4, c[0x0][0x39c] ;  /* 0x00007380ff0477ac */ /* 0x000e680008000800 */
[----:B------:R4:W-:Y:S01]  /*3a940*/  @P3 STG.E.U16 desc[UR20][R8.64], R10 ;  /* 0x0000000a08003986 */ /* 0x0009e2000c101514 */
[----:B------:R-:W0:Y:S03]  /*3a950*/  LDCU UR12, c[0x0][0x398] ;  /* 0x00007300ff0c77ac */ /* 0x000e260008000800 */
[----:B------:R1:W-:Y:S01]  /*3a960*/  @P6 STG.E.U16 desc[UR20][R6.64], R25 ;  /* 0x0000001906006986 */ /* 0x0003e2000c101514 */
[----:B------:R-:W-:Y:S01]  /*3a970*/  ISETP.LT.AND P6, PT, R93, UR14, !P5 ;  /* 0x0000000e5d007c0c */ /* 0x000fe2000efc1270 */
[----:B------:R-:W0:Y:S01]  /*3a980*/  LDCU UR8, c[0x0][0x398] ;  /* 0x00007300ff0877ac */ /* 0x000e220008000800 */
[----:B------:R-:W0:Y:S01]  /*3a990*/  LDCU UR14, c[0x0][0x398] ;  /* 0x00007300ff0e77ac */ /* 0x000e220008000800 */
[----:B----4-:R-:W-:Y:S01]  /*3a9a0*/  IMAD.WIDE R8, R4, 0x2, R68 ;  /* 0x0000000204087825 */ /* 0x010fe200078e0244 */
[----:B-1----:R-:W-:-:S02]  /*3a9b0*/  PRMT R7, R25, 0x7632, R7 ;  /* 0x0000763219077816 */ /* 0x002fc40000000007 */
[----:B------:R-:W4:Y:S01]  /*3a9c0*/  LDL.LU R25, [R1+0x180] ;  /* 0x0001800001197983 */ /* 0x000f220000300800 */
[----:B------:R-:W-:-:S03]  /*3a9d0*/  VIADD R6, R4, UR28 ;  /* 0x0000001c04067c36 */ /* 0x000fc60008000000 */
[----:B------:R1:W-:Y:S01]  /*3a9e0*/  @P0 STG.E.U16 desc[UR20][R8.64], R7 ;  /* 0x0000000708000986 */ /* 0x0003e2000c101514 */
[----:B------:R-:W-:-:S04]  /*3a9f0*/  IMAD.WIDE R4, R6, 0x2, R2 ;  /* 0x0000000206047825 */ /* 0x000fc800078e0202 */
[----:B-1----:R-:W-:-:S05]  /*3aa00*/  VIADD R8, R91, 0x5a ;  /* 0x0000005a5b087836 */ /* 0x002fca0000000000 */
[----:B------:R-:W-:Y:S01]  /*3aa10*/  ISETP.GE.AND P0, PT, R8, UR4, PT ;  /* 0x0000000408007c0c */ /* 0x000fe2000bf06270 */
[----:B------:R-:W1:Y:S01]  /*3aa20*/  LDCU UR4, c[0x0][0x39c] ;  /* 0x00007380ff0477ac */ /* 0x000e620008000800 */
[----:B---3--:R-:W-:Y:S01]  /*3aa30*/  F2FP.F16.F32.PACK_AB R26, R26, R0 ;  /* 0x000000001a1a723e */ /* 0x008fe200000000ff */
[----:B------:R-:W-:-:S05]  /*3aa40*/  VIADD R0, R91, 0x59 ;  /* 0x000000595b007836 */ /* 0x000fca0000000000 */
[----:B------:R-:W-:Y:S01]  /*3aa50*/  ISETP.GE.AND P3, PT, R0, UR6, PT ;  /* 0x0000000600007c0c */ /* 0x000fe2000bf66270 */
[----:B------:R3:W-:Y:S04]  /*3aa60*/  @P6 STG.E.U16 desc[UR20][R4.64], R26 ;  /* 0x0000001a04006986 */ /* 0x0007e8000c101514 */
[----:B------:R-:W2:Y:S01]  /*3aa70*/  LDL.LU R0, [R1+0x15c] ;  /* 0x00015c0001007983 */ /* 0x000ea20000300800 */
[----:B------:R-:W-:Y:S01]  /*3aa80*/  PRMT R9, R26, 0x7632, R9 ;  /* 0x000076321a097816 */ /* 0x000fe20000000009 */
[----:B------:R-:W1:Y:S02]  /*3aa90*/  LDCU UR6, c[0x0][0x39c] ;  /* 0x00007380ff0677ac */ /* 0x000e640008000800 */
[----:B---3--:R-:W3:Y:S04]  /*3aaa0*/  LDL.LU R26, [R1+0x17c] ;  /* 0x00017c00011a7983 */ /* 0x008ee80000300800 */
[----:B------:R-:W3:Y:S01]  /*3aab0*/  LDL.LU R8, [R1+0x160] ;  /* 0x0001600001087983 */ /* 0x000ee20000300800 */
[C---:B0-----:R-:W-:Y:S01]  /*3aac0*/  ISETP.LT.AND P5, PT, R92.reuse, UR10, !P5 ;  /* 0x0000000a5c007c0c */ /* 0x041fe2000efa1270 */
[----:B------:R-:W0:Y:S01]  /*3aad0*/  LDCU UR10, c[0x0][0x398] ;  /* 0x00007300ff0a77ac */ /* 0x000e220008000800 */
[----:B------:R-:W-:Y:S01]  /*3aae0*/  ISETP.LT.AND P6, PT, R93, UR12, !P4 ;  /* 0x0000000c5d007c0c */ /* 0x000fe2000e7c1270 */
[----:B------:R-:W0:Y:S01]  /*3aaf0*/  LDCU UR12, c[0x0][0x398] ;  /* 0x00007300ff0c77ac */ /* 0x000e220008000800 */
[----:B------:R-:W-:-:S02]  /*3ab00*/  ISETP.LT.AND P4, PT, R92, UR8, !P4 ;  /* 0x000000085c007c0c */ /* 0x000fc4000e781270 */
[----:B------:R-:W-:Y:S01]  /*3ab10*/  F2FP.F16.F32.PACK_AB R29, R29, R11 ;  /* 0x0000000b1d1d723e */ /* 0x000fe200000000ff */
[----:B------:R-:W0:Y:S01]  /*3ab20*/  LDCU UR8, c[0x0][0x398] ;  /* 0x00007300ff0877ac */ /* 0x000e220008000800 */
[----:B--2---:R-:W-:Y:S01]  /*3ab30*/  F2FP.F16.F32.PACK_AB R27, R27, R0 ;  /* 0x000000001b1b723e */ /* 0x004fe200000000ff */
[C---:B------:R-:W-:Y:S02]  /*3ab40*/  VIADD R0, R6.reuse, UR28 ;  /* 0x0000001c06007c36 */ /* 0x040fe40008000000 */
[----:B------:R-:W-:-:S04]  /*3ab50*/  IMAD.WIDE R6, R6, 0x2, R68 ;  /* 0x0000000206067825 */ /* 0x000fc800078e0244 */
[----:B------:R-:W-:Y:S01]  /*3ab60*/  IMAD.WIDE R4, R0, 0x2, R2 ;  /* 0x0000000200047825 */ /* 0x000fe200078e0202 */
[----:B------:R2:W-:Y:S04]  /*3ab70*/  @P5 STG.E.U16 desc[UR20][R6.64], R9 ;  /* 0x0000000906005986 */ /* 0x0005e8000c101514 */
[----:B------:R0:W-:Y:S01]  /*3ab80*/  @P6 STG.E.U16 desc[UR20][R4.64], R27 ;  /* 0x0000001b04006986 */ /* 0x0001e2000c101514 */
[----:B------:R-:W-:Y:S01]  /*3ab90*/  ISETP.LT.AND P6, PT, R93, UR14, !P1 ;  /* 0x0000000e5d007c0c */ /* 0x000fe2000cfc1270 */
[----:B------:R-:W1:Y:S01]  /*3aba0*/  LDCU UR14, c[0x0][0x398] ;  /* 0x00007300ff0e77ac */ /* 0x000e620008000800 */
[----:B---3--:R-:W-:Y:S01]  /*3abb0*/  F2FP.F16.F32.PACK_AB R28, R28, R8 ;  /* 0x000000081c1c723e */ /* 0x008fe200000000ff */
[C---:B------:R-:W-:Y:S01]  /*3abc0*/  VIADD R8, R0.reuse, UR28 ;  /* 0x0000001c00087c36 */ /* 0x040fe20008000000 */
[----:B------:R-:W-:Y:S01]  /*3abd0*/  PRMT R10, R27, 0x7632, R10 ;  /* 0x000076321b0a7816 */ /* 0x000fe2000000000a */
[----:B--2---:R-:W-:-:S04]  /*3abe0*/  IMAD.WIDE R6, R0, 0x2, R68 ;  /* 0x0000000200067825 */ /* 0x004fc800078e0244 */
[----:B0-----:R-:W-:Y:S01]  /*3abf0*/  IMAD.WIDE R4, R8, 0x2, R2 ;  /* 0x0000000208047825 */ /* 0x001fe200078e0202 */
[----:B------:R-:W-:Y:S01]  /*3ac00*/  @P4 STG.E.U16 desc[UR20][R6.64], R10 ;  /* 0x0000000a06004986 */ /* 0x000fe2000c101514 */
[----:B------:R-:W-:Y:S01]  /*3ac10*/  ISETP.LT.AND P1, PT, R92, UR10, !P1 ;  /* 0x0000000a5c007c0c */ /* 0x000fe2000cf21270 */
[----:B------:R-:W0:Y:S02]  /*3ac20*/  LDCU UR10, c[0x0][0x398] ;  /* 0x00007300ff0a77ac */ /* 0x000e240008000800 */
[----:B------:R2:W-:Y:S01]  /*3ac30*/  @P6 STG.E.U16 desc[UR20][R4.64], R28 ;  /* 0x0000001c04006986 */ /* 0x0005e2000c101514 */
[----:B------:R-:W-:Y:S01]  /*3ac40*/  ISETP.LT.AND P6, PT, R93, UR12, !P3 ;  /* 0x0000000c5d007c0c */ /* 0x000fe2000dfc1270 */
[----:B------:R-:W-:Y:S01]  /*3ac50*/  VIADD R9, R91, 0x5b ;  /* 0x0000005b5b097836 */ /* 0x000fe20000000000 */
[----:B------:R-:W3:Y:S01]  /*3ac60*/  LDCU UR12, c[0x0][0x398] ;  /* 0x00007300ff0c77ac */ /* 0x000ee20008000800 */
[C---:B------:R-:W-:Y:S01]  /*3ac70*/  VIADD R11, R8.reuse, UR28 ;  /* 0x0000001c080b7c36 */ /* 0x040fe20008000000 */
[----:B------:R-:W4:Y:S02]  /*3ac80*/  LDL.LU R27, [R1+0x178] ;  /* 0x00017800011b7983 */ /* 0x000f240000300800 */
[----:B-1----:R-:W-:Y:S01]  /*3ac90*/  ISETP.GE.AND P5, PT, R9, UR6, PT ;  /* 0x0000000609007c0c */ /* 0x002fe2000bfa6270 */
[----:B------:R-:W-:Y:S01]  /*3aca0*/  IMAD.WIDE R8, R8, 0x2, R68 ;  /* 0x0000000208087825 */ /* 0x000fe200078e0244 */
[----:B--2---:R-:W-:-:S03]  /*3acb0*/  PRMT R5, R28, 0x7632, R5 ;  /* 0x000076321c057816 */ /* 0x004fc60000000005 */
[----:B------:R-:W-:Y:S01]  /*3acc0*/  IMAD.WIDE R6, R11, 0x2, R2 ;  /* 0x000000020b067825 */ /* 0x000fe200078e0202 */
[----:B------:R-:W2:Y:S01]  /*3acd0*/  LDL.LU R28, [R1+0x174] ;  /* 0x00017400011c7983 */ /* 0x000ea20000300800 */
[----:B------:R-:W-:Y:S01]  /*3ace0*/  ISETP.LT.AND P3, PT, R92, UR8, !P3 ;  /* 0x000000085c007c0c */ /* 0x000fe2000df61270 */
[----:B------:R-:W1:Y:S02]  /*3acf0*/  LDCU UR8, c[0x0][0x398] ;  /* 0x00007300ff0877ac */ /* 0x000e640008000800 */
[----:B------:R-:W-:Y:S01]  /*3ad00*/  @P1 STG.E.U16 desc[UR20][R8.64], R5 ;  /* 0x0000000508001986 */ /* 0x000fe2000c101514 */
[----:B------:R-:W-:Y:S02]  /*3ad10*/  F2FP.F16.F32.PACK_AB R30, R30, R13 ;  /* 0x0000000d1e1e723e */ /* 0x000fe400000000ff */
[----:B------:R-:W-:Y:S01]  /*3ad20*/  F2FP.F16.F32.PACK_AB R31, R31, R15 ;  /* 0x0000000f1f1f723e */ /* 0x000fe200000000ff */
[----:B------:R0:W-:Y:S01]  /*3ad30*/  @P6 STG.E.U16 desc[UR20][R6.64], R29 ;  /* 0x0000001d06006986 */ /* 0x0001e2000c101514 */
[----:B------:R-:W-:Y:S01]  /*3ad40*/  VIADD R0, R91, 0x5c ;  /* 0x0000005c5b007836 */ /* 0x000fe20000000000 */
[----:B------:R-:W1:Y:S01]  /*3ad50*/  LDCU UR6, c[0x0][0x39c] ;  /* 0x00007380ff0677ac */ /* 0x000e620008000800 */
[----:B0-----:R-:W-:-:S02]  /*3ad60*/  PRMT R7, R29, 0x7632, R7 ;  /* 0x000076321d077816 */ /* 0x001fc40000000007 */
[----:B------:R-:W2:Y:S01]  /*3ad70*/  LDL.LU R29, [R1+0x170] ;  /* 0x00017000011d7983 */ /* 0x000ea20000300800 */
[----:B------:R-:W-:Y:S01]  /*3ad80*/  ISETP.LT.AND P6, PT, R93, UR14, !P0 ;  /* 0x0000000e5d007c0c */ /* 0x000fe2000c7c1270 */
[C---:B------:R-:W-:Y:S01]  /*3ad90*/  VIADD R13, R11.reuse, UR28 ;  /* 0x0000001c0b0d7c36 */ /* 0x040fe20008000000 */
[----:B------:R-:W0:Y:S01]  /*3ada0*/  LDCU UR14, c[0x0][0x398] ;  /* 0x00007300ff0e77ac */ /* 0x000e220008000800 */
[----:B------:R-:W-:-:S04]  /*3adb0*/  IMAD.WIDE R10, R11, 0x2, R68 ;  /* 0x000000020b0a7825 */ /* 0x000fc800078e0244 */
[--C-:B------:R-:W-:Y:S01]  /*3adc0*/  IMAD.WIDE R4, R13, 0x2, R2.reuse ;  /* 0x000000020d047825 */ /* 0x100fe200078e0202 */
[----:B------:R0:W-:Y:S01]  /*3add0*/  @P3 STG.E.U16 desc[UR20][R10.64], R7 ;  /* 0x000000070a003986 */ /* 0x0001e2000c101514 */
[----:B------:R-:W-:Y:S01]  /*3ade0*/  ISETP.LT.AND P0, PT, R92, UR10, !P0 ;  /* 0x0000000a5c007c0c */ /* 0x000fe2000c701270 */
[----:B------:R-:W1:Y:S03]  /*3adf0*/  LDCU UR10, c[0x0][0x398] ;  /* 0x00007300ff0a77ac */ /* 0x000e660008000800 */
[----:B------:R0:W-:Y:S01]  /*3ae00*/  @P6 STG.E.U16 desc[UR20][R4.64], R30 ;  /* 0x0000001e04006986 */ /* 0x0001e2000c101514 */
[----:B---3--:R-:W-:Y:S01]  /*3ae10*/  ISETP.LT.AND P6, PT, R93, UR12, !P5 ;  /* 0x0000000c5d007c0c */ /* 0x008fe2000efc1270 */
[----:B------:R-:W-:Y:S01]  /*3ae20*/  VIADD R15, R13, UR28 ;  /* 0x0000001c0d0f7c36 */ /* 0x000fe20008000000 */
[----:B------:R-:W-:Y:S01]  /*3ae30*/  ISETP.GE.AND P4, PT, R0, UR4, PT ;  /* 0x0000000400007c0c */ /* 0x000fe2000bf86270 */
[----:B------:R-:W3:Y:S02]  /*3ae40*/  LDCU UR12, c[0x0][0x398] ;  /* 0x00007300ff0c77ac */ /* 0x000ee40008000800 */
[----:B------:R-:W-:-:S04]  /*3ae50*/  IMAD.WIDE R8, R15, 0x2, R2 ;  /* 0x000000020f087825 */ /* 0x000fc800078e0202 */
[----:B0-----:R-:W-:Y:S01]  /*3ae60*/  IMAD.WIDE R6, R13, 0x2, R68 ;  /* 0x000000020d067825 */ /* 0x001fe200078e0244 */
[----:B------:R-:W-:Y:S01]  /*3ae70*/  PRMT R5, R30, 0x7632, R5 ;  /* 0x000076321e057816 */ /* 0x000fe20000000005 */
[----:B------:R-:W0:Y:S01]  /*3ae80*/  LDCU UR4, c[0x0][0x39c] ;  /* 0x00007380ff0477ac */ /* 0x000e220008000800 */
[----:B-1----:R-:W-:-:S03]  /*3ae90*/  ISETP.LT.AND P5, PT, R92, UR8, !P5 ;  /* 0x000000085c007c0c */ /* 0x002fc6000efa1270 */
[----:B------:R1:W-:Y:S01]  /*3aea0*/  @P0 STG.E.U16 desc[UR20][R6.64], R5 ;  /* 0x0000000506000986 */ /* 0x0003e2000c101514 */
[----:B------:R-:W-:Y:S01]  /*3aeb0*/  VIADD R11, R15, UR28 ;  /* 0x0000001c0f0b7c36 */ /* 0x000fe20008000000 */
[----:B------:R-:W0:Y:S02]  /*3aec0*/  LDCU UR8, c[0x0][0x398] ;  /* 0x00007300ff0877ac */ /* 0x000e240008000800 */
[----:B------:R3:W-:Y:S01]  /*3aed0*/  @P6 STG.E.U16 desc[UR20][R8.64], R31 ;  /* 0x0000001f08006986 */ /* 0x0007e2000c101514 */
[----:B------:R-:W-:Y:S01]  /*3aee0*/  ISETP.LT.AND P6, PT, R93, UR14, !P4 ;  /* 0x0000000e5d007c0c */ /* 0x000fe2000e7c1270 */
[----:B------:R-:W-:Y:S01]  /*3aef0*/  VIADD R0, R91, 0x5d ;  /* 0x0000005d5b007836 */ /* 0x000fe20000000000 */
[----:B------:R-:W0:Y:S01]  /*3af00*/  LDCU UR14, c[0x0][0x398] ;  /* 0x00007300ff0e77ac */ /* 0x000e220008000800 */
[----:B-1----:R-:W-:-:S03]  /*3af10*/  IMAD.WIDE R4, R15, 0x2, R68 ;  /* 0x000000020f047825 */ /* 0x002fc600078e0244 */
[----:B------:R-:W-:Y:S01]  /*3af20*/  ISETP.GE.AND P1, PT, R0, UR6, PT ;  /* 0x0000000600007c0c */ /* 0x000fe2000bf26270 */
[----:B------:R-:W1:Y:S01]  /*3af30*/  LDCU UR6, c[0x0][0x39c] ;  /* 0x00007380ff0677ac */ /* 0x000e620008000800 */
[----:B---3--:R-:W-:Y:S01]  /*3af40*/  PRMT R9, R31, 0x7632, R9 ;  /* 0x000076321f097816 */ /* 0x008fe20000000009 */
[C---:B------:R-:W-:Y:S01]  /*3af50*/  IMAD.WIDE R6, R11.reuse, 0x2, R2 ;  /* 0x000000020b067825 */ /* 0x040fe200078e0202 */
[----:B------:R-:W-:Y:S01]  /*3af60*/  ISETP.LT.AND P4, PT, R92, UR10, !P4 ;  /* 0x0000000a5c007c0c */ /* 0x000fe2000e781270 */
[----:B------:R-:W3:Y:S02]  /*3af70*/  LDCU UR10, c[0x0][0x398] ;  /* 0x00007300ff0a77ac */ /* 0x000ee40008000800 */
[----:B------:R1:W-:Y:S01]  /*3af80*/  @P5 STG.E.U16 desc[UR20][R4.64], R9 ;  /* 0x0000000904005986 */ /* 0x0003e2000c101514 */
[----:B------:R-:W-:Y:S02]  /*3af90*/  VIADD R13, R11, UR28 ;  /* 0x0000001c0b0d7c36 */ /* 0x000fe40008000000 */
[----:B------:R-:W-:-:S05]  /*3afa0*/  VIADD R0, R91, 0x5e ;  /* 0x0000005e5b007836 */ /* 0x000fca0000000000 */
[----:B0-----:R-:W-:Y:S01]  /*3afb0*/  ISETP.GE.AND P3, PT, R0, UR4, PT ;  /* 0x0000000400007c0c */ /* 0x001fe2000bf66270 */
[----:B------:R-:W0:Y:S01]  /*3afc0*/  LDCU UR4, c[0x0][0x39c] ;  /* 0x00007380ff0477ac */ /* 0x000e220008000800 */
[----:B-1----:R-:W-:-:S04]  /*3afd0*/  IMAD.WIDE R8, R11, 0x2, R68 ;  /* 0x000000020b087825 */ /* 0x002fc800078e0244 */
[----:B------:R-:W-:Y:S01]  /*3afe0*/  IMAD.WIDE R4, R13, 0x2, R2 ;  /* 0x000000020d047825 */ /* 0x000fe200078e0202 */
[----:B------:R-:W-:-:S03]  /*3aff0*/  IADD3 R0, PT, PT, R91, 0x5f, RZ ;  /* 0x0000005f5b007810 */ /* 0x000fc60007ffe0ff */
[----:B------:R-:W-:Y:S01]  /*3b000*/  VIADD R11, R13, UR28 ;  /* 0x0000001c0d0b7c36 */ /* 0x000fe20008000000 */
[----:B------:R-:W-:Y:S01]  /*3b010*/  ISETP.GE.AND P0, PT, R0, UR6, PT ;  /* 0x0000000600007c0c */ /* 0x000fe2000bf06270 */
[----:B------:R-:W-:Y:S01]  /*3b020*/  VIADD R0, R91, 0x60 ;  /* 0x000000605b007836 */ /* 0x000fe20000000000 */
[----:B------:R-:W1:Y:S01]  /*3b030*/  LDCU UR6, c[0x0][0x39c] ;  /* 0x00007380ff0677ac */ /* 0x000e620008000800 */
[----:B------:R-:W-:-:S03]  /*3b040*/  F2FP.F16.F32.PACK_AB R35, R35, R26 ;  /* 0x0000001a2323723e */ /* 0x000fc600000000ff */
[----:B0-----:R-:W-:Y:S01]  /*3b050*/  ISETP.GE.AND P5, PT, R0, UR4, PT ;  /* 0x0000000400007c0c */ /* 0x001fe2000bfa6270 */
[----:B------:R-:W-:Y:S01]  /*3b060*/  VIADD R0, R91, 0x61 ;  /* 0x000000615b007836 */ /* 0x000fe20000000000 */
[----:B------:R-:W0:Y:S01]  /*3b070*/  LDCU UR4, c[0x0][0x39c] ;  /* 0x00007380ff0477ac */ /* 0x000e220008000800 */
[----:B----4-:R-:W-:Y:S02]  /*3b080*/  F2FP.F16.F32.PACK_AB R36, R36, R25 ;  /* 0x000000192424723e */ /* 0x010fe400000000ff */
[----:B------:R-:W-:Y:S02]  /*3b090*/  F2FP.F16.F32.PACK_AB R37, R37, R24 ;  /* 0x000000182525723e */ /* 0x000fe400000000ff */
[----:B------:R-:W-:Y:S02]  /*3b0a0*/  F2FP.F16.F32.PACK_AB R38, R38, R23 ;  /* 0x000000172626723e */ /* 0x000fe400000000ff */
[----:B------:R-:W-:Y:S02]  /*3b0b0*/  F2FP.F16.F32.PACK_AB R39, R39, R22 ;  /* 0x000000162727723e */ /* 0x000fe400000000ff */
[----:B------:R-:W-:-:S02]  /*3b0c0*/  F2FP.F16.F32.PACK_AB R40, R40, R21 ;  /* 0x000000152828723e */ /* 0x000fc400000000ff */
[----:B------:R-:W-:Y:S02]  /*3b0d0*/  F2FP.F16.F32.PACK_AB R41, R41, R20 ;  /* 0x000000142929723e */ /* 0x000fe400000000ff */
[----:B------:R-:W-:Y:S02]  /*3b0e0*/  F2FP.F16.F32.PACK_AB R42, R42, R19 ;  /* 0x000000132a2a723e */ /* 0x000fe400000000ff */
[----:B------:R-:W-:Y:S02]  /*3b0f0*/  F2FP.F16.F32.PACK_AB R43, R43, R18 ;  /* 0x000000122b2b723e */ /* 0x000fe400000000ff */
[----:B------:R-:W-:Y:S02]  /*3b100*/  F2FP.F16.F32.PACK_AB R44, R44, R17 ;  /* 0x000000112c2c723e */ /* 0x000fe400000000ff */
[----:B------:R-:W-:Y:S02]  /*3b110*/  F2FP.F16.F32.PACK_AB R45, R45, R16 ;  /* 0x000000102d2d723e */ /* 0x000fe400000000ff */
[----:B--2---:R-:W-:-:S02]  /*3b120*/  F2FP.F16.F32.PACK_AB R33, R33, R28 ;  /* 0x0000001c2121723e */ /* 0x004fc400000000ff */
[----:B------:R-:W-:-:S05]  /*3b130*/  F2FP.F16.F32.PACK_AB R32, R32, R29 ;  /* 0x0000001d2020723e */ /* 0x000fca00000000ff */
[----:B------:R2:W-:Y:S01]  /*3b140*/  @P6 STG.E.U16 desc[UR20][R6.64], R32 ;  /* 0x0000002006006986 */ /* 0x0005e2000c101514 */
[----:B------:R-:W-:Y:S01]  /*3b150*/  ISETP.LT.AND P6, PT, R93, UR12, !P1 ;  /* 0x0000000c5d007c0c */ /* 0x000fe2000cfc1270 */
[----:B------:R-:W4:Y:S01]  /*3b160*/  LDCU UR12, c[0x0][0x398] ;  /* 0x00007300ff0c77ac */ /* 0x000f220008000800 */
[----:B------:R-:W-:Y:S02]  /*3b170*/  ISETP.LT.AND P1, PT, R92, UR8, !P1 ;  /* 0x000000085c007c0c */ /* 0x000fe4000cf21270 */
[----:B------:R-:W-:Y:S01]  /*3b180*/  F2FP.F16.F32.PACK_AB R34, R34, R27 ;  /* 0x0000001b2222723e */ /* 0x000fe200000000ff */
[----:B------:R-:W0:Y:S01]  /*3b190*/  LDCU UR8, c[0x0][0x398] ;  /* 0x00007300ff0877ac */ /* 0x000e220008000800 */
[----:B--2---:R-:W-:-:S05]  /*3b1a0*/  PRMT R7, R32, 0x7632, R7 ;  /* 0x0000763220077816 */ /* 0x004fca0000000007 */
[----:B------:R2:W-:Y:S04]  /*3b1b0*/  @P4 STG.E.U16 desc[UR20][R8.64], R7 ;  /* 0x0000000708004986 */ /* 0x0005e8000c101514 */
[----:B------:R0:W-:Y:S01]  /*3b1c0*/  @P6 STG.E.U16 desc[UR20][R4.64], R33 ;  /* 0x0000002104006986 */ /* 0x0001e2000c101514 */
[----:B------:R-:W-:Y:S01]  /*3b1d0*/  ISETP.LT.AND P6, PT, R93, UR14, !P3 ;  /* 0x0000000e5d007c0c */ /* 0x000fe2000dfc1270 */
[----:B------:R-:W1:Y:S01]  /*3b1e0*/  LDCU UR14, c[0x0][0x398] ;  /* 0x00007300ff0e77ac */ /* 0x000e620008000800 */
[----:B--2---:R-:W-:Y:S01]  /*3b1f0*/  IMAD.WIDE R6, R13, 0x2, R68 ;  /* 0x000000020d067825 */ /* 0x004fe200078e0244 */
[----:B0-----:R-:W-:-:S03]  /*3b200*/  PRMT R5, R33, 0x7632, R5 ;  /* 0x0000763221057816 */ /* 0x001fc60000000005 */
[----:B------:R-:W-:Y:S01]  /*3b210*/  IMAD.WIDE R8, R11, 0x2, R2 ;  /* 0x000000020b087825 */ /* 0x000fe200078e0202 */
[----:B---3--:R-:W-:Y:S01]  /*3b220*/  ISETP.LT.AND P3, PT, R92, UR10, !P3 ;  /* 0x0000000a5c007c0c */ /* 0x008fe2000df61270 */
[----:B------:R-:W0:Y:S01]  /*3b230*/  LDCU UR10, c[0x0][0x398] ;  /* 0x00007300ff0a77ac */ /* 0x000e220008000800 */
[----:B------:R2:W-:Y:S04]  /*3b240*/  @P1 STG.E.U16 desc[UR20][R6.64], R5 ;  /* 0x0000000506001986 */ /* 0x0005e8000c101514 */
[----:B------:R3:W-:Y:S01]  /*3b250*/  @P6 STG.E.U16 desc[UR20][R8.64], R34 ;  /* 0x0000002208006986 */ /* 0x0007e2000c101514 */
[----:B----4-:R-:W-:Y:S01]  /*3b260*/  ISETP.LT.AND P6, PT, R93, UR12, !P0 ;  /* 0x0000000c5d007c0c */ /* 0x010fe2000c7c1270 */
[C---:B------:R-:W-:Y:S01]  /*3b270*/  VIADD R13, R11.reuse, UR28 ;  /* 0x0000001c0b0d7c36 */ /* 0x040fe20008000000 */
[----:B------:R-:W4:Y:S01]  /*3b280*/  LDCU UR12, c[0x0][0x398] ;  /* 0x00007300ff0c77ac */ /* 0x000f220008000800 */
[----:B--2---:R-:W-:Y:S01]  /*3b290*/  IMAD.WIDE R4, R11, 0x2, R68 ;  /* 0x000000020b047825 */ /* 0x004fe200078e0244 */
[----:B---3--:R-:W-:-:S03]  /*3b2a0*/  PRMT R9, R34, 0x7632, R9 ;  /* 0x0000763222097816 */ /* 0x008fc60000000009 */
[----:B------:R-:W-:Y:S01]  /*3b2b0*/  IMAD.WIDE R6, R13, 0x2, R2 ;  /* 0x000000020d067825 */ /* 0x000fe200078e0202 */
[----:B------:R-:W-:Y:S01]  /*3b2c0*/  ISETP.LT.AND P0, PT, R92, UR8, !P0 ;  /* 0x000000085c007c0c */ /* 0x000fe2000c701270 */
[----:B------:R-:W2:Y:S01]  /*3b2d0*/  LDCU UR8, c[0x0][0x398] ;  /* 0x00007300ff0877ac */ /* 0x000ea20008000800 */
[----:B------:R3:W-:Y:S04]  /*3b2e0*/  @P3 STG.E.U16 desc[UR20][R4.64], R9 ;  /* 0x0000000904003986 */ /* 0x0007e8000c101514 */
[----:B------:R0:W-:Y:S01]  /*3b2f0*/  @P6 STG.E.U16 desc[UR20][R6.64], R35 ;  /* 0x0000002306006986 */ /* 0x0001e2000c101514 */
[----:B-1----:R-:W-:Y:S01]  /*3b300*/  ISETP.LT.AND P6, PT, R93, UR14, !P5 ;  /* 0x0000000e5d007c0c */ /* 0x002fe2000efc1270 */
[C---:B------:R-:W-:Y:S01]  /*3b310*/  VIADD R11, R13.reuse, UR28 ;  /* 0x0000001c0d0b7c36 */ /* 0x040fe20008000000 */
[----:B------:R-:W-:Y:S01]  /*3b320*/  ISETP.GE.AND P4, PT, R0, UR6, PT ;  /* 0x0000000600007c0c */ /* 0x000fe2000bf86270 */
[----:B------:R-:W1:Y:S01]  /*3b330*/  LDCU UR14, c[0x0][0x398] ;  /* 0x00007300ff0e77ac */ /* 0x000e620008000800 */
[----:B---3--:R-:W-:Y:S01]  /*3b340*/  IMAD.WIDE R8, R13, 0x2, R68 ;  /* 0x000000020d087825 */ /* 0x008fe200078e0244 */
[----:B0-----:R-:W-:-:S03]  /*3b350*/  PRMT R7, R35, 0x7632, R7 ;  /* 0x0000763223077816 */ /* 0x001fc60000000007 */
[C---:B------:R-:W-:Y:S01]  /*3b360*/  IMAD.WIDE R4, R11.reuse, 0x2, R2 ;  /* 0x000000020b047825 */ /* 0x040fe200078e0202 */
[----:B------:R-:W-:Y:S01]  /*3b370*/  ISETP.LT.AND P5, PT, R92, UR10, !P5 ;  /* 0x0000000a5c007c0c */ /* 0x000fe2000efa1270 */
[----:B------:R-:W0:Y:S01]  /*3b380*/  LDCU UR6, c[0x0][0x39c] ;  /* 0x00007380ff0677ac */ /* 0x000e220008000800 */
[----:B------:R3:W-:Y:S01]  /*3b390*/  @P0 STG.E.U16 desc[UR20][R8.64], R7 ;  /* 0x0000000708000986 */ /* 0x0007e2000c101514 */
[----:B------:R-:W-:Y:S01]  /*3b3a0*/  VIADD R13, R11, UR28 ;  /* 0x0000001c0b0d7c36 */ /* 0x000fe20008000000 */
[----:B------:R-:W0:Y:S02]  /*3b3b0*/  LDCU UR10, c[0x0][0x398] ;  /* 0x00007300ff0a77ac */ /* 0x000e240008000800 */
[----:B------:R1:W-:Y:S01]  /*3b3c0*/  @P6 STG.E.U16 desc[UR20][R4.64], R36 ;  /* 0x0000002404006986 */ /* 0x0003e2000c101514 */
[----:B----4-:R-:W-:Y:S01]  /*3b3d0*/  ISETP.LT.AND P6, PT, R93, UR12, !P4 ;  /* 0x0000000c5d007c0c */ /* 0x010fe2000e7c1270 */
[----:B------:R-:W-:Y:S01]  /*3b3e0*/  VIADD R0, R91, 0x62 ;  /* 0x000000625b007836 */ /* 0x000fe20000000000 */
[----:B------:R-:W4:Y:S01]  /*3b3f0*/  LDCU UR12, c[0x0][0x398] ;  /* 0x00007300ff0c77ac */ /* 0x000f220008000800 */
[----:B---3--:R-:W-:-:S03]  /*3b400*/  IMAD.WIDE R6, R11, 0x2, R68 ;  /* 0x000000020b067825 */ /* 0x008fc600078e0244 */
[----:B------:R-:W-:Y:S01]  /*3b410*/  ISETP.GE.AND P1, PT, R0, UR4, PT ;  /* 0x0000000400007c0c */ /* 0x000fe2000bf26270 */
[----:B------:R-:W3:Y:S01]  /*3b420*/  LDCU UR4, c[0x0][0x39c] ;  /* 0x00007380ff0477ac */ /* 0x000ee20008000800 */
[----:B-1----:R-:W-:Y:S01]  /*3b430*/  PRMT R5, R36, 0x7632, R5 ;  /* 0x0000763224057816 */ /* 0x002fe20000000005 */
[----:B------:R-:W-:Y:S01]  /*3b440*/  IMAD.WIDE R8, R13, 0x2, R2 ;  /* 0x000000020d087825 */ /* 0x000fe200078e0202 */
[----:B--2---:R-:W-:Y:S01]  /*3b450*/  ISETP.LT.AND P4, PT, R92, UR8, !P4 ;  /* 0x000000085c007c0c */ /* 0x004fe2000e781270 */
[----:B------:R-:W1:Y:S02]  /*3b460*/  LDCU UR8, c[0x0][0x398] ;  /* 0x00007300ff0877ac */ /* 0x000e640008000800 */
[----:B------:R2:W-:Y:S04]  /*3b470*/  @P5 STG.E.U16 desc[UR20][R6.64], R5 ;  /* 0x0000000506005986 */ /* 0x0005e8000c101514 */
[----:B------:R1:W-:Y:S01]  /*3b480*/  @P6 STG.E.U16 desc[UR20][R8.64], R37 ;  /* 0x0000002508006986 */ /* 0x0003e2000c101514 */
[----:B------:R-:W-:-:S02]  /*3b490*/  ISETP.LT.AND P6, PT, R93, UR14, !P1 ;  /* 0x0000000e5d007c0c */ /* 0x000fc4000cfc1270 */
[----:B------:R-:W-:Y:S01]  /*3b4a0*/  IADD3 R11, PT, PT, R13, UR28, RZ ;  /* 0x0000001c0d0b7c10 */ /* 0x000fe2000fffe0ff */
[----:B------:R-:W-:Y:S01]  /*3b4b0*/  VIADD R0, R91, 0x63 ;  /* 0x000000635b007836 */ /* 0x000fe20000000000 */
[----:B------:R-:W3:Y:S01]  /*3b4c0*/  LDCU UR14, c[0x0][0x398] ;  /* 0x00007300ff0e77ac */ /* 0x000ee20008000800 */
[----:B--2---:R-:W-:-:S03]  /*3b4d0*/  IMAD.WIDE R4, R13, 0x2, R68 ;  /* 0x000000020d047825 */ /* 0x004fc600078e0244 */
[----:B0-----:R-:W-:Y:S01]  /*3b4e0*/  ISETP.GE.AND P3, PT, R0, UR6, PT ;  /* 0x0000000600007c0c */ /* 0x001fe2000bf66270 */
[----:B------:R-:W0:Y:S01]  /*3b4f0*/  LDCU UR6, c[0x0][0x39c] ;  /* 0x00007380ff0677ac */ /* 0x000e220008000800 */
[----:B-1----:R-:W-:Y:S01]  /*3b500*/  PRMT R9, R37, 0x7632, R9 ;  /* 0x0000763225097816 */ /* 0x002fe20000000009 */
[----:B------:R-:W-:Y:S01]  /*3b510*/  IMAD.WIDE R6, R11, 0x2, R2 ;  /* 0x000000020b067825 */ /* 0x000fe200078e0202 */
[----:B------:R-:W-:Y:S01]  /*3b520*/  ISETP.LT.AND P1, PT, R92, UR10, !P1 ;  /* 0x0000000a5c007c0c */ /* 0x000fe2000cf21270 */
[----:B------:R-:W1:Y:S02]  /*3b530*/  LDCU UR10, c[0x0][0x398] ;  /* 0x00007300ff0a77ac */ /* 0x000e640008000800 */
[----:B------:R2:W-:Y:S04]  /*3b540*/  @P4 STG.E.U16 desc[UR20][R4.64], R9 ;  /* 0x0000000904004986 */ /* 0x0005e8000c101514 */
[----:B------:R0:W-:Y:S01]  /*3b550*/  @P6 STG.E.U16 desc[UR20][R6.64], R38 ;  /* 0x0000002606006986 */ /* 0x0001e2000c101514 */
[----:B----4-:R-:W-:Y:S01]  /*3b560*/  ISETP.LT.AND P6, PT, R93, UR12, !P3 ;  /* 0x0000000c5d007c0c */ /* 0x010fe2000dfc1270 */
[----:B------:R-:W-:Y:S01]  /*3b570*/  VIADD R13, R11, UR28 ;  /* 0x0000001c0b0d7c36 */ /* 0x000fe20008000000 */
[----:B------:R-:W4:Y:S01]  /*3b580*/  LDCU UR12, c[0x0][0x398] ;  /* 0x00007300ff0c77ac */ /* 0x000f220008000800 */
[----:B------:R-:W-:-:S02]  /*3b590*/  VIADD R0, R91, 0x64 ;  /* 0x000000645b007836 */ /* 0x000fc40000000000 */
[----:B--2---:R-:W-:-:S03]  /*3b5a0*/  IMAD.WIDE R8, R11, 0x2, R68 ;  /* 0x000000020b087825 */ /* 0x004fc600078e0244 */
[----:B---3--:R-:W-:Y:S01]  /*3b5b0*/  ISETP.GE.AND P0, PT, R0, UR4, PT ;  /* 0x0000000400007c0c */ /* 0x008fe2000bf06270 */
[----:B------:R-:W2:Y:S01]  /*3b5c0*/  LDCU UR4, c[0x0][0x39c] ;  /* 0x00007380ff0477ac */ /* 0x000ea20008000800 */
[----:B0-----:R-:W-:Y:S01]  /*3b5d0*/  PRMT R7, R38, 0x7632, R7 ;  /* 0x0000763226077816 */ /* 0x001fe20000000007 */
[----:B------:R-:W-:Y:S01]  /*3b5e0*/  IMAD.WIDE R4, R13, 0x2, R2 ;  /* 0x000000020d047825 */ /* 0x000fe200078e0202 */
[----:B------:R-:W-:Y:S01]  /*3b5f0*/  ISETP.LT.AND P3, PT, R92, UR8, !P3 ;  /* 0x000000085c007c0c */ /* 0x000fe2000df61270 */
[----:B------:R-:W0:Y:S02]  /*3b600*/  LDCU UR8, c[0x0][0x398] ;  /* 0x00007300ff0877ac */ /* 0x000e240008000800 */
[----:B------:R3:W-:Y:S04]  /*3b610*/  @P1 STG.E.U16 desc[UR20][R8.64], R7 ;  /* 0x0000000708001986 */ /* 0x0007e8000c101514 */
[----:B------:R0:W-:Y:S01]  /*3b620*/  @P6 STG.E.U16 desc[UR20][R4.64], R39 ;  /* 0x0000002704006986 */ /* 0x0001e2000c101514 */
[----:B------:R-:W-:Y:S01]  /*3b630*/  ISETP.LT.AND P6, PT, R93, UR14, !P0 ;  /* 0x0000000e5d007c0c */ /* 0x000fe2000c7c1270 */
[----:B------:R-:W-:Y:S01]  /*3b640*/  VIADD R11, R13, UR28 ;  /* 0x0000001c0d0b7c36 */ /* 0x000fe20008000000 */
[----:B------:R-:W2:Y:S01]  /*3b650*/  LDCU UR14, c[0x0][0x398] ;  /* 0x00007300ff0e77ac */ /* 0x000ea20008000800 */
[----:B------:R-:W-:-:S02]  /*3b660*/  VIADD R0, R91, 0x65 ;  /* 0x000000655b007836 */ /* 0x000fc40000000000 */
[----:B---3--:R-:W-:-:S03]  /*3b670*/  IMAD.WIDE R6, R13, 0x2, R68 ;  /* 0x000000020d067825 */ /* 0x008fc600078e0244 */
[----:B------:R-:W-:Y:S01]  /*3b680*/  ISETP.GE.AND P5, PT, R0, UR6, PT ;  /* 0x0000000600007c0c */ /* 0x000fe2000bfa6270 */
[----:B------:R-:W3:Y:S01]  /*3b690*/  LDCU UR6, c[0x0][0x39c] ;  /* 0x00007380ff0677ac */ /* 0x000ee20008000800 */
[----:B0-----:R-:W-:Y:S01]  /*3b6a0*/  PRMT R5, R39, 0x7632, R5 ;  /* 0x0000763227057816 */ /* 0x001fe20000000005 */
[----:B------:R-:W-:Y:S01]  /*3b6b0*/  IMAD.WIDE R8, R11, 0x2, R2 ;  /* 0x000000020b087825 */ /* 0x000fe200078e0202 */
[----:B-1----:R-:W-:Y:S01]  /*3b6c0*/  ISETP.LT.AND P0, PT, R92, UR10, !P0 ;  /* 0x0000000a5c007c0c */ /* 0x002fe2000c701270 */
[----:B------:R-:W0:Y:S02]  /*3b6d0*/  LDCU UR10, c[0x0][0x398] ;  /* 0x00007300ff0a77ac */ /* 0x000e240008000800 */
[----:B------:R1:W-:Y:S04]  /*3b6e0*/  @P3 STG.E.U16 desc[UR20][R6.64], R5 ;  /* 0x0000000506003986 */ /* 0x0003e8000c101514 */
[----:B------:R0:W-:Y:S01]  /*3b6f0*/  @P6 STG.E.U16 desc[UR20][R8.64], R40 ;  /* 0x0000002808006986 */ /* 0x0001e2000c101514 */
[----:B----4-:R-:W-:Y:S01]  /*3b700*/  ISETP.LT.AND P6, PT, R93, UR12, !P5 ;  /* 0x0000000c5d007c0c */ /* 0x010fe2000efc1270 */
[----:B------:R-:W-:Y:S01]  /*3b710*/  VIADD R13, R11, UR28 ;  /* 0x0000001c0b0d7c36 */ /* 0x000fe20008000000 */
[----:B------:R-:W4:Y:S01]  /*3b720*/  LDCU UR12, c[0x0][0x398] ;  /* 0x00007300ff0c77ac */ /* 0x000f220008000800 */
[----:B------:R-:W-:-:S02]  /*3b730*/  VIADD R0, R91, 0x66 ;  /* 0x000000665b007836 */ /* 0x000fc40000000000 */
[----:B-1----:R-:W-:-:S03]  /*3b740*/  IMAD.WIDE R4, R11, 0x2, R68 ;  /* 0x000000020b047825 */ /* 0x002fc600078e0244 */
[----:B--2---:R-:W-:Y:S01]  /*3b750*/  ISETP.GE.AND P4, PT, R0, UR4, PT ;  /* 0x0000000400007c0c */ /* 0x004fe2000bf86270 */
[----:B------:R-:W1:Y:S01]  /*3b760*/  LDCU UR4, c[0x0][0x39c] ;  /* 0x00007380ff0477ac */ /* 0x000e620008000800 */
        /* <DEDUP_REMOVED lines=8> */
[----:B------:R-:W1:Y:S01]  /*3b7f0*/  LDCU UR14, c[0x0][0x398] ;  /* 0x00007300ff0e77ac */ /* 0x000e620008000800 */
        /* <DEDUP_REMOVED lines=10> */
[----:B----4-:R-:W-:Y:S01]  /*3b8a0*/  ISETP.LT.AND P6, PT, R93, UR12, !P1 ;  /* 0x0000000c5d007c0c */ /* 0x010fe2000cfc1270 */
[----:B------:R-:W-:Y:S01]  /*3b8b0*/  VIADD R13, R11, UR28 ;  /* 0x0000001c0b0d7c36 */ /* 0x000fe20008000000 */
[----:B------:R-:W4:Y:S01]  /*3b8c0*/  LDCU UR12, c[0x0][0x398] ;  /* 0x00007300ff0c77ac */ /* 0x000f220008000800 */
[----:B------:R-:W-:-:S02]  /*3b8d0*/  VIADD R0, R91, 0x68 ;  /* 0x000000685b007836 */ /* 0x000fc40000000000 */
[----:B---3--:R-:W-:-:S03]  /*3b8e0*/  IMAD.WIDE R6, R11, 0x2, R68 ;  /* 0x000000020b067825 */ /* 0x008fc600078e0244 */
[----:B-1----:R-:W-:Y:S01]  /*3b8f0*/  ISETP.GE.AND P3, PT, R0, UR4, PT ;  /* 0x0000000400007c0c */ /* 0x002fe2000bf66270 */
        /* <DEDUP_REMOVED lines=11> */
[----:B---3--:R-:W-:-:S03]  /*3b9b0*/  IMAD.WIDE R4, R13, 0x2, R68 ;  /* 0x000000020d047825 */ /* 0x008fc600078e0244 */
[----:B--2---:R-:W-:Y:S01]  /*3b9c0*/  ISETP.GE.AND P0, PT, R0, UR6, PT ;  /* 0x0000000600007c0c */ /* 0x004fe2000bf06270 */
        /* <DEDUP_REMOVED lines=22> */
[----:B------:R-:W-:Y:S01]  /*3bb30*/  F2FP.F16.F32.PACK_AB R46, R46, R71 ;  /* 0x000000472e2e723e */ /* 0x000fe200000000ff */
[----:B------:R-:W-:Y:S01]  /*3bb40*/  VIADD R0, R91, 0x6b ;  /* 0x0000006b5b007836 */ /* 0x000fe20000000000 */
[----:B------:R-:W1:Y:S01]  /*3bb50*/  LDCU UR14, c[0x0][0x398] ;  /* 0x00007300ff0e77ac */ /* 0x000e620008000800 */
        /* <DEDUP_REMOVED lines=11> */
[----:B------:R-:W-:Y:S01]  /*3bc10*/  IADD3 R0, PT, PT, R91, 0x6c, RZ ;  /* 0x0000006c5b007810 */ /* 0x000fe20007ffe0ff */
[----:B------:R-:W4:Y:S01]  /*3bc20*/  LDCU UR12, c[0x0][0x398] ;  /* 0x00007300ff0c77ac */ /* 0x000f220008000800 */
[----:B------:R-:W-:Y:S01]  /*3bc30*/  F2FP.F16.F32.PACK_AB R47, R47, R70 ;  /* 0x000000462f2f723e */ /* 0x000fe200000000ff */
[----:B---3--:R-:W-:Y:S01]  /*3bc40*/  IMAD.WIDE R4, R11, 0x2, R68 ;  /* 0x000000020b047825 */ /* 0x008fe200078e0244 */
        /* <DEDUP_REMOVED lines=9> */
[----:B------:R-:W-:Y:S01]  /*3bce0*/  VIADD R0, R91, 0x6d ;  /* 0x0000006d5b007836 */ /* 0x000fe20000000000 */
[----:B------:R-:W-:Y:S01]  /*3bcf0*/  F2FP.F16.F32.PACK_AB R48, R48, R73 ;  /* 0x000000493030723e */ /* 0x000fe200000000ff */
[C---:B------:R-:W-:Y:S01]  /*3bd00*/  VIADD R11, R13.reuse, UR28 ;  /* 0x0000001c0d0b7c36 */ /* 0x040fe20008000000 */
[----:B------:R-:W1:Y:S02]  /*3bd10*/  LDCU UR14, c[0x0][0x398] ;  /* 0x00007300ff0e77ac */ /* 0x000e640008000800 */
[----:B--2---:R-:W-:Y:S01]  /*3bd20*/  ISETP.GE.AND P3, PT, R0, UR6, PT ;  /* 0x0000000600007c0c */ /* 0x004fe2000bf66270 */
[----:B---3--:R-:W-:Y:S01]  /*3bd30*/  IMAD.WIDE R8, R13, 0x2, R68 ;  /* 0x000000020d087825 */ /* 0x008fe200078e0244 */
[----:B------:R-:W2:Y:S01]  /*3bd40*/  LDCU UR6, c[0x0][0x39c] ;  /* 0x00007380ff0677ac */ /* 0x000ea20008000800 */
[----:B0-----:R-:W-:-:S02]  /*3bd50*/  PRMT R7, R47, 0x7632, R7 ;  /* 0x000076322f077816 */ /* 0x001fc40000000007 */
[----:B------:R-:W-:Y:S01]  /*3bd60*/  IMAD.WIDE R4, R11, 0x2, R2 ;  /* 0x000000020b047825 */ /* 0x000fe200078e0202 */
[----:B------:R-:W-:Y:S01]  /*3bd70*/  ISETP.LT.AND P1, PT, R92, UR10, !P1 ;  /* 0x0000000a5c007c0c */ /* 0x000fe2000cf21270 */
[----:B------:R-:W0:Y:S01]  /*3bd80*/  LDCU UR10, c[0x0][0x398] ;  /* 0x00007300ff0a77ac */ /* 0x000e220008000800 */
[----:B------:R3:W-:Y:S01]  /*3bd90*/  @P4 STG.E.U16 desc[UR20][R8.64], R7 ;  /* 0x0000000708004986 */ /* 0x0007e2000c101514 */
[----:B------:R-:W-:-:S03]  /*3bda0*/  VIADD R0, R91, 0x6e ;  /* 0x0000006e5b007836 */ /* 0x000fc60000000000 */
[----:B------:R2:W-:Y:S01]  /*3bdb0*/  @P6 STG.E.U16 desc[UR20][R4.64], R48 ;  /* 0x0000003004006986 */ /* 0x0005e2000c101514 */
[----:B----4-:R-:W-:Y:S01]  /*3bdc0*/  ISETP.LT.AND P6, PT, R93, UR12, !P3 ;  /* 0x0000000c5d007c0c */ /* 0x010fe2000dfc1270 */
[----:B------:R-:W-:Y:S01]  /*3bdd0*/  VIADD R13, R11, UR28 ;  /* 0x0000001c0b0d7c36 */ /* 0x000fe20008000000 */
[----:B-1----:R-:W-:Y:S01]  /*3bde0*/  ISETP.GE.AND P0, PT, R0, UR4, PT ;  /* 0x0000000400007c0c */ /* 0x002fe2000bf06270 */
[----:B------:R-:W-:Y:S01]  /*3bdf0*/  VIADD R0, R91, 0x6f ;  /* 0x0000006f5b007836 */ /* 0x000fe20000000000 */
[----:B------:R-:W1:Y:S01]  /*3be00*/  LDCU UR4, c[0x0][0x39c] ;  /* 0x00007380ff0477ac */ /* 0x000e620008000800 */
[----:B------:R-:W-:Y:S01]  /*3be10*/  F2FP.F16.F32.PACK_AB R49, R49, R72 ;  /* 0x000000483131723e */ /* 0x000fe200000000ff */
[----:B---3--:R-:W-:Y:S01]  /*3be20*/  IMAD.WIDE R6, R11, 0x2, R68 ;  /* 0x000000020b067825 */ /* 0x008fe200078e0244 */
[----:B------:R-:W3:Y:S01]  /*3be30*/  LDCU UR12, c[0x0][0x398] ;  /* 0x00007300ff0c77ac */ /* 0x000ee20008000800 */
[----:B--2---:R-:W-:Y:S02]  /*3be40*/  PRMT R5, R48, 0x7632, R5 ;  /* 0x0000763230057816 */ /* 0x004fe40000000005 */
[C---:B------:R-:W-:Y:S01]  /*3be50*/  IMAD.WIDE R8, R13.reuse, 0x2, R2 ;  /* 0x000000020d087825 */ /* 0x040fe200078e0202 */
[----:B------:R-:W-:Y:S01]  /*3be60*/  ISETP.GE.AND P5, PT, R0, UR6, PT ;  /* 0x0000000600007c0c */ /* 0x000fe2000bfa6270 */
[----:B------:R-:W2:Y:S01]  /*3be70*/  LDCU UR6, c[0x0][0x39c] ;  /* 0x00007380ff0677ac */ /* 0x000ea20008000800 */
[----:B------:R-:W-:Y:S01]  /*3be80*/  ISETP.LT.AND P3, PT, R92, UR8, !P3 ;  /* 0x000000085c007c0c */ /* 0x000fe2000df61270 */
[----:B------:R4:W-:Y:S01]  /*3be90*/  @P1 STG.E.U16 desc[UR20][R6.64], R5 ;  /* 0x0000000506001986 */ /* 0x0009e2000c101514 */
[----:B------:R-:W-:Y:S01]  /*3bea0*/  VIADD R11, R13, UR28 ;  /* 0x0000001c0d0b7c36 */ /* 0x000fe20008000000 */
[----:B------:R-:W-:Y:S01]  /*3beb0*/  F2FP.F16.F32.PACK_AB R50, R50, R74 ;  /* 0x0000004a3232723e */ /* 0x000fe200000000ff */
[----:B------:R-:W-:Y:S01]  /*3bec0*/  VIADD R0, R91, 0x70 ;  /* 0x000000705b007836 */ /* 0x000fe20000000000 */
[----:B------:R0:W-:Y:S01]  /*3bed0*/  @P6 STG.E.U16 desc[UR20][R8.64], R49 ;  /* 0x0000003108006986 */ /* 0x0001e2000c101514 */
[----:B------:R-:W-:Y:S01]  /*3bee0*/  ISETP.LT.AND P6, PT, R93, UR14, !P0 ;  /* 0x0000000e5d007c0c */ /* 0x000fe2000c7c1270 */
[----:B------:R-:W2:Y:S01]  /*3bef0*/  LDCU UR8, c[0x0][0x398] ;  /* 0x00007300ff0877ac */ /* 0x000ea20008000800 */
[----:B----4-:R-:W-:Y:S01]  /*3bf00*/  IMAD.WIDE R4, R13, 0x2, R68 ;  /* 0x000000020d047825 */ /* 0x010fe200078e0244 */
[----:B------:R-:W4:Y:S01]  /*3bf10*/  LDCU UR14, c[0x0][0x398] ;  /* 0x00007300ff0e77ac */ /* 0x000f220008000800 */
[----:B0-----:R-:W-:-:S02]  /*3bf20*/  PRMT R9, R49, 0x7632, R9 ;  /* 0x0000763231097816 */ /* 0x001fc40000000009 */
[----:B------:R-:W-:Y:S01]  /*3bf30*/  IMAD.WIDE R6, R11, 0x2, R2 ;  /* 0x000000020b067825 */ /* 0x000fe200078e0202 */
[----:B-1----:R-:W-:Y:S01]  /*3bf40*/  ISETP.GE.AND P4, PT, R0, UR4, PT ;  /* 0x0000000400007c0c */ /* 0x002fe2000bf86270 */
[----:B------:R-:W0:Y:S01]  /*3bf50*/  LDCU UR4, c[0x0][0x39c] ;  /* 0x00007380ff0477ac */ /* 0x000e220008000800 */
[----:B------:R-:W-:Y:S01]  /*3bf60*/  ISETP.LT.AND P0, PT, R92, UR10, !P0 ;  /* 0x0000000a5c007c0c */ /* 0x000fe2000c701270 */
[----:B------:R1:W-:Y:S01]  /*3bf70*/  @P3 STG.E.U16 desc[UR20][R4.64], R9 ;  /* 0x0000000904003986 */ /* 0x0003e2000c101514 */
[----:B------:R-:W-:Y:S01]  /*3bf80*/  VIADD R0, R91, 0x71 ;  /* 0x000000715b007836 */ /* 0x000fe20000000000 */
[----:B------:R-:W-:Y:S01]  /*3bf90*/  IADD3 R13, PT, PT, R11, UR28, RZ ;  /* 0x0000001c0b0d7c10 */ /* 0x000fe2000fffe0ff */
[----:B------:R-:W0:Y:S01]  /*3bfa0*/  LDCU UR10, c[0x0][0x398] ;  /* 0x00007300ff0a77ac */ /* 0x000e220008000800 */
[----:B------:R4:W-:Y:S01]  /*3bfb0*/  @P6 STG.E.U16 desc[UR20][R6.64], R50 ;  /* 0x0000003206006986 */ /* 0x0009e2000c101514 */
[----:B---3--:R-:W-:Y:S02]  /*3bfc0*/  ISETP.LT.AND P6, PT, R93, UR12, !P5 ;  /* 0x0000000c5d007c0c */ /* 0x008fe4000efc1270 */
[----:B--2---:R-:W-:Y:S01]  /*3bfd0*/  ISETP.GE.AND P1, PT, R0, UR6, PT ;  /* 0x0000000600007c0c */ /* 0x004fe2000bf26270 */
[----:B------:R-:W2:Y:S01]  /*3bfe0*/  LDCU UR6, c[0x0][0x39c] ;  /* 0x00007380ff0677ac */ /* 0x000ea20008000800 */
[----:B------:R-:W-:Y:S01]  /*3bff0*/  F2FP.F16.F32.PACK_AB R51, R51, R75 ;  /* 0x0000004b3333723e */ /* 0x000fe200000000ff */
[----:B-1----:R-:W-:Y:S01]  /*3c000*/  IMAD.WIDE R8, R11, 0x2, R68 ;  /* 0x000000020b087825 */ /* 0x002fe200078e0244 */
[----:B------:R-:W1:Y:S01]  /*3c010*/  LDCU UR12, c[0x0][0x398] ;  /* 0x00007300ff0c77ac */ /* 0x000e620008000800 */
[----:B----4-:R-:W-:-:S02]  /*3c020*/  PRMT R7, R50, 0x7632, R7 ;  /* 0x0000763232077816 */ /* 0x010fc40000000007 */
[----:B------:R-:W-:Y:S01]  /*3c030*/  IMAD.WIDE R4, R13, 0x2, R2 ;  /* 0x000000020d047825 */ /* 0x000fe200078e0202 */
[----:B------:R-:W-:Y:S01]  /*3c040*/  ISETP.LT.AND P5, PT, R92, UR8, !P5 ;  /* 0x000000085c007c0c */ /* 0x000fe2000efa1270 */
[----:B------:R-:W3:Y:S02]  /*3c050*/  LDCU UR8, c[0x0][0x398] ;  /* 0x00007300ff0877ac */ /* 0x000ee40008000800 */
[----:B------:R-:W-:Y:S01]  /*3c060*/  VIADD R0, R91, 0x72 ;  /* 0x000000725b007836 */ /* 0x000fe20000000000 */
[----:B------:R4:W-:Y:S04]  /*3c070*/  @P0 STG.E.U16 desc[UR20][R8.64], R7 ;  /* 0x0000000708000986 */ /* 0x0009e8000c101514 */
[----:B------:R1:W-:Y:S01]  /*3c080*/  @P6 STG.E.U16 desc[UR20][R4.64], R51 ;  /* 0x0000003304006986 */ /* 0x0003e2000c101514 */
[----:B------:R-:W-:Y:S01]  /*3c090*/  ISETP.LT.AND P6, PT, R93, UR14, !P4 ;  /* 0x0000000e5d007c0c */ /* 0x000fe2000e7c1270 */
[----:B------:R-:W-:Y:S01]  /*3c0a0*/  VIADD R11, R13, UR28 ;  /* 0x0000001c0d0b7c36 */ /* 0x000fe20008000000 */
[----:B0-----:R-:W-:Y:S01]  /*3c0b0*/  ISETP.GE.AND P3, PT, R0, UR4, PT ;  /* 0x0000000400007c0c */ /* 0x001fe2000bf66270 */
[----:B------:R-:W-:Y:S01]  /*3c0c0*/  VIADD R0, R91, 0x73 ;  /* 0x000000735b007836 */ /* 0x000fe20000000000 */
[----:B------:R-:W0:Y:S01]  /*3c0d0*/  LDCU UR4, c[0x0][0x39c] ;  /* 0x00007380ff0477ac */ /* 0x000e220008000800 */
[----:B------:R-:W-:Y:S01]  /*3c0e0*/  F2FP.F16.F32.PACK_AB R52, R52, R76 ;  /* 0x0000004c3434723e */ /* 0x000fe200000000ff */
[----:B----4-:R-:W-:-:S02]  /*3c0f0*/  IMAD.WIDE R6, R13, 0x2, R68 ;  /* 0x000000020d067825 */ /* 0x010fc400078e0244 */
[----:B--2---:R-:W-:Y:S01]  /*3c100*/  ISETP.GE.AND P0, PT, R0, UR6, PT ;  /* 0x0000000600007c0c */ /* 0x004fe2000bf06270 */
[----:B------:R-:W2:Y:S01]  /*3c110*/  LDCU UR6, c[0x0][0x398] ;  /* 0x00007300ff0677ac */ /* 0x000ea20008000800 */
[----:B-1----:R-:W-:Y:S01]  /*3c120*/  PRMT R5, R51, 0x7632, R5 ;  /* 0x0000763233057816 */ /* 0x002fe20000000005 */
[----:B------:R-:W-:Y:S01]  /*3c130*/  IMAD.WIDE R8, R11, 0x2, R2 ;  /* 0x000000020b087825 */ /* 0x000fe200078e0202 */
[----:B------:R-:W-:Y:S01]  /*3c140*/  ISETP.LT.AND P4, PT, R92, UR10, !P4 ;  /* 0x0000000a5c007c0c */ /* 0x000fe2000e781270 */
[----:B------:R-:W1:Y:S02]  /*3c150*/  LDCU UR10, c[0x0][0x398] ;  /* 0x00007300ff0a77ac */ /* 0x000e640008000800 */
[----:B------:R4:W-:Y:S01]  /*3c160*/  @P5 STG.E.U16 desc[UR20][R6.64], R5 ;  /* 0x0000000506005986 */ /* 0x0009e2000c101514 */
[----:B------:R-:W-:Y:S02]  /*3c170*/  F2FP.F16.F32.PACK_AB R53, R53, R77 ;  /* 0x0000004d3535723e */ /* 0x000fe400000000ff */
[----:B------:R-:W-:Y:S01]  /*3c180*/  F2FP.F16.F32.PACK_AB R54, R54, R78 ;  /* 0x0000004e3636723e */ /* 0x000fe200000000ff */
[----:B------:R1:W-:Y:S01]  /*3c190*/  @P6 STG.E.U16 desc[UR20][R8.64], R52 ;  /* 0x0000003408006986 */ /* 0x0003e2000c101514 */
[----:B------:R-:W-:Y:S01]  /*3c1a0*/  ISETP.LT.AND P6, PT, R93, UR12, !P1 ;  /* 0x0000000c5d007c0c */ /* 0x000fe2000cfc1270 */
[----:B------:R-:W-:Y:S01]  /*3c1b0*/  VIADD R0, R91, 0x74 ;  /* 0x000000745b007836 */ /* 0x000fe20000000000 */
[----:B------:R-:W-:Y:S01]  /*3c1c0*/  F2FP.F16.F32.PACK_AB R55, R55, R79 ;  /* 0x0000004f3737723e */ /* 0x000fe200000000ff */
[C---:B------:R-:W-:Y:S01]  /*3c1d0*/  VIADD R13, R11.reuse, UR28 ;  /* 0x0000001c0b0d7c36 */ /* 0x040fe20008000000 */
[----:B------:R-:W-:Y:S01]  /*3c1e0*/  F2FP.F16.F32.PACK_AB R56, R56, R80 ;  /* 0x000000503838723e */ /* 0x000fe200000000ff */
[----:B------:R-:W2:Y:S01]  /*3c1f0*/  LDCU UR12, c[0x0][0x398] ;  /* 0x00007300ff0c77ac */ /* 0x000ea20008000800 */
[----:B----4-:R-:W-:Y:S01]  /*3c200*/  IMAD.WIDE R4, R11, 0x2, R68 ;  /* 0x000000020b047825 */ /* 0x010fe200078e0244 */
[----:B0-----:R-:W-:Y:S01]  /*3c210*/  ISETP.GE.AND P5, PT, R0, UR4, PT ;  /* 0x0000000400007c0c */ /* 0x001fe2000bfa6270 */
[----:B------:R-:W0:Y:S01]  /*3c220*/  LDCU UR4, c[0x0][0x398] ;  /* 0x00007300ff0477ac */ /* 0x000e220008000800 */
[----:B-1----:R-:W-:Y:S01]  /*3c230*/  PRMT R9, R52, 0x7632, R9 ;  /* 0x0000763234097816 */ /* 0x002fe20000000009 */
[----:B------:R-:W-:Y:S01]  /*3c240*/  IMAD.WIDE R6, R13, 0x2, R2 ;  /* 0x000000020d067825 */ /* 0x000fe200078e0202 */
[----:B---3--:R-:W-:Y:S01]  /*3c250*/  ISETP.LT.AND P1, PT, R92, UR8, !P1 ;  /* 0x000000085c007c0c */ /* 0x008fe2000cf21270 */
[----:B------:R-:W1:Y:S02]  /*3c260*/  LDCU UR8, c[0x0][0x398] ;  /* 0x00007300ff0877ac */ /* 0x000e640008000800 */
[----:B------:R3:W-:Y:S01]  /*3c270*/  @P4 STG.E.U16 desc[UR20][R4.64], R9 ;  /* 0x0000000904004986 */ /* 0x0007e2000c101514 */
[----:B------:R-:W-:-:S02]  /*3c280*/  F2FP.F16.F32.PACK_AB R57, R57, R88 ;  /* 0x000000583939723e */ /* 0x000fc400000000ff */
[----:B------:R-:W-:Y:S01]  /*3c290*/  F2FP.F16.F32.PACK_AB R58, R58, R87 ;  /* 0x000000573a3a723e */ /* 0x000fe200000000ff */
[----:B------:R4:W-:Y:S01]  /*3c2a0*/  @P6 STG.E.U16 desc[UR20][R6.64], R53 ;  /* 0x0000003506006986 */ /* 0x0009e2000c101514 */
[----:B--2---:R-:W-:Y:S01]  /*3c2b0*/  ISETP.LT.AND P6, PT, R93, UR6, !P3 ;  /* 0x000000065d007c0c */ /* 0x004fe2000dfc1270 */
[----:B------:R-:W-:Y:S01]  /*3c2c0*/  VIADD R11, R13, UR28 ;  /* 0x0000001c0d0b7c36 */ /* 0x000fe20008000000 */
[----:B------:R-:W2:Y:S01]  /*3c2d0*/  LDCU UR6, c[0x0][0x398] ;  /* 0x00007300ff0677ac */ /* 0x000ea20008000800 */
[----:B------:R-:W-:Y:S01]  /*3c2e0*/  F2FP.F16.F32.PACK_AB R59, R59, R86 ;  /* 0x000000563b3b723e */ /* 0x000fe200000000ff */
[----:B------:R-:W-:Y:S01]  /*3c2f0*/  VIADD R10, R91, 0x7b ;  /* 0x0000007b5b0a7836 */ /* 0x000fe20000000000 */
[----:B------:R-:W-:Y:S01]  /*3c300*/  F2FP.F16.F32.PACK_AB R60, R60, R85 ;  /* 0x000000553c3c723e */ /* 0x000fe200000000ff */
[----:B------:R-:W1:Y:S01]  /*3c310*/  LDCU UR14, c[0x0][0x398] ;  /* 0x00007300ff0e77ac */ /* 0x000e620008000800 */
[----:B---3--:R-:W-:Y:S01]  /*3c320*/  IMAD.WIDE R8, R13, 0x2, R68 ;  /* 0x000000020d087825 */ /* 0x008fe200078e0244 */
[----:B----4-:R-:W-:-:S03]  /*3c330*/  PRMT R7, R53, 0x7632, R7 ;  /* 0x0000763235077816 */ /* 0x010fc60000000007 */
[----:B------:R-:W-:Y:S01]  /*3c340*/  IMAD.WIDE R4, R11, 0x2, R2 ;  /* 0x000000020b047825 */ /* 0x000fe200078e0202 */
[----:B------:R-:W-:Y:S01]  /*3c350*/  ISETP.LT.AND P3, PT, R92, UR10, !P3 ;  /* 0x0000000a5c007c0c */ /* 0x000fe2000df61270 */
[----:B------:R-:W3:Y:S01]  /*3c360*/  LDCU UR10, c[0x0][0x398] ;  /* 0x00007300ff0a77ac */ /* 0x000ee20008000800 */
[----:B------:R4:W-:Y:S04]  /*3c370*/  @P1 STG.E.U16 desc[UR20][R8.64], R7 ;  /* 0x0000000708001986 */ /* 0x0009e8000c101514 */
[----:B------:R1:W-:Y:S01]  /*3c380*/  @P6 STG.E.U16 desc[UR20][R4.64], R54 ;  /* 0x0000003604006986 */ /* 0x0003e2000c101514 */
[----:B0-----:R-:W-:Y:S01]  /*3c390*/  ISETP.LT.AND P6, PT, R93, UR4, !P0 ;  /* 0x000000045d007c0c */ /* 0x001fe2000c7c1270 */
[----:B------:R-:W-:Y:S01]  /*3c3a0*/  VIADD R0, R91, 0x75 ;  /* 0x000000755b007836 */ /* 0x000fe20000000000 */
[----:B------:R-:W0:Y:S01]  /*3c3b0*/  LDCU UR4, c[0x0][0x398] ;  /* 0x00007300ff0477ac */ /* 0x000e220008000800 */
[----:B------:R-:W-:-:S02]  /*3c3c0*/  VIADD R13, R11, UR28 ;  /* 0x0000001c0b0d7c36 */ /* 0x000fc40008000000 */
[----:B----4-:R-:W-:Y:S01]  /*3c3d0*/  IMAD.WIDE R6, R11, 0x2, R68 ;  /* 0x000000020b067825 */ /* 0x010fe200078e0244 */
[----:B------:R-:W-:Y:S01]  /*3c3e0*/  ISETP.GE.AND P4, PT, R0, UR9, PT ;  /* 0x0000000900007c0c */ /* 0x000fe2000bf86270 */
[----:B------:R-:W4:Y:S01]  /*3c3f0*/  LDCU UR9, c[0x0][0x398] ;  /* 0x00007300ff0977ac */ /* 0x000f220008000800 */
[----:B-1----:R-:W-:Y:S01]  /*3c400*/  PRMT R5, R54, 0x7632, R5 ;  /* 0x0000763236057816 */ /* 0x002fe20000000005 */
[----:B------:R-:W-:Y:S01]  /*3c410*/  IMAD.WIDE R8, R13, 0x2, R2 ;  /* 0x000000020d087825 */ /* 0x000fe200078e0202 */
[----:B--2---:R-:W-:Y:S01]  /*3c420*/  ISETP.LT.AND P0, PT, R92, UR6, !P0 ;  /* 0x000000065c007c0c */ /* 0x004fe2000c701270 */
[----:B------:R-:W1:Y:S02]  /*3c430*/  LDCU UR6, c[0x0][0x398] ;  /* 0x00007300ff0677ac */ /* 0x000e640008000800 */
[----:B------:R2:W-:Y:S04]  /*3c440*/  @P3 STG.E.U16 desc[UR20][R6.64], R5 ;  /* 0x0000000506003986 */ /* 0x0005e8000c101514 */
[----:B------:R0:W-:Y:S01]  /*3c450*/  @P6 STG.E.U16 desc[UR20][R8.64], R55 ;  /* 0x0000003708006986 */ /* 0x0001e2000c101514 */
[----:B------:R-:W-:Y:S01]  /*3c460*/  ISETP.LT.AND P6, PT, R93, UR8, !P5 ;  /* 0x000000085d007c0c */ /* 0x000fe2000efc1270 */
[----:B------:R-:W-:-:S02]  /*3c470*/  VIADD R11, R13, UR28 ;  /* 0x0000001c0d0b7c36 */ /* 0x000fc40008000000 */
[----:B--2---:R-:W-:Y:S01]  /*3c480*/  IMAD.WIDE R4, R13, 0x2, R68 ;  /* 0x000000020d047825 */ /* 0x004fe200078e0244 */
[----:B------:R-:W2:Y:S01]  /*3c490*/  LDCU UR8, c[0x0][0x398] ;  /* 0x00007300ff0877ac */ /* 0x000ea20008000800 */
[----:B0-----:R-:W-:Y:S02]  /*3c4a0*/  PRMT R9, R55, 0x7632, R9 ;  /* 0x0000763237097816 */ /* 0x001fe40000000009 */
[----:B------:R-:W-:Y:S01]  /*3c4b0*/  IMAD.WIDE R6, R11, 0x2, R2 ;  /* 0x000000020b067825 */ /* 0x000fe200078e0202 */
[----:B------:R-:W-:Y:S01]  /*3c4c0*/  ISETP.LT.AND P5, PT, R92, UR4, !P5 ;  /* 0x000000045c007c0c */ /* 0x000fe2000efa1270 */
[----:B------:R-:W0:Y:S01]  /*3c4d0*/  LDCU UR4, c[0x0][0x398] ;  /* 0x00007300ff0477ac */ /* 0x000e220008000800 */
[----:B------:R1:W-:Y:S04]  /*3c4e0*/  @P0 STG.E.U16 desc[UR20][R4.64], R9 ;  /* 0x0000000904000986 */ /* 0x0003e8000c101514 */
[----:B------:R2:W-:Y:S01]  /*3c4f0*/  @P6 STG.E.U16 desc[UR20][R6.64], R56 ;  /* 0x0000003806006986 */ /* 0x0005e2000c101514 */
[----:B----4-:R-:W-:Y:S01]  /*3c500*/  ISETP.LT.AND P6, PT, R93, UR9, !P4 ;  /* 0x000000095d007c0c */ /* 0x010fe2000e7c1270 */
[----:B------:R-:W-:-:S02]  /*3c510*/  VIADD R13, R11, UR28 ;  /* 0x0000001c0b0d7c36 */ /* 0x000fc40008000000 */
[----:B------:R-:W-:Y:S01]  /*3c520*/  VIADD R0, R91, 0x76 ;  /* 0x000000765b007836 */ /* 0x000fe20000000000 */
[----:B------:R-:W4:Y:S01]  /*3c530*/  LDCU UR9, c[0x0][0x398] ;  /* 0x00007300ff0977ac */ /* 0x000f220008000800 */
[----:B-1----:R-:W-:-:S03]  /*3c540*/  IMAD.WIDE R8, R11, 0x2, R68 ;  /* 0x000000020b087825 */ /* 0x002fc600078e0244 */
[----:B------:R-:W-:Y:S01]  /*3c550*/  ISETP.GE.AND P1, PT, R0, UR13, PT ;  /* 0x0000000d00007c0c */ /* 0x000fe2000bf26270 */
[----:B------:R-:W1:Y:S01]  /*3c560*/  LDCU UR13, c[0x0][0x398] ;  /* 0x00007300ff0d77ac */ /* 0x000e620008000800 */
[----:B--2---:R-:W-:Y:S01]  /*3c570*/  PRMT R7, R56, 0x7632, R7 ;  /* 0x0000763238077816 */ /* 0x004fe20000000007 */
[----:B------:R-:W-:Y:S01]  /*3c580*/  IMAD.WIDE R4, R13, 0x2, R2 ;  /* 0x000000020d047825 */ /* 0x000fe200078e0202 */
[----:B---3--:R-:W-:Y:S01]  /*3c590*/  ISETP.LT.AND P4, PT, R92, UR10, !P4 ;  /* 0x0000000a5c007c0c */ /* 0x008fe2000e781270 */
[----:B------:R-:W2:Y:S02]  /*3c5a0*/  LDCU UR10, c[0x0][0x398] ;  /* 0x00007300ff0a77ac */ /* 0x000ea40008000800 */
[----:B------:R3:W-:Y:S04]  /*3c5b0*/  @P5 STG.E.U16 desc[UR20][R8.64], R7 ;  /* 0x0000000708005986 */ /* 0x0007e8000c101514 */
[----:B------:R0:W-:Y:S01]  /*3c5c0*/  @P6 STG.E.U16 desc[UR20][R4.64], R57 ;  /* 0x0000003904006986 */ /* 0x0001e2000c101514 */
[----:B------:R-:W-:Y:S01]  /*3c5d0*/  ISETP.LT.AND P6, PT, R93, UR6, !P1 ;  /* 0x000000065d007c0c */ /* 0x000fe2000cfc1270 */
[----:B------:R-:W-:-:S02]  /*3c5e0*/  VIADD R11, R13, UR28 ;  /* 0x0000001c0d0b7c36 */ /* 0x000fc40008000000 */
[----:B------:R-:W-:Y:S01]  /*3c5f0*/  VIADD R0, R91, 0x77 ;  /* 0x000000775b007836 */ /* 0x000fe20000000000 */
[----:B------:R-:W1:Y:S01]  /*3c600*/  LDCU UR6, c[0x0][0x398] ;  /* 0x00007300ff0677ac */ /* 0x000e620008000800 */
[----:B---3--:R-:W-:-:S03]  /*3c610*/  IMAD.WIDE R6, R13, 0x2, R68 ;  /* 0x000000020d067825 */ /* 0x008fc600078e0244 */
[----:B------:R-:W-:Y:S02]  /*3c620*/  ISETP.GE.AND P3, PT, R0, UR25, PT ;  /* 0x0000001900007c0c */ /* 0x000fe4000bf66270 */
[----:B0-----:R-:W-:Y:S01]  /*3c630*/  PRMT R5, R57, 0x7632, R5 ;  /* 0x0000763239057816 */ /* 0x001fe20000000005 */
[----:B------:R-:W-:Y:S01]  /*3c640*/  IMAD.WIDE R8, R11, 0x2, R2 ;  /* 0x000000020b087825 */ /* 0x000fe200078e0202 */
[----:B------:R-:W-:Y:S01]  /*3c650*/  ISETP.LT.AND P1, PT, R92, UR8, !P1 ;  /* 0x000000085c007c0c */ /* 0x000fe2000cf21270 */
[----:B------:R-:W0:Y:S02]  /*3c660*/  LDCU UR8, c[0x0][0x398] ;  /* 0x00007300ff0877ac */ /* 0x000e240008000800 */
[----:B------:R3:W-:Y:S04]  /*3c670*/  @P4 STG.E.U16 desc[UR20][R6.64], R5 ;  /* 0x0000000506004986 */ /* 0x0007e8000c101514 */
[----:B------:R0:W-:Y:S01]  /*3c680*/  @P6 STG.E.U16 desc[UR20][R8.64], R58 ;  /* 0x0000003a08006986 */ /* 0x0001e2000c101514 */
[----:B------:R-:W-:Y:S01]  /*3c690*/  ISETP.LT.AND P6, PT, R93, UR12, !P3 ;  /* 0x0000000c5d007c0c */ /* 0x000fe2000dfc1270 */
[----:B------:R-:W-:-:S02]  /*3c6a0*/  VIADD R13, R11, UR28 ;  /* 0x0000001c0b0d7c36 */ /* 0x000fc40008000000 */
[----:B------:R-:W-:Y:S01]  /*3c6b0*/  VIADD R0, R91, 0x78 ;  /* 0x000000785b007836 */ /* 0x000fe20000000000 */
[----:B------:R-:W-:Y:S01]  /*3c6c0*/  PRMT R12, R60, 0x7632, R12 ;  /* 0x000076323c0c7816 */ /* 0x000fe2000000000c */
[----:B------:R-:W1:Y:S01]  /*3c6d0*/  LDCU UR12, c[0x0][0x398] ;  /* 0x00007300ff0c77ac */ /* 0x000e620008000800 */
[----:B---3--:R-:W-:Y:S02]  /*3c6e0*/  IMAD.WIDE R4, R11, 0x2, R68 ;  /* 0x000000020b047825 */ /* 0x008fe400078e0244 */
[----:B------:R-:W-:Y:S02]  /*3c6f0*/  ISETP.GE.AND P0, PT, R0, UR23, PT ;  /* 0x0000001700007c0c */ /* 0x000fe4000bf06270 */
[----:B0-----:R-:W-:Y:S01]  /*3c700*/  PRMT R9, R58, 0x7632, R9 ;  /* 0x000076323a097816 */ /* 0x001fe20000000009 */
[----:B------:R-:W-:Y:S01]  /*3c710*/  IMAD.WIDE R6, R13, 0x2, R2 ;  /* 0x000000020d067825 */ /* 0x000fe200078e0202 */
[C---:B------:R-:W-:Y:S01]  /*3c720*/  ISETP.LT.AND P3, PT, R92.reuse, UR4, !P3 ;  /* 0x000000045c007c0c */ /* 0x040fe2000df61270 */
[----:B------:R-:W0:Y:S02]  /*3c730*/  LDCU UR4, c[0x0][0x398] ;  /* 0x00007300ff0477ac */ /* 0x000e240008000800 */
[----:B------:R3:W-:Y:S04]  /*3c740*/  @P1 STG.E.U16 desc[UR20][R4.64], R9 ;  /* 0x0000000904001986 */ /* 0x0007e8000c101514 */
[----:B------:R0:W-:Y:S01]  /*3c750*/  @P6 STG.E.U16 desc[UR20][R6.64], R59 ;  /* 0x0000003b06006986 */ /* 0x0001e2000c101514 */
[----:B----4-:R-:W-:Y:S01]  /*3c760*/  ISETP.LT.AND P6, PT, R93, UR9, !P0 ;  /* 0x000000095d007c0c */ /* 0x010fe2000c7c1270 */
[----:B------:R-:W-:Y:S01]  /*3c770*/  VIADD R11, R13, UR28 ;  /* 0x0000001c0d0b7c36 */ /* 0x000fe20008000000 */
[----:B-1----:R-:W-:Y:S01]  /*3c780*/  ISETP.LT.AND P0, PT, R92, UR13, !P0 ;  /* 0x0000000d5c007c0c */ /* 0x002fe2000c701270 */
[----:B------:R-:W1:Y:S01]  /*3c790*/  LDCU UR9, c[0x0][0x398] ;  /* 0x00007300ff0977ac */ /* 0x000e620008000800 */
[----:B------:R-:W-:-:S02]  /*3c7a0*/  ISETP.GE.AND P1, PT, R10, UR27, PT ;  /* 0x0000001b0a007c0c */ /* 0x000fc4000bf26270 */
[----:B------:R-:W-:Y:S01]  /*3c7b0*/  IADD3 R0, PT, PT, R91, 0x79, RZ ;  /* 0x000000795b007810 */ /* 0x000fe20007ffe0ff */
[----:B---3--:R-:W-:Y:S01]  /*3c7c0*/  IMAD.WIDE R4, R13, 0x2, R68 ;  /* 0x000000020d047825 */ /* 0x008fe200078e0244 */
[----:B------:R-:W-:Y:S01]  /*3c7d0*/  PRMT R10, R59, 0x7632, R10 ;  /* 0x000076323b0a7816 */ /* 0x000fe2000000000a */
[----:B------:R-:W3:Y:S02]  /*3c7e0*/  LDCU UR13, c[0x0][0x398] ;  /* 0x00007300ff0d77ac */ /* 0x000ee40008000800 */
[----:B0-----:R-:W-:Y:S01]  /*3c7f0*/  IMAD.WIDE R6, R11, 0x2, R2 ;  /* 0x000000020b067825 */ /* 0x001fe200078e0202 */
[----:B------:R-:W-:-:S03]  /*3c800*/  ISETP.GE.AND P5, PT, R0, UR15, PT ;  /* 0x0000000f00007c0c */ /* 0x000fc6000bfa6270 */
[----:B------:R-:W-:Y:S01]  /*3c810*/  IMAD.WIDE R8, R11, 0x2, R68 ;  /* 0x000000020b087825 */ /* 0x000fe200078e0244 */
[----:B------:R0:W-:Y:S03]  /*3c820*/  @P3 STG.E.U16 desc[UR20][R4.64], R10 ;  /* 0x0000000a04003986 */ /* 0x0001e6000c101514 */
[----:B------:R-:W-:Y:S01]  /*3c830*/  VIADD R0, R91, 0x7a ;  /* 0x0000007a5b007836 */ /* 0x000fe20000000000 */
[----:B------:R4:W-:Y:S04]  /*3c840*/  @P6 STG.E.U16 desc[UR20][R6.64], R60 ;  /* 0x0000003c06006986 */ /* 0x0009e8000c101514 */
[----:B------:R1:W-:Y:S01]  /*3c850*/  @P0 STG.E.U16 desc[UR20][R8.64], R12 ;  /* 0x0000000c08000986 */ /* 0x0003e2000c101514 */
[----:B------:R-:W-:Y:S01]  /*3c860*/  ISETP.LT.AND P0, PT, R93, UR6, !P5 ;  /* 0x000000065d007c0c */ /* 0x000fe2000ef01270 */
[----:B------:R-:W-:Y:S01]  /*3c870*/  VIADD R11, R11, UR28 ;  /* 0x0000001c0b0b7c36 */ /* 0x000fe20008000000 */
[----:B------:R-:W-:Y:S01]  /*3c880*/  ISETP.GE.AND P4, PT, R0, UR7, PT ;  /* 0x0000000700007c0c */ /* 0x000fe2000bf86270 */
[----:B------:R-:W-:Y:S01]  /*3c890*/  VIADD R0, R91, 0x7c ;  /* 0x0000007c5b007836 */ /* 0x000fe20000000000 */
[----:B------:R-:W-:Y:S01]  /*3c8a0*/  F2FP.F16.F32.PACK_AB R61, R61, R83 ;  /* 0x000000533d3d723e */ /* 0x000fe200000000ff */
[----:B0-----:R-:W-:Y:S01]  /*3c8b0*/  IMAD.WIDE R4, R11, 0x2, R2 ;  /* 0x000000020b047825 */ /* 0x001fe200078e0202 */
[----:B------:R-:W0:Y:S02]  /*3c8c0*/  LDCU UR7, c[0x0][0x398] ;  /* 0x00007300ff0777ac */ /* 0x000e240008000800 */
[----:B------:R-:W-:Y:S01]  /*3c8d0*/  ISETP.GE.AND P3, PT, R0, UR19, PT ;  /* 0x0000001300007c0c */ /* 0x000fe2000bf66270 */
[C---:B------:R-:W-:Y:S01]  /*3c8e0*/  VIADD R0, R91.reuse, 0x7d ;  /* 0x0000007d5b007836 */ /* 0x040fe20000000000 */
[----:B------:R-:W-:Y:S01]  /*3c8f0*/  F2FP.F16.F32.PACK_AB R62, R62, R84 ;  /* 0x000000543e3e723e */ /* 0x000fe200000000ff */
[----:B------:R-:W0:Y:S02]  /*3c900*/  LDCU UR6, c[0x0][0x398] ;  /* 0x00007300ff0677ac */ /* 0x000e240008000800 */
[----:B------:R0:W-:Y:S01]  /*3c910*/  @P0 STG.E.U16 desc[UR20][R4.64], R61 ;  /* 0x0000003d04000986 */ /* 0x0001e2000c101514 */
[----:B------:R-:W-:Y:S01]  /*3c920*/  ISETP.GE.AND P0, PT, R0, UR11, PT ;  /* 0x0000000b00007c0c */ /* 0x000fe2000bf06270 */
[----:B------:R-:W-:Y:S01]  /*3c930*/  VIADD R0, R91, 0x7e ;  /* 0x0000007e5b007836 */ /* 0x000fe20000000000 */
[C---:B--2---:R-:W-:Y:S01]  /*3c940*/  ISETP.LT.AND P5, PT, R92.reuse, UR10, !P5 ;  /* 0x0000000a5c007c0c */ /* 0x044fe2000efa1270 */
[----:B------:R-:W2:Y:S01]  /*3c950*/  LDL.LU R91, [R1+0x1184] ;  /* 0x00118400015b7983 */ /* 0x000ea20000300800 */
[----:B------:R-:W-:Y:S01]  /*3c960*/  ISETP.LT.AND P6, PT, R93, UR14, !P4 ;  /* 0x0000000e5d007c0c */ /* 0x000fe2000e7c1270 */
[----:B------:R-:W-:Y:S01]  /*3c970*/  VIADD R13, R11, UR28 ;  /* 0x0000001c0b0d7c36 */ /* 0x000fe20008000000 */
[----:B------:R-:W-:Y:S01]  /*3c980*/  PRMT R10, R61, 0x7632, R10 ;  /* 0x000076323d0a7816 */ /* 0x000fe2000000000a */
[----:B----4-:R-:W-:Y:S01]  /*3c990*/  IMAD.WIDE R6, R11, 0x2, R68 ;  /* 0x000000020b067825 */ /* 0x010fe200078e0244 */
[C---:B------:R-:W-:Y:S01]  /*3c9a0*/  ISETP.LT.AND P4, PT, R92.reuse, UR8, !P4 ;  /* 0x000000085c007c0c */ /* 0x040fe2000e781270 */
[----:B------:R-:W4:Y:S02]  /*3c9b0*/  LDCU UR10, c[0x0][0x398] ;  /* 0x00007300ff0a77ac */ /* 0x000f240008000800 */
[----:B-1----:R-:W-:Y:S01]  /*3c9c0*/  IMAD.WIDE R8, R13, 0x2, R2 ;  /* 0x000000020d087825 */ /* 0x002fe200078e0202 */
[----:B------:R-:W1:Y:S03]  /*3c9d0*/  LDCU UR11, c[0x0][0x398] ;  /* 0x00007300ff0b77ac */ /* 0x000e660008000800 */
[----:B------:R3:W-:Y:S01]  /*3c9e0*/  @P5 STG.E.U16 desc[UR20][R6.64], R10 ;  /* 0x0000000a06005986 */ /* 0x0007e2000c101514 */
[----:B0-----:R-:W-:Y:S01]  /*3c9f0*/  ISETP.LT.AND P5, PT, R93, UR7, !P1 ;  /* 0x000000075d007c0c */ /* 0x001fe2000cfa1270 */
[----:B------:R-:W-:Y:S01]  /*3ca00*/  VIADD R11, R13, UR28 ;  /* 0x0000001c0d0b7c36 */ /* 0x000fe20008000000 */
[----:B------:R-:W-:Y:S01]  /*3ca10*/  ISETP.LT.AND P1, PT, R92, UR4, !P1 ;  /* 0x000000045c007c0c */ /* 0x000fe2000cf21270 */
[----:B------:R0:W-:Y:S01]  /*3ca20*/  @P6 STG.E.U16 desc[UR20][R8.64], R62 ;  /* 0x0000003e08006986 */ /* 0x0001e2000c101514 */
[----:B------:R-:W-:Y:S01]  /*3ca30*/  ISETP.LT.AND P6, PT, R93, UR9, !P3 ;  /* 0x000000095d007c0c */ /* 0x000fe2000dfc1270 */
[----:B------:R-:W-:Y:S01]  /*3ca40*/  VIADD R15, R11, UR28 ;  /* 0x0000001c0b0f7c36 */ /* 0x000fe20008000000 */
[----:B------:R-:W-:Y:S01]  /*3ca50*/  F2FP.F16.F32.PACK_AB R63, R63, R81 ;  /* 0x000000513f3f723e */ /* 0x000fe200000000ff */
[----:B------:R-:W-:Y:S01]  /*3ca60*/  IMAD.WIDE R4, R13, 0x2, R68 ;  /* 0x000000020d047825 */ /* 0x000fe200078e0244 */
[----:B------:R-:W-:-:S02]  /*3ca70*/  PRMT R12, R62, 0x7632, R12 ;  /* 0x000076323e0c7816 */ /* 0x000fc4000000000c */
[----:B------:R-:W-:Y:S01]  /*3ca80*/  PRMT R14, R63, 0x7632, R14 ;  /* 0x000076323f0e7816 */ /* 0x000fe2000000000e */
[----:B---3--:R-:W-:Y:S01]  /*3ca90*/  IMAD.WIDE R6, R11, 0x2, R2 ;  /* 0x000000020b067825 */ /* 0x008fe200078e0202 */
[----:B------:R-:W-:-:S03]  /*3caa0*/  F2FP.F16.F32.PACK_AB R64, R64, R82 ;  /* 0x000000524040723e */ /* 0x000fc600000000ff */
[----:B0-----:R-:W-:Y:S01]  /*3cab0*/  IMAD.WIDE R8, R11, 0x2, R68 ;  /* 0x000000020b087825 */ /* 0x001fe200078e0244 */
[----:B------:R0:W-:Y:S03]  /*3cac0*/  @P4 STG.E.U16 desc[UR20][R4.64], R12 ;  /* 0x0000000c04004986 */ /* 0x0001e6000c101514 */
[----:B------:R-:W-:Y:S01]  /*3cad0*/  IMAD.WIDE R10, R15, 0x2, R2 ;  /* 0x000000020f0a7825 */ /* 0x000fe200078e0202 */
[----:B------:R3:W-:Y:S01]  /*3cae0*/  @P5 STG.E.U16 desc[UR20][R6.64], R63 ;  /* 0x0000003f06005986 */ /* 0x0007e2000c101514 */
[----:B------:R-:W-:-:S03]  /*3caf0*/  ISETP.LT.AND P3, PT, R92, UR12, !P3 ;  /* 0x0000000c5c007c0c */ /* 0x000fc6000df61270 */
[----:B------:R3:W-:Y:S01]  /*3cb00*/  @P1 STG.E.U16 desc[UR20][R8.64], R14 ;  /* 0x0000000e08001986 */ /* 0x0007e2000c101514 */
[----:B------:R-:W-:-:S03]  /*3cb10*/  ISETP.GE.AND P4, PT, R0, UR17, PT ;  /* 0x0000001100007c0c */ /* 0x000fc6000bf86270 */
[----:B------:R3:W-:Y:S01]  /*3cb20*/  @P6 STG.E.U16 desc[UR20][R10.64], R64 ;  /* 0x000000400a006986 */ /* 0x0007e2000c101514 */
[----:B------:R-:W-:Y:S02]  /*3cb30*/  ISETP.LT.AND P6, PT, R93, UR6, !P0 ;  /* 0x000000065d007c0c */ /* 0x000fe4000c7c1270 */
[C---:B------:R-:W-:Y:S02]  /*3cb40*/  IADD3 R13, PT, PT, R15.reuse, UR28, RZ ;  /* 0x0000001c0f0d7c10 */ /* 0x040fe4000fffe0ff */
[C---:B----4-:R-:W-:Y:S01]  /*3cb50*/  ISETP.LT.AND P0, PT, R92.reuse, UR10, !P0 ;  /* 0x0000000a5c007c0c */ /* 0x050fe2000c701270 */
[----:B0-----:R-:W-:Y:S01]  /*3cb60*/  IMAD.WIDE R4, R15, 0x2, R68 ;  /* 0x000000020f047825 */ /* 0x001fe200078e0244 */
[----:B-1----:R-:W-:Y:S02]  /*3cb70*/  ISETP.LT.AND P5, PT, R93, UR11, !P4 ;  /* 0x0000000b5d007c0c */ /* 0x002fe4000e7a1270 */
[----:B------:R-:W-:Y:S01]  /*3cb80*/  ISETP.LT.AND P4, PT, R92, UR13, !P4 ;  /* 0x0000000d5c007c0c */ /* 0x000fe2000e781270 */
[C---:B------:R-:W-:Y:S01]  /*3cb90*/  VIADD R17, R13.reuse, UR28 ;  /* 0x0000001c0d117c36 */ /* 0x040fe20008000000 */
[----:B------:R-:W-:Y:S01]  /*3cba0*/  PRMT R0, R64, 0x7632, R0 ;  /* 0x0000763240007816 */ /* 0x000fe20000000000 */
[----:B---3--:R-:W-:Y:S01]  /*3cbb0*/  IMAD.WIDE R6, R13, 0x2, R2 ;  /* 0x000000020d067825 */ /* 0x008fe200078e0202 */
[----:B------:R-:W-:-:S02]  /*3cbc0*/  ISETP.LT.AND P1, PT, R93, UR16, !P2 ;  /* 0x000000105d007c0c */ /* 0x000fc4000d721270 */
[----:B------:R-:W-:Y:S02]  /*3cbd0*/  ISETP.LT.AND P2, PT, R92, UR18, !P2 ;  /* 0x000000125c007c0c */ /* 0x000fe4000d741270 */
[----:B------:R-:W-:Y:S01]  /*3cbe0*/  F2FP.F16.F32.PACK_AB R65, R65, R90 ;  /* 0x0000005a4141723e */ /* 0x000fe200000000ff */
[----:B------:R-:W-:Y:S01]  /*3cbf0*/  VIADD R15, R17, UR28 ;  /* 0x0000001c110f7c36 */ /* 0x000fe20008000000 */
[----:B------:R-:W-:Y:S01]  /*3cc00*/  F2FP.F16.F32.PACK_AB R66, R66, R89 ;  /* 0x000000594242723e */ /* 0x000fe200000000ff */
[----:B------:R0:W-:Y:S01]  /*3cc10*/  @P3 STG.E.U16 desc[UR20][R4.64], R0 ;  /* 0x0000000004003986 */ /* 0x0001e2000c101514 */
[----:B------:R-:W-:-:S03]  /*3cc20*/  IMAD.WIDE R8, R13, 0x2, R68 ;  /* 0x000000020d087825 */ /* 0x000fc600078e0244 */
[----:B------:R1:W-:Y:S01]  /*3cc30*/  @P6 STG.E.U16 desc[UR20][R6.64], R65 ;  /* 0x0000004106006986 */ /* 0x0003e2000c101514 */
[----:B------:R-:W-:-:S04]  /*3cc40*/  IMAD.WIDE R10, R17, 0x2, R2 ;  /* 0x00000002110a7825 */ /* 0x000fc800078e0202 */
[----:B------:R-:W-:Y:S01]  /*3cc50*/  IMAD.WIDE R12, R17, 0x2, R68 ;  /* 0x00000002110c7825 */ /* 0x000fe200078e0244 */
[----:B0-----:R-:W-:-:S03]  /*3cc60*/  PRMT R5, R65, 0x7632, R5 ;  /* 0x0000763241057816 */ /* 0x001fc60000000005 */
[----:B------:R-:W-:Y:S01]  /*3cc70*/  IMAD.WIDE R2, R15, 0x2, R2 ;  /* 0x000000020f027825 */ /* 0x000fe200078e0202 */
[----:B-1----:R-:W-:-:S03]  /*3cc80*/  PRMT R7, R66, 0x7632, R7 ;  /* 0x0000763242077816 */ /* 0x002fc60000000007 */
[----:B------:R-:W-:Y:S01]  /*3cc90*/  IMAD.WIDE R68, R15, 0x2, R68 ;  /* 0x000000020f447825 */ /* 0x000fe200078e0244 */
[----:B------:R0:W-:Y:S04]  /*3cca0*/  @P0 STG.E.U16 desc[UR20][R8.64], R5 ;  /* 0x0000000508000986 */ /* 0x0001e8000c101514 */
[----:B------:R0:W-:Y:S04]  /*3ccb0*/  @P5 STG.E.U16 desc[UR20][R10.64], R66 ;  /* 0x000000420a005986 */ /* 0x0001e8000c101514 */
[----:B------:R0:W-:Y:S01]  /*3ccc0*/  @P4 STG.E.U16 desc[UR20][R12.64], R7 ;  /* 0x000000070c004986 */ /* 0x0001e2000c101514 */
[----:B--2---:R-:W-:-:S04]  /*3ccd0*/  F2FP.F16.F32.PACK_AB R67, R67, R91 ;  /* 0x0000005b4343723e */ /* 0x004fc800000000ff */
[----:B------:R-:W-:Y:S01]  /*3cce0*/  PRMT R34, R67, 0x7632, R34 ;  /* 0x0000763243227816 */ /* 0x000fe20000000022 */
[----:B------:R0:W-:Y:S04]  /*3ccf0*/  @P1 STG.E.U16 desc[UR20][R2.64], R67 ;  /* 0x0000004302001986 */ /* 0x0001e8000c101514 */
[----:B------:R0:W-:Y:S01]  /*3cd00*/  @P2 STG.E.U16 desc[UR20][R68.64], R34 ;  /* 0x0000002244002986 */ /* 0x0001e2000c101514 */
[----:B------:R-:W-:Y:S06]  /*3cd10*/  BAR.SYNC.DEFER_BLOCKING 0x0 ;  /* 0x0000000000007b1d */ /* 0x000fec0000010000 */
[----:B------:R-:W-:Y:S05]  /*3cd20*/  BRA.U UP0, `(.L_x_13) ;  /* 0x0000000100a07547 */ /* 0x000fea000b800000 */
[----:B------:R-:W1:Y:S01]  /*3cd30*/  S2UR UR6, SR_CgaCtaId ;  /* 0x00000000000679c3 */ /* 0x000e620000008800 */
[----:B------:R-:W-:Y:S01]  /*3cd40*/  NOP ;  /* 0x0000000000007918 */ /* 0x000fe20000000000 */
[----:B------:R-:W-:Y:S01]  /*3cd50*/  UMOV UR4, 0x50 ;  /* 0x0000005000047882 */ /* 0x000fe20000000000 */
[----:B------:R-:W-:Y:S02]  /*3cd60*/  IMAD.U32 R0, RZ, RZ, UR5 ;  /* 0x00000005ff007e24 */ /* 0x000fe4000f8e00ff */
[----:B0-----:R-:W-:Y:S02]  /*3cd70*/  IMAD.MOV.U32 R3, RZ, RZ, 0xff ;  /* 0x000000ffff037424 */ /* 0x001fe400078e00ff */
[----:B------:R-:W-:Y:S01]  /*3cd80*/  IMAD.MOV.U32 R7, RZ, RZ, 0x1 ;  /* 0x00000001ff077424 */ /* 0x000fe200078e00ff */
[----:B------:R-:W-:-:S04]  /*3cd90*/  LOP3.LUT R0, R0, 0xffff, RZ, 0xc0, !PT ;  /* 0x0000ffff00007812 */ /* 0x000fc800078ec0ff */
[----:B------:R-:W-:-:S05]  /*3cda0*/  SHF.R.U32.HI R0, RZ, 0x5, R0 ;  /* 0x00000005ff007819 */ /* 0x000fca0000011600 */
[----:B------:R-:W-:Y:S01]  /*3cdb0*/  VIADD R2, R0, 0x10 ;  /* 0x0000001000027836 */ /* 0x000fe20000000000 */
[----:B------:R-:W-:Y:S01]  /*3cdc0*/  SHF.L.U32 R0, R3, R0, RZ ;  /* 0x0000000003007219 */ /* 0x000fe200000006ff */
[----:B-1----:R-:W-:-:S03]  /*3cdd0*/  ULEA UR6, UR6, UR4, 0x18 ;  /* 0x0000000406067291 */ /* 0x002fc6000f8ec0ff */
[----:B------:R-:W-:-:S04]  /*3cde0*/  SHF.L.U32 R3, R7, R2, RZ ;  /* 0x0000000207037219 */ /* 0x000fc800000006ff */
[----:B------:R-:W-:Y:S02]  /*3cdf0*/  LOP3.LUT R0, R3, R0, RZ, 0xfc, !PT ;  /* 0x0000000003007212 */ /* 0x000fe400078efcff */
[----:B------:R-:W0:Y:S02]  /*3ce00*/  LDS R5, [UR6] ;  /* 0x00000006ff057984 */ /* 0x000e240008000800 */
[C---:B------:R-:W-:Y:S02]  /*3ce10*/  LOP3.LUT R2, R0.reuse, 0xffff, RZ, 0xc0, !PT ;  /* 0x0000ffff00027812 */ /* 0x040fe400078ec0ff */
[----:B0-----:R-:W-:-:S04]  /*3ce20*/  LOP3.LUT R3, R0, 0xffff, R5, 0x80, !PT ;  /* 0x0000ffff00037812 */ /* 0x001fc800078e8005 */
[----:B------:R-:W-:-:S13]  /*3ce30*/  ISETP.NE.AND P0, PT, R3, R2, PT ;  /* 0x000000020300720c */ /* 0x000fda0003f05270 */
[----:B------:R-:W-:Y:S05]  /*3ce40*/  @P0 BRA `(.L_x_14) ;  /* 0x0000000000500947 */ /* 0x000fea0003800000 */
[----:B------:R-:W-:Y:S02]  /*3ce50*/  SHF.R.U32.HI R5, RZ, 0x10, R5 ;  /* 0x00000010ff057819 */ /* 0x000fe40000011605 */
[----:B------:R-:W-:-:S04]  /*3ce60*/  SHF.R.U32.HI R2, RZ, 0x10, R0 ;  /* 0x00000010ff027819 */ /* 0x000fc80000011600 */
[----:B------:R-:W-:-:S04]  /*3ce70*/  LOP3.LUT R5, R5, R2, RZ, 0xc0, !PT ;  /* 0x0000000205057212 */ /* 0x000fc800078ec0ff */
[----:B------:R-:W-:-:S13]  /*3ce80*/  ISETP.NE.AND P0, PT, R5, R2, PT ;  /* 0x000000020500720c */ /* 0x000fda0003f05270 */
[----:B------:R-:W-:Y:S05]  /*3ce90*/  @P0 BRA `(.L_x_15) ;  /* 0x0000000000300947 */ /* 0x000fea0003800000 */
[----:B------:R-:W-:Y:S01]  /*3cea0*/  R2UR UR4, R0 ;  /* 0x00000000000472ca */ /* 0x000fe200000e0000 */
[----:B------:R-:W-:Y:S01]  /*3ceb0*/  VOTEU.ANY UR5, UPT, PT ;  /* 0x0000000000057886 */ /* 0x000fe200038e0100 */
[----:B------:R-:W0:Y:S01]  /*3cec0*/  S2R R0, SR_LANEID ;  /* 0x0000000000007919 */ /* 0x000e220000000000 */
[----:B------:R-:W-:-:S10]  /*3ced0*/  UFLO.U32 UR5, UR5 ;  /* 0x00000005000572bd */ /* 0x000fd400080e0000 */
[----:B------:R-:W-:-:S06]  /*3cee0*/  ULOP3.LUT UR4, URZ, UR4, URZ, 0x33, !UPT ;  /* 0x00000004ff047292 */ /* 0x000fcc000f8e33ff */
[----:B------:R-:W-:-:S04]  /*3cef0*/  IMAD.U32 R2, RZ, RZ, UR4 ;  /* 0x00000004ff027e24 */ /* 0x000fc8000f8e00ff */
[----:B------:R-:W1:Y:S02]  /*3cf00*/  REDUX UR7, R2 ;  /* 0x00000000020773c4 */ /* 0x000e640000000000 */
[----:B------:R2:W-:Y:S01]  /*3cf10*/  UTCATOMSWS.AND URZ, UR4 ;  /* 0x0000000400ff79e3 */ /* 0x0005e20008000000 */
[----:B0-----:R-:W-:Y:S01]  /*3cf20*/  ISETP.EQ.U32.AND P0, PT, R0, UR5, PT ;  /* 0x0000000500007c0c */ /* 0x001fe2000bf02070 */
[----:B-1----:R-:W-:-:S12]  /*3cf30*/  IMAD.U32 R0, RZ, RZ, UR7 ;  /* 0x00000007ff007e24 */ /* 0x002fd8000f8e00ff */
[----:B------:R2:W-:Y:S01]  /*3cf40*/  @P0 ATOMS.AND RZ, [UR6], R0 ;  /* 0x00000000ffff098c */ /* 0x0005e2000a800006 */
[----:B------:R-:W-:Y:S05]  /*3cf50*/  BRA `(.L_x_13) ;  /* 0x0000000000147947 */ /* 0x000fea0003800000 */
.L_x_15:
[----:B------:R-:W-:-:S07]  /*3cf60*/  MOV R2, 0x3cf80 ;  /* 0x0003cf8000027802 */ /* 0x000fce0000000f00 */
[----:B------:R-:W-:Y:S05]  /*3cf70*/  CALL.REL.NOINC `($__internal_0_$__cuda_sm10x_tcgen05_guardrail_trap_col_being_dealloced_not_returned_by_alloc) ;  /* 0x00000000002c7944 */ /* 0x000fea0003c00000 */
[----:B------:R-:W-:Y:S05]  /*3cf80*/  BRA `(.L_x_13) ;  /* 0x0000000000087947 */ /* 0x000fea0003800000 */
.L_x_14:
[----:B------:R-:W-:-:S07]  /*3cf90*/  MOV R2, 0x3cfb0 ;  /* 0x0003cfb000027802 */ /* 0x000fce0000000f00 */
[----:B------:R-:W-:Y:S05]  /*3cfa0*/  CALL.REL.NOINC `($__internal_2_$__cuda_sm10x_tcgen05_guardrail_trap_unallocated_columns_being_dealloced) ;  /* 0x0000000000387944 */ /* 0x000fea0003c00000 */
.L_x_13:
[----:B------:R-:W-:Y:S01]  /*3cfb0*/  NOP ;  /* 0x0000000000007918 */ /* 0x000fe20000000000 */
[----:B--2---:R-:W-:Y:S05]  /*3cfc0*/  EXIT ;  /* 0x000000000000794d */ /* 0x004fea0003800000 */
.L_x_8:
[----:B------:R-:W1:Y:S02]  /*3cfd0*/  SYNCS.PHASECHK.TRANS64.TRYWAIT P0, [UR8], R4 ;  /* 0x00000004ff0075a7 */ /* 0x000e640008001108 */
[----:B-1----:R-:W-:Y:S05]  /*3cfe0*/  @!P0 BRA `(.L_x_8) ;  /* 0xfffffffc00f88947 */ /* 0x002fea000383ffff */
[----:B------:R-:W-:Y:S05]  /*3cff0*/  BRA `(.L_x_16) ;  /* 0xfffffe3400c07947 */ /* 0x000fea000383ffff */
.L_x_12:
[----:B------:R-:W0:Y:S02]  /*3d000*/  SYNCS.PHASECHK.TRANS64.TRYWAIT P0, [UR8], R0 ;  /* 0x00000000ff0075a7 */ /* 0x000e240008001108 */
[----:B0-----:R-:W-:Y:S05]  /*3d010*/  @!P0 BRA `(.L_x_12) ;  /* 0xfffffffc00f88947 */ /* 0x001fea000383ffff */
[----:B------:R-:W-:Y:S05]  /*3d020*/  BRA `(.L_x_11) ;  /* 0xffffff7800187947 */ /* 0x000fea000383ffff */
        .weak           $__internal_0_$__cuda_sm10x_tcgen05_guardrail_trap_col_being_dealloced_not_returned_by_alloc
        .type           $__internal_0_$__cuda_sm10x_tcgen05_guardrail_trap_col_being_dealloced_not_returned_by_alloc,@function
        .size           $__internal_0_$__cuda_sm10x_tcgen05_guardrail_trap_col_being_dealloced_not_returned_by_alloc,($__internal_1_$__cuda_sm10x_tcgen05_guardrail_trap_phase_invalid_during_alloc - $__internal_0_$__cuda_sm10x_tcgen05_guardrail_trap_col_being_dealloced_not_returned_by_alloc)
$__internal_0_$__cuda_sm10x_tcgen05_guardrail_trap_col_being_dealloced_not_returned_by_alloc:
[----:B------:R-:W-:Y:S05]  /*3d030*/  BPT.TRAP 0x1 ;  /* 0x000000040000795c */ /* 0x000fea0000300000 */
[----:B------:R-:W-:-:S04]  /*3d040*/  IMAD.MOV.U32 R3, RZ, RZ, 0x0 ;  /* 0x00000000ff037424 */ /* 0x000fc800078e00ff */
[----:B------:R-:W-:Y:S05]  /*3d050*/  RET.REL.NODEC R2 `(matmul_kernel) ;  /* 0xfffffc2c02e87950 */ /* 0x000fea0003c3ffff */
        .weak           $__internal_1_$__cuda_sm10x_tcgen05_guardrail_trap_phase_invalid_during_alloc
        .type           $__internal_1_$__cuda_sm10x_tcgen05_guardrail_trap_phase_invalid_during_alloc,@function
        .size           $__internal_1_$__cuda_sm10x_tcgen05_guardrail_trap_phase_invalid_during_alloc,($__internal_2_$__cuda_sm10x_tcgen05_guardrail_trap_unallocated_columns_being_dealloced - $__internal_1_$__cuda_sm10x_tcgen05_guardrail_trap_phase_invalid_during_alloc)
$__internal_1_$__cuda_sm10x_tcgen05_guardrail_trap_phase_invalid_during_alloc:
[----:B------:R-:W-:Y:S05]  /*3d060*/  BPT.TRAP 0x1 ;  /* 0x000000040000795c */ /* 0x000fea0000300000 */
[----:B------:R-:W-:-:S04]  /*3d070*/  IMAD.MOV.U32 R3, RZ, RZ, 0x0 ;  /* 0x00000000ff037424 */ /* 0x000fc800078e00ff */
[----:B------:R-:W-:Y:S05]  /*3d080*/  RET.REL.NODEC R2 `(matmul_kernel) ;  /* 0xfffffc2c02dc7950 */ /* 0x000fea0003c3ffff */
        .weak           $__internal_2_$__cuda_sm10x_tcgen05_guardrail_trap_unallocated_columns_being_dealloced
        .type           $__internal_2_$__cuda_sm10x_tcgen05_guardrail_trap_unallocated_columns_being_dealloced,@function
        .size           $__internal_2_$__cuda_sm10x_tcgen05_guardrail_trap_unallocated_columns_being_dealloced,(.L_x_20 - $__internal_2_$__cuda_sm10x_tcgen05_guardrail_trap_unallocated_columns_being_dealloced)
$__internal_2_$__cuda_sm10x_tcgen05_guardrail_trap_unallocated_columns_being_dealloced:
[----:B------:R-:W-:Y:S05]  /*3d090*/  BPT.TRAP 0x1 ;  /* 0x000000040000795c */ /* 0x000fea0000300000 */
[----:B------:R-:W-:-:S04]  /*3d0a0*/  IMAD.MOV.U32 R3, RZ, RZ, 0x0 ;  /* 0x00000000ff037424 */ /* 0x000fc800078e00ff */
[----:B------:R-:W-:Y:S05]  /*3d0b0*/  RET.REL.NODEC R2 `(matmul_kernel) ;  /* 0xfffffc2c02d07950 */ /* 0x000fea0003c3ffff */
.L_x_17:
[----:B------:R-:W-:-:S00]  /*3d0c0*/  BRA `(.L_x_17) ;  /* 0xfffffffc00fc7947 */ /* 0x000fc0000383ffff */
[----:B------:R-:W-:-:S00]  /*3d0d0*/  NOP ;  /* 0x0000000000007918 */ /* 0x000fc00000000000 */
        /* <DEDUP_REMOVED lines=10> */
.L_x_20:


//--------------------- .nv.shared.matmul_kernel  --------------------------
	.section	.nv.shared.matmul_kernel,"aw",@nobits
	.sectionflags	@""
	.align	16
	.zero		1024


//--------------------- .nv.shared.reserved.0     --------------------------
	.section	.nv.shared.reserved.0,"aw",@nobits
	.align	8
	.weak		__nv_reservedSMEM_offset_0_alias
	.size		__nv_reservedSMEM_offset_0_alias, 0, 64
	.other		__nv_reservedSMEM_offset_0_alias,@"STO_CUDA_RESERVED_SHARED STV_DEFAULT"
__nv_reservedSMEM_offset_0_alias:
	.zero		0
.nv.shared.reserved.0:
	.zero		64
	.weak		__nv_reservedSMEM_allocation_phase
	.type		__nv_reservedSMEM_allocation_phase,@object
	.size		__nv_reservedSMEM_allocation_phase,(.L_0 - __nv_reservedSMEM_allocation_phase)
__nv_reservedSMEM_allocation_phase:
	.zero		1
.L_0:
	.zero		7
	.weak		__nv_reservedSMEM_devtool_atexit_pc
	.type		__nv_reservedSMEM_devtool_atexit_pc,@object
	.size		__nv_reservedSMEM_devtool_atexit_pc,(__nv_reservedSMEM_allocation_mask - __nv_reservedSMEM_devtool_atexit_pc)
__nv_reservedSMEM_devtool_atexit_pc:
	.zero		8
	.weak		__nv_reservedSMEM_allocation_mask
	.type		__nv_reservedSMEM_allocation_mask,@object
	.size		__nv_reservedSMEM_allocation_mask,(.L_2 - __nv_reservedSMEM_allocation_mask)
__nv_reservedSMEM_allocation_mask:
	.zero		4
.L_2:


//--------------------- .nv.constant0.matmul_kernel --------------------------
	.section	.nv.constant0.matmul_kernel,"a",@progbits
	.sectionflags	@""
	.align	4
.nv.constant0.matmul_kernel:
	.zero		976


//--------------------- SYMBOLS --------------------------

	.type		.nv.reservedSmem.offset0,@object
	.size		.nv.reservedSmem.offset0,0x4
	.type		.nv.reservedSmem.cap,@object
	.size		.nv.reservedSmem.cap,0x4
